def matmul_kernel(
    a_ptr,
    b_ptr,
    c_ptr,
    M,
    N,
    K,
    stride_am,
    stride_ak,
    stride_bk,
    stride_bn,
    stride_cm,
    stride_cn,
    BLOCK_M: tl.constexpr,
    BLOCK_N: tl.constexpr,
    BLOCK_K: tl.constexpr,
    GROUP_M: tl.constexpr,
):
    pid = tl.program_id(axis=0)
    num_pid_m = tl.cdiv(M, BLOCK_M)
    num_pid_n = tl.cdiv(N, BLOCK_N)
    num_pid_in_group = GROUP_M * num_pid_n
    group_id = pid // num_pid_in_group
    first_pid_m = group_id * GROUP_M
    group_size_m = min(num_pid_m - first_pid_m, GROUP_M)
    pid_m = first_pid_m + ((pid % num_pid_in_group) % group_size_m)
    pid_n = (pid % num_pid_in_group) // group_size_m

    offs_am = (pid_m * BLOCK_M + tl.arange(0, BLOCK_M)) % M
    offs_bn = (pid_n * BLOCK_N + tl.arange(0, BLOCK_N)) % N
    offs_k = tl.arange(0, BLOCK_K)
    a_ptrs = a_ptr + offs_am[:, None] * stride_am + offs_k[None, :] * stride_ak
    b_ptrs = b_ptr + offs_k[:, None] * stride_bk + offs_bn[None, :] * stride_bn

    acc = tl.zeros((BLOCK_M, BLOCK_N), dtype=tl.float32)
    for kk in range(0, tl.cdiv(K, BLOCK_K)):
        a = tl.load(a_ptrs, mask=offs_k[None, :] < K - kk * BLOCK_K, other=0.0)
        b = tl.load(b_ptrs, mask=offs_k[:, None] < K - kk * BLOCK_K, other=0.0)
        acc = tl.dot(a, b, acc)
        a_ptrs += BLOCK_K * stride_ak
        b_ptrs += BLOCK_K * stride_bk

    c = acc.to(c_ptr.dtype.element_ty)
    offs_cm = pid_m * BLOCK_M + tl.arange(0, BLOCK_M)
    offs_cn = pid_n * BLOCK_N + tl.arange(0, BLOCK_N)
    c_ptrs = c_ptr + offs_cm[:, None] * stride_cm + offs_cn[None, :] * stride_cn
    mask = (offs_cm[:, None] < M) & (offs_cn[None, :] < N)
    tl.store(c_ptrs, c, mask=mask)

# config = {"BLOCK_K": 128, "BLOCK_M": 512, "BLOCK_N": 64, "GROUP_M": 8, "arch": "sm_100", "dtype": "fp8e5m2", "num_ctas": 1, "num_stages": 3, "num_warps": 8}
# arch = sm_100


// ===== COMPILED SASS (sm_100a) =====

	.target	sm_100a

	.elftype	@"ET_EXEC"


//--------------------- .note.nv.tkinfo           --------------------------
	.section	.note.nv.tkinfo,"",@"SHT_NOTE"
	.sectionflags	@"SHF_NOTE_NV_TKINFO"
	.tkinfo
        /*0018*/ 	.word	0x00000081
        /*0030*/ 	.string	""
        /*0030*/ 	.string	"ptxas-blackwell"
        /*0030*/ 	.string	"Cuda compilation tools, release 12.9, V12.9.86"
        /*0030*/ 	.string	"Build cuda_12.9.r12.9/compiler.36037853_0"
        /*0030*/ 	.string	"-v  -suppress-debug-info  -lineinfo  -arch sm_100a "



//--------------------- .note.nv.cuver            --------------------------
	.section	.note.nv.cuver,"",@"SHT_NOTE"
	.sectionflags	@"SHF_NOTE_NV_CUVER"
        /*0018*/ 	.short	0x0001
        /*001a*/ 	.short	0x0064
        /*001c*/ 	.short	0x0001
        /*001e*/ 	.short	0x0000
        /*0020*/ 	.short	0x0001
        /*0022*/ 	.short	0x0000


//--------------------- .nv.info                  --------------------------
	.section	.nv.info,"",@"SHT_CUDA_INFO"
	.align	4


	//----- nvinfo : EIATTR_REGCOUNT
	.align		4
        /*0000*/ 	.byte	0x04, 0x2f
        /*0002*/ 	.short	(.L_4 - .L_3)
	.align		4
.L_3:
        /*0004*/ 	.word	index@(matmul_kernel)
        /*0008*/ 	.word	0x000000ff


	//----- nvinfo : EIATTR_FRAME_SIZE
	.align		4
.L_4:
        /*000c*/ 	.byte	0x04, 0x11
        /*000e*/ 	.short	(.L_6 - .L_5)
	.align		4
.L_5:
        /*0010*/ 	.word	index@($__internal_2_$__cuda_sm10x_tcgen05_guardrail_trap_unallocated_columns_being_dealloced)
        /*0014*/ 	.word	0x00000998


	//----- nvinfo : EIATTR_FRAME_SIZE
	.align		4
.L_6:
        /*0018*/ 	.byte	0x04, 0x11
        /*001a*/ 	.short	(.L_8 - .L_7)
	.align		4
.L_7:
        /*001c*/ 	.word	index@($__internal_1_$__cuda_sm10x_tcgen05_guardrail_trap_phase_invalid_during_alloc)
        /*0020*/ 	.word	0x00000998


	//----- nvinfo : EIATTR_FRAME_SIZE
	.align		4
.L_8:
        /*0024*/ 	.byte	0x04, 0x11
        /*0026*/ 	.short	(.L_10 - .L_9)
	.align		4
.L_9:
        /*0028*/ 	.word	index@($__internal_0_$__cuda_sm10x_tcgen05_guardrail_trap_col_being_dealloced_not_returned_by_alloc)
        /*002c*/ 	.word	0x00000998


	//----- nvinfo : EIATTR_FRAME_SIZE
	.align		4
.L_10:
        /*0030*/ 	.byte	0x04, 0x11
        /*0032*/ 	.short	(.L_12 - .L_11)
	.align		4
.L_11:
        /*0034*/ 	.word	index@(matmul_kernel)
        /*0038*/ 	.word	0x00000998


	//----- nvinfo : EIATTR_MIN_STACK_SIZE
	.align		4
.L_12:
        /*003c*/ 	.byte	0x04, 0x12
        /*003e*/ 	.short	(.L_14 - .L_13)
	.align		4
.L_13:
        /*0040*/ 	.word	index@(matmul_kernel)
        /*0044*/ 	.word	0x00000998
.L_14:


//--------------------- .nv.info.matmul_kernel    --------------------------
	.section	.nv.info.matmul_kernel,"",@"SHT_CUDA_INFO"
	.sectionflags	@""
	.align	4


	//----- nvinfo : EIATTR_CUDA_API_VERSION
	.align		4
        /*0000*/ 	.byte	0x04, 0x37
        /*0002*/ 	.short	(.L_16 - .L_15)
.L_15:
        /*0004*/ 	.word	0x00000081


	//----- nvinfo : EIATTR_KPARAM_INFO
	.align		4
.L_16:
        /*0008*/ 	.byte	0x04, 0x17
        /*000a*/ 	.short	(.L_18 - .L_17)
.L_17:
        /*000c*/ 	.word	0x00000000
        /*0010*/ 	.short	0x000d
        /*0012*/ 	.short	0x0048
        /*0014*/ 	.byte	0x00, 0xf4, 0x21, 0x00


	//----- nvinfo : EIATTR_KPARAM_INFO
	.align		4
.L_18:
        /*0018*/ 	.byte	0x04, 0x17
        /*001a*/ 	.short	(.L_20 - .L_19)
.L_19:
        /*001c*/ 	.word	0x00000000
        /*0020*/ 	.short	0x000c
        /*0022*/ 	.short	0x0040
        /*0024*/ 	.byte	0x00, 0xf4, 0x21, 0x00


	//----- nvinfo : EIATTR_KPARAM_INFO
	.align		4
.L_20:
        /*0028*/ 	.byte	0x04, 0x17
        /*002a*/ 	.short	(.L_22 - .L_21)
.L_21:
        /*002c*/ 	.word	0x00000000
        /*0030*/ 	.short	0x000b
        /*0032*/ 	.short	0x0038
        /*0034*/ 	.byte	0x00, 0xf0, 0x11, 0x00


	//----- nvinfo : EIATTR_KPARAM_INFO
	.align		4
.L_22:
        /*0038*/ 	.byte	0x04, 0x17
        /*003a*/ 	.short	(.L_24 - .L_23)
.L_23:
        /*003c*/ 	.word	0x00000000
        /*0040*/ 	.short	0x000a
        /*0042*/ 	.short	0x0034
        /*0044*/ 	.byte	0x00, 0xf0, 0x11, 0x00


	//----- nvinfo : EIATTR_KPARAM_INFO
	.align		4
.L_24:
        /*0048*/ 	.byte	0x04, 0x17
        /*004a*/ 	.short	(.L_26 - .L_25)
.L_25:
        /*004c*/ 	.word	0x00000000
        /*0050*/ 	.short	0x0009
        /*0052*/ 	.short	0x0030
        /*0054*/ 	.byte	0x00, 0xf0, 0x11, 0x00


	//----- nvinfo : EIATTR_KPARAM_INFO
	.align		4
.L_26:
        /*0058*/ 	.byte	0x04, 0x17
        /*005a*/ 	.short	(.L_28 - .L_27)
.L_27:
        /*005c*/ 	.word	0x00000000
        /*0060*/ 	.short	0x0008
        /*0062*/ 	.short	0x002c
        /*0064*/ 	.byte	0x00, 0xf0, 0x11, 0x00


	//----- nvinfo : EIATTR_KPARAM_INFO
	.align		4
.L_28:
        /*0068*/ 	.byte	0x04, 0x17
        /*006a*/ 	.short	(.L_30 - .L_29)
.L_29:
        /*006c*/ 	.word	0x00000000
        /*0070*/ 	.short	0x0007
        /*0072*/ 	.short	0x0028
        /*0074*/ 	.byte	0x00, 0xf0, 0x11, 0x00


	//----- nvinfo : EIATTR_KPARAM_INFO
	.align		4
.L_30:
        /*0078*/ 	.byte	0x04, 0x17
        /*007a*/ 	.short	(.L_32 - .L_31)
.L_31:
        /*007c*/ 	.word	0x00000000
        /*0080*/ 	.short	0x0006
        /*0082*/ 	.short	0x0024
        /*0084*/ 	.byte	0x00, 0xf0, 0x11, 0x00


	//----- nvinfo : EIATTR_KPARAM_INFO
	.align		4
.L_32:
        /*0088*/ 	.byte	0x04, 0x17
        /*008a*/ 	.short	(.L_34 - .L_33)
.L_33:
        /*008c*/ 	.word	0x00000000
        /*0090*/ 	.short	0x0005
        /*0092*/ 	.short	0x0020
        /*0094*/ 	.byte	0x00, 0xf0, 0x11, 0x00


	//----- nvinfo : EIATTR_KPARAM_INFO
	.align		4
.L_34:
        /*0098*/ 	.byte	0x04, 0x17
        /*009a*/ 	.short	(.L_36 - .L_35)
.L_35:
        /*009c*/ 	.word	0x00000000
        /*00a0*/ 	.short	0x0004
        /*00a2*/ 	.short	0x001c
        /*00a4*/ 	.byte	0x00, 0xf0, 0x11, 0x00


	//----- nvinfo : EIATTR_KPARAM_INFO
	.align		4
.L_36:
        /*00a8*/ 	.byte	0x04, 0x17
        /*00aa*/ 	.short	(.L_38 - .L_37)
.L_37:
        /*00ac*/ 	.word	0x00000000
        /*00b0*/ 	.short	0x0003
        /*00b2*/ 	.short	0x0018
        /*00b4*/ 	.byte	0x00, 0xf0, 0x11, 0x00


	//----- nvinfo : EIATTR_KPARAM_INFO
	.align		4
.L_38:
        /*00b8*/ 	.byte	0x04, 0x17
        /*00ba*/ 	.short	(.L_40 - .L_39)
.L_39:
        /*00bc*/ 	.word	0x00000000
        /*00c0*/ 	.short	0x0002
        /*00c2*/ 	.short	0x0010
        /*00c4*/ 	.byte	0x00, 0xf4, 0x21, 0x00


	//----- nvinfo : EIATTR_KPARAM_INFO
	.align		4
.L_40:
        /*00c8*/ 	.byte	0x04, 0x17
        /*00ca*/ 	.short	(.L_42 - .L_41)
.L_41:
        /*00cc*/ 	.word	0x00000000
        /*00d0*/ 	.short	0x0001
        /*00d2*/ 	.short	0x0008
        /*00d4*/ 	.byte	0x00, 0xf4, 0x21, 0x00


	//----- nvinfo : EIATTR_KPARAM_INFO
	.align		4
.L_42:
        /*00d8*/ 	.byte	0x04, 0x17
        /*00da*/ 	.short	(.L_44 - .L_43)
.L_43:
        /*00dc*/ 	.word	0x00000000
        /*00e0*/ 	.short	0x0000
        /*00e2*/ 	.short	0x0000
        /*00e4*/ 	.byte	0x00, 0xf4, 0x21, 0x00


	//----- nvinfo : EIATTR_AT_ENTRY_FRAGMENTS
	.align		4
.L_44:
        /*00e8*/ 	.byte	0x04, 0x4f
        /*00ea*/ 	.short	(.L_46 - .L_45)


	//   ....[0]....
.L_45:
        /*00ec*/ 	.word	0x00000004


	//----- nvinfo : EIATTR_RESERVED_SMEM_USED
	.align		4
.L_46:
        /*00f0*/ 	.byte	0x01, 0x41
	.zero		2


	//----- nvinfo : EIATTR_SPARSE_MMA_MASK
	.align		4
        /*00f4*/ 	.byte	0x03, 0x50
        /*00f6*/ 	.short	0x0000


	//----- nvinfo : EIATTR_TCGEN05_1CTA_USED
	.align		4
        /*00f8*/ 	.byte	0x01, 0x51
	.zero		2


	//----- nvinfo : EIATTR_MAXREG_COUNT
	.align		4
        /*00fc*/ 	.byte	0x03, 0x1b
        /*00fe*/ 	.short	0x00ff


	//----- nvinfo : EIATTR_NUM_BARRIERS
	.align		4
        /*0100*/ 	.byte	0x02, 0x4c
        /*0102*/ 	.byte	0x01
	.zero		1


	//----- nvinfo : EIATTR_ANNOTATIONS
	.align		4
        /*0104*/ 	.byte	0x04, 0x55
        /*0106*/ 	.short	(.L_48 - .L_47)


	//   ....[0]....
.L_47:
        /*0108*/ 	.word	0x00000001
        /*010c*/ 	.byte	0x60, 0x0c, 0x00, 0x00, 0x01, 0x00, 0x00, 0x00, 0xa0, 0x0c, 0x00, 0x00, 0x01, 0x00, 0x00, 0x00
        /* <DEDUP_REMOVED lines=1123> */
        /*474c*/ 	.byte	0xd0, 0xea, 0x01, 0x00, 0x01, 0x00, 0x00, 0x00, 0xf0, 0xea, 0x01, 0x00


	//----- nvinfo : EIATTR_INT_WARP_WIDE_INSTR_OFFSETS
	.align		4
.L_48:
        /*4758*/ 	.byte	0x04, 0x31
        /*475a*/ 	.short	(.L_50 - .L_49)


	//   ....[0]....
.L_49:
        /*475c*/ 	.word	0x00000c50


	//   ....[1]....
        /*4760*/ 	.word	0x00000c70


	//   ....[2]....
        /*4764*/ 	.word	0x00008430


	//   ....[3]....
        /*4768*/ 	.word	0x00023620


	//   ....[4]....
        /*476c*/ 	.word	0x00023670


	//----- nvinfo : EIATTR_COOP_GROUP_MASK_REGIDS
	.align		4
.L_50:
        /*4770*/ 	.byte	0x04, 0x29
        /*4772*/ 	.short	(.L_52 - .L_51)


	//   ....[0]....
.L_51:
        /*4774*/ 	.word	0xffffffff


	//   ....[1]....
        /*4778*/ 	.word	0xffffffff


	//   ....[2]....
        /*477c*/ 	.word	0xffffffff


	//   ....[3]....
        /*4780*/ 	.word	0xffffffff


	//----- nvinfo : EIATTR_COOP_GROUP_INSTR_OFFSETS
	.align		4
.L_52:
        /*4784*/ 	.byte	0x04, 0x28
        /*4786*/ 	.short	(.L_54 - .L_53)


	//   ....[0]....
.L_53:
        /*4788*/ 	.word	0x00000070


	//   ....[1]....
        /*478c*/ 	.word	0x00000330


	//   ....[2]....
        /*4790*/ 	.word	0x000234b0


	//   ....[3]....
        /*4794*/ 	.word	0x00023720


	//----- nvinfo : EIATTR_VRC_CTA_INIT_COUNT
	.align		4
.L_54:
        /*4798*/ 	.byte	0x02, 0x4a
        /*479a*/ 	.byte	0x80
	.zero		1


	//----- nvinfo : EIATTR_MBARRIER_INSTR_OFFSETS
	.align		4
        /*479c*/ 	.byte	0x04, 0x39
        /*479e*/ 	.short	(.L_56 - .L_55)


	//   ....[0]....
.L_55:
        /*47a0*/ 	.word	0x00000e30
        /*47a4*/ 	.word	0x000000ff
        /*47a8*/ 	.word	0x00000000
        /*47ac*/ 	.short	0x0100
        /*47ae*/ 	.byte	0x06
	.zero		1


	//   ....[1]....
        /*47b0*/ 	.word	0x00008450
        /*47b4*/ 	.word	0x000000ff
        /*47b8*/ 	.word	0x00024008
        /*47bc*/ 	.short	0x0100
        /*47be*/ 	.byte	0x04
	.zero		1


	//   ....[2]....
        /*47c0*/ 	.word	0x000155c0
        /*47c4*/ 	.word	0x000000ff
        /*47c8*/ 	.word	0x00000000
        /*47cc*/ 	.short	0x010a
        /*47ce*/ 	.byte	0x06
	.zero		1


	//   ....[3]....
        /*47d0*/ 	.word	0x0001eb80
        /*47d4*/ 	.word	0x000000ff
        /*47d8*/ 	.word	0x00000000
        /*47dc*/ 	.short	0x010a
        /*47de*/ 	.byte	0x06
	.zero		1


	//   ....[4]....
        /*47e0*/ 	.word	0x0001ec50
        /*47e4*/ 	.word	0x000000ff
        /*47e8*/ 	.word	0x00024000
        /*47ec*/ 	.short	0x0108
        /*47ee*/ 	.byte	0x04
	.zero		1


	//   ....[5]....
        /*47f0*/ 	.word	0x0001ed60
        /*47f4*/ 	.word	0x000000ff
        /*47f8*/ 	.word	0x00024008
        /*47fc*/ 	.short	0x0108
        /*47fe*/ 	.byte	0x04
	.zero		1


	//   ....[6]....
        /*4800*/ 	.word	0x00023740
        /*4804*/ 	.word	0x000000ff
        /*4808*/ 	.word	0x00000000
        /*480c*/ 	.short	0x010a
        /*480e*/ 	.byte	0x06
	.zero		1


	//   ....[7]....
        /*4810*/ 	.word	0x00023770
        /*4814*/ 	.word	0x000000ff
        /*4818*/ 	.word	0x00000000
        /*481c*/ 	.short	0x010a
        /*481e*/ 	.byte	0x06
	.zero		1


	//----- nvinfo : EIATTR_NUM_MBARRIERS
	.align		4
.L_56:
        /*4820*/ 	.byte	0x03, 0x38
        /*4822*/ 	.short	0x0002


	//----- nvinfo : EIATTR_EXIT_INSTR_OFFSETS
	.align		4
        /*4824*/ 	.byte	0x04, 0x1c
        /*4826*/ 	.short	(.L_58 - .L_57)


	//   ....[0]....
.L_57:
        /*4828*/ 	.word	0x00023730


	//----- nvinfo : EIATTR_REQNTID
	.align		4
.L_58:
        /*482c*/ 	.byte	0x04, 0x10
        /*482e*/ 	.short	(.L_60 - .L_59)
.L_59:
        /*4830*/ 	.word	0x00000100
        /*4834*/ 	.word	0x00000001
        /*4838*/ 	.word	0x00000001


	//----- nvinfo : EIATTR_CRS_STACK_SIZE
	.align		4
.L_60:
        /*483c*/ 	.byte	0x04, 0x1e
        /*483e*/ 	.short	(.L_62 - .L_61)
.L_61:
        /*4840*/ 	.word	0x00000000


	//----- nvinfo : EIATTR_CBANK_PARAM_SIZE
	.align		4
.L_62:
        /*4844*/ 	.byte	0x03, 0x19
        /*4846*/ 	.short	0x0050


	//----- nvinfo : EIATTR_PARAM_CBANK
	.align		4
        /*4848*/ 	.byte	0x04, 0x0a
        /*484a*/ 	.short	(.L_64 - .L_63)
	.align		4
.L_63:
        /*484c*/ 	.word	index@(.nv.constant0.matmul_kernel)
        /*4850*/ 	.short	0x0380
        /*4852*/ 	.short	0x0050


	//----- nvinfo : EIATTR_SW_WAR
	.align		4
.L_64:
        /*4854*/ 	.byte	0x04, 0x36
        /*4856*/ 	.short	(.L_66 - .L_65)
.L_65:
        /*4858*/ 	.word	0x00000008
.L_66:


//--------------------- .nv.compat                --------------------------
	.section	.nv.compat,"",@"SHT_CUDA_COMPAT_INFO"
	.align	4
        /*0000*/ 	.byte	0x02, 0x02, 0x02, 0x00, 0x02, 0x05, 0x05, 0x00, 0x02, 0x03, 0x00, 0x00, 0x02, 0x06, 0x01, 0x00


//--------------------- .nv.callgraph             --------------------------
	.section	.nv.callgraph,"",@"SHT_CUDA_CALLGRAPH"
	.align	4
	.sectionentsize	8
	.align		4
        /*0000*/ 	.word	0x00000000
	.align		4
        /*0004*/ 	.word	0xffffffff
	.align		4
        /*0008*/ 	.word	0x00000000
	.align		4
        /*000c*/ 	.word	0xfffffffe
	.align		4
        /*0010*/ 	.word	0x00000000
	.align		4
        /*0014*/ 	.word	0xfffffffd
	.align		4
        /*0018*/ 	.word	0x00000000
	.align		4
        /*001c*/ 	.word	0xfffffffc


//--------------------- .text.matmul_kernel       --------------------------
	.section	.text.matmul_kernel,"ax",@progbits
	.align	128
        .global         matmul_kernel
        .type           matmul_kernel,@function
        .size           matmul_kernel,(.L_x_20 - matmul_kernel)
        .other          matmul_kernel,@"STO_CUDA_ENTRY STV_DEFAULT"
matmul_kernel:
.text.matmul_kernel:
[----:B------:R-:W0:Y:S01]  /*0000*/  LDC R1, c[0x0][0x37c] ;  /* 0x0000df00ff017b82 */ /* 0x000e220000000800 */
[----:B------:R-:W1:Y:S01]  /*0010*/  S2R R0, SR_TID.X ;  /* 0x0000000000007919 */ /* 0x000e620000002100 */
[----:B0-----:R-:W-:Y:S01]  /*0020*/  VIADD R1, R1, 0xfffff668 ;  /* 0xfffff66801017836 */ /* 0x001fe20000000000 */
[----:B-1----:R-:W-:-:S13]  /*0030*/  ISETP.GE.U32.AND P0, PT, R0, 0x20, PT ;  /* 0x000000200000780c */ /* 0x002fda0003f06070 */
[----:B------:R-:W-:Y:S02]  /*0040*/  VOTEU.ANY UP0, P0 ;  /* 0x0000000000ff7886 */ /* 0x000fe40000000100 */
[----:B------:R-:W-:Y:S05]  /*0050*/  BRA.U UP0, `(.L_x_0) ;  /* 0x0000000100b87547 */ /* 0x000fea000b800000 */
[----:B------:R-:W0:Y:S01]  /*0060*/  S2UR UR6, SR_CgaCtaId ;  /* 0x00000000000679c3 */ /* 0x000e220000008800 */
[----:B------:R-:W-:Y:S01]  /*0070*/  NOP ;  /* 0x0000000000007918 */ /* 0x000fe20000000000 */
[----:B------:R-:W-:Y:S02]  /*0080*/  UMOV UR4, 0x40 ;  /* 0x0000004000047882 */ /* 0x000fe40000000000 */
[----:B0-----:R-:W-:-:S09]  /*0090*/  ULEA UR4, UR6, UR4, 0x18 ;  /* 0x0000000406047291 */ /* 0x001fd2000f8ec0ff */
[----:B------:R-:W0:Y:S01]  /*00a0*/  LDS.U8 R0, [UR4] ;  /* 0x00000004ff007984 */ /* 0x000e220008000000 */
[----:B------:R-:W-:Y:S02]  /*00b0*/  UMOV UR4, 0x400 ;  /* 0x0000040000047882 */ /* 0x000fe40000000000 */
[----:B------:R-:W-:Y:S01]  /*00c0*/  ULEA UR4, UR6, UR4, 0x18 ;  /* 0x0000000406047291 */ /* 0x000fe2000f8ec0ff */
[----:B0-----:R-:W-:-:S13]  /*00d0*/  ISETP.NE.AND P0, PT, R0, RZ, PT ;  /* 0x000000ff0000720c */ /* 0x001fda0003f05270 */
[----:B------:R-:W-:Y:S05]  /*00e0*/  @P0 BRA `(.L_x_1) ;  /* 0x00000000007c0947 */ /* 0x000fea0003800000 */
[----:B------:R-:W-:-:S13]  /*00f0*/  ELECT P0, URZ, PT ;  /* 0x0000000000ff782f */ /* 0x000fda0003800000 */
[----:B------:R-:W-:Y:S05]  /*0100*/  @!P0 BRA `(.L_x_2) ;  /* 0x0000000000848947 */ /* 0x000fea0003800000 */
[----:B------:R-:W-:Y:S01]  /*0110*/  UMOV UR5, 0x8 ;  /* 0x0000000800057882 */ /* 0x000fe20000000000 */
[----:B------:R-:W-:Y:S02]  /*0120*/  IMAD.MOV.U32 R4, RZ, RZ, 0x1 ;  /* 0x00000001ff047424 */ /* 0x000fe400078e00ff */
[----:B------:R-:W-:Y:S02]  /*0130*/  IMAD.MOV.U32 R5, RZ, RZ, 0xff ;  /* 0x000000ffff057424 */ /* 0x000fe400078e00ff */
[----:B------:R-:W-:Y:S04]  /*0140*/  DEPBAR.LE SB0, 0x36 ;  /* 0x00008d800000791a */ /* 0x000fe80000000000 */
[----:B------:R-:W0:Y:S02]  /*0150*/  UTCATOMSWS.FIND_AND_SET.ALIGN UP1, UR5, UR5 ;  /* 0x00000005000575e3 */ /* 0x000e240008020800 */
[----:B0-----:R-:W-:-:S04]  /*0160*/  PLOP3.LUT P0, PT, PT, PT, UP1, 0x80, 0x8 ;  /* 0x000000000008781c */ /* 0x001fc80003f0f018 */
[----:B------:R-:W-:-:S04]  /*0170*/  SEL R0, RZ, 0xffffffff, !P0 ;  /* 0xffffffffff007807 */ /* 0x000fc80004000000 */
[----:B------:R-:W-:Y:S01]  /*0180*/  ISETP.NE.AND P0, PT, R0, RZ, PT ;  /* 0x000000ff0000720c */ /* 0x000fe20003f05270 */
[----:B------:R-:W-:-:S12]  /*0190*/  IMAD.U32 R0, RZ, RZ, UR5 ;  /* 0x00000005ff007e24 */ /* 0x000fd8000f8e00ff */
[----:B------:R-:W-:Y:S05]  /*01a0*/  @P0 BRA `(.L_x_3) ;  /* 0x0000000000240947 */ /* 0x000fea0003800000 */
.L_x_4:
[----:B------:R-:W-:Y:S05]  /*01b0*/  NANOSLEEP 0x64 ;  /* 0x000000640000795d */ /* 0x000fea0003800000 */
[----:B------:R-:W-:-:S05]  /*01c0*/  UMOV UR5, 0x8 ;  /* 0x0000000800057882 */ /* 0x000fca0000000000 */
[----:B------:R-:W-:Y:S04]  /*01d0*/  DEPBAR.LE SB0, 0x36 ;  /* 0x00008d800000791a */ /* 0x000fe80000000000 */
[----:B------:R-:W0:Y:S02]  /*01e0*/  UTCATOMSWS.FIND_AND_SET.ALIGN UP1, UR5, UR5 ;  /* 0x00000005000575e3 */ /* 0x000e240008020800 */
[----:B0-----:R-:W-:-:S04]  /*01f0*/  PLOP3.LUT P0, PT, PT, PT, UP1, 0x80, 0x8 ;  /* 0x000000000008781c */ /* 0x001fc80003f0f018 */
[----:B------:R-:W-:-:S04]  /*0200*/  SEL R0, RZ, 0xffffffff, !P0 ;  /* 0xffffffffff007807 */ /* 0x000fc80004000000 */
[----:B------:R-:W-:Y:S01]  /*0210*/  ISETP.NE.AND P0, PT, R0, RZ, PT ;  /* 0x000000ff0000720c */ /* 0x000fe20003f05270 */
[----:B------:R-:W-:-:S12]  /*0220*/  IMAD.U32 R0, RZ, RZ, UR5 ;  /* 0x00000005ff007e24 */ /* 0x000fd8000f8e00ff */
[----:B------:R-:W-:Y:S05]  /*0230*/  @!P0 BRA `(.L_x_4) ;  /* 0xfffffffc00dc8947 */ /* 0x000fea000383ffff */
.L_x_3:
[C---:B------:R-:W-:Y:S01]  /*0240*/  VIADD R3, R0.reuse, 0x10 ;  /* 0x0000001000037836 */ /* 0x040fe20000000000 */
[----:B------:R-:W-:Y:S01]  /*0250*/  UMOV UR5, 0x50 ;  /* 0x0000005000057882 */ /* 0x000fe20000000000 */
[----:B------:R-:W-:Y:S01]  /*0260*/  SHF.L.U32 R2, R5, R0, RZ ;  /* 0x0000000005027219 */ /* 0x000fe200000006ff */
[----:B------:R-:W-:Y:S01]  /*0270*/  ULEA UR5, UR6, UR5, 0x18 ;  /* 0x0000000506057291 */ /* 0x000fe2000f8ec0ff */
[----:B------:R-:W-:Y:S01]  /*0280*/  IMAD.SHL.U32 R0, R0, 0x20, RZ ;  /* 0x0000002000007824 */ /* 0x000fe200078e00ff */
[----:B------:R-:W-:-:S04]  /*0290*/  SHF.L.U32 R3, R4, R3, RZ ;  /* 0x0000000304037219 */ /* 0x000fc800000006ff */
[----:B------:R-:W-:-:S05]  /*02a0*/  LOP3.LUT R2, R3, R2, RZ, 0xfc, !PT ;  /* 0x0000000203027212 */ /* 0x000fca00078efcff */
[----:B------:R0:W-:Y:S04]  /*02b0*/  ATOMS.OR RZ, [UR5], R2 ;  /* 0x00000002ffff798c */ /* 0x0001e8000b000005 */
[----:B------:R0:W-:Y:S01]  /*02c0*/  STS [UR4], R0 ;  /* 0x00000000ff007988 */ /* 0x0001e20008000804 */
[----:B------:R-:W-:Y:S05]  /*02d0*/  BRA `(.L_x_2) ;  /* 0x0000000000107947 */ /* 0x000fea0003800000 */
.L_x_1:
[----:B------:R-:W-:Y:S01]  /*02e0*/  IMAD.MOV.U32 R0, RZ, RZ, -0x1 ;  /* 0xffffffffff007424 */ /* 0x000fe200078e00ff */
[----:B------:R-:W-:-:S04]  /*02f0*/  MOV R2, 0x320 ;  /* 0x0000032000027802 */ /* 0x000fc80000000f00 */
[----:B------:R0:W-:Y:S03]  /*0300*/  STS [UR4], R0 ;  /* 0x00000000ff007988 */ /* 0x0001e60008000804 */
[----:B0-----:R-:W-:Y:S05]  /*0310*/  CALL.REL.NOINC `($__internal_1_$__cuda_sm10x_tcgen05_guardrail_trap_phase_invalid_during_alloc) ;  /* 0x00000234002c7944 */ /* 0x001fea0003c00000 */
.L_x_2:
[----:B------:R-:W-:Y:S05]  /*0320*/  WARPSYNC.ALL ;  /* 0x0000000000007948 */ /* 0x000fea0003800000 */
[----:B------:R-:W-:Y:S01]  /*0330*/  NOP ;  /* 0x0000000000007918 */ /* 0x000fe20000000000 */
.L_x_0:
[----:B------:R-:W1:Y:S01]  /*0340*/  LDC.64 R76, c[0x0][0x398] ;  /* 0x0000e600ff4c7b82 */ /* 0x000e620000000a00 */
[----:B------:R-:W2:Y:S01]  /*0350*/  S2R R5, SR_CTAID.X ;  /* 0x0000000000057919 */ /* 0x000ea20000002500 */
[----:B------:R-:W-:Y:S01]  /*0360*/  UMOV UR4, 0x400 ;  /* 0x0000040000047882 */ /* 0x000fe20000000000 */
[----:B------:R-:W3:Y:S01]  /*0370*/  LDCU UR12, c[0x0][0x3a4] ;  /* 0x00007480ff0c77ac */ /* 0x000ee20008000800 */
[----:B------:R-:W4:Y:S01]  /*0380*/  S2R R14, SR_TID.X ;  /* 0x00000000000e7919 */ /* 0x000f220000002100 */
[----:B------:R-:W0:Y:S03]  /*0390*/  LDCU.128 UR16, c[0x0][0x380] ;  /* 0x00007000ff1077ac */ /* 0x000e260008000c00 */
[----:B------:R-:W5:Y:S01]  /*03a0*/  S2UR UR9, SR_CgaCtaId ;  /* 0x00000000000979c3 */ /* 0x000f620000008800 */
[----:B------:R-:W-:-:S07]  /*03b0*/  UMOV UR10, 0x1 ;  /* 0x00000001000a7882 */ /* 0x000fce0000000000 */
[----:B------:R-:W0:Y:S02]  /*03c0*/  LDC R12, c[0x0][0x3a0] ;  /* 0x0000e800ff0c7b82 */ /* 0x000e240000000800 */
[----:B01----:R-:W-:-:S06]  /*03d0*/  VIADD R0, R77, 0x3f ;  /* 0x0000003f4d007836 */ /* 0x003fcc0000000000 */
[----:B------:R-:W0:Y:S01]  /*03e0*/  LDC.64 R74, c[0x0][0x3a8] ;  /* 0x0000ea00ff4a7b82 */ /* 0x000e220000000a00 */
[----:B------:R-:W-:Y:S01]  /*03f0*/  SHF.R.S32.HI R3, RZ, 0x1f, R0 ;  /* 0x0000001fff037819 */ /* 0x000fe20000011400 */
[----:B-----5:R-:W-:-:S03]  /*0400*/  ULEA UR4, UR9, UR4, 0x18 ;  /* 0x0000000409047291 */ /* 0x020fc6000f8ec0ff */
[----:B------:R-:W-:Y:S02]  /*0410*/  LEA.HI R3, R3, R0, RZ, 0x6 ;  /* 0x0000000003037211 */ /* 0x000fe400078f30ff */
[----:B--2---:R-:W-:Y:S01]  /*0420*/  IABS R8, R5 ;  /* 0x0000000500087213 */ /* 0x004fe20000000000 */
[----:B------:R-:W-:Y:S01]  /*0430*/  UIADD3 UR6, UPT, UPT, UR4, 0x24000, URZ ;  /* 0x0002400004067890 */ /* 0x000fe2000fffe0ff */
[----:B------:R-:W-:Y:S02]  /*0440*/  SHF.R.S32.HI R3, RZ, 0x6, R3 ;  /* 0x00000006ff037819 */ /* 0x000fe40000011403 */
[----:B----4-:R-:W-:-:S03]  /*0450*/  LOP3.LUT R13, R14, 0xff, RZ, 0xc0, !PT ;  /* 0x000000ff0e0d7812 */ /* 0x010fc600078ec0ff */
[----:B------:R-:W-:-:S05]  /*0460*/  IMAD.SHL.U32 R4, R3, 0x8, RZ ;  /* 0x0000000803047824 */ /* 0x000fca00078e00ff */
[-C--:B------:R-:W-:Y:S02]  /*0470*/  IABS R7, R4.reuse ;  /* 0x0000000400077213 */ /* 0x080fe40000000000 */
[----:B------:R-:W-:Y:S02]  /*0480*/  IABS R10, R4 ;  /* 0x00000004000a7213 */ /* 0x000fe40000000000 */
[----:B------:R-:W1:Y:S08]  /*0490*/  I2F.RP R0, R7 ;  /* 0x0000000700007306 */ /* 0x000e700000209400 */
[----:B-1----:R-:W1:Y:S02]  /*04a0*/  MUFU.RCP R0, R0 ;  /* 0x0000000000007308 */ /* 0x002e640000001000 */
[----:B-1----:R-:W-:-:S02]  /*04b0*/  VIADD R2, R0, 0xffffffe ;  /* 0x0ffffffe00027836 */ /* 0x002fc40000000000 */
[----:B------:R-:W-:-:S04]  /*04c0*/  IMAD.MOV R0, RZ, RZ, -R10 ;  /* 0x000000ffff007224 */ /* 0x000fc800078e0a0a */
[----:B------:R1:W2:Y:S02]  /*04d0*/  F2I.FTZ.U32.TRUNC.NTZ R3, R2 ;  /* 0x0000000200037305 */ /* 0x0002a4000021f000 */
[----:B-1----:R-:W-:Y:S02]  /*04e0*/  IMAD.MOV.U32 R2, RZ, RZ, RZ ;  /* 0x000000ffff027224 */ /* 0x002fe400078e00ff */
[----:B--2---:R-:W-:-:S04]  /*04f0*/  IMAD.MOV R6, RZ, RZ, -R3 ;  /* 0x000000ffff067224 */ /* 0x004fc800078e0a03 */
[----:B------:R-:W-:Y:S02]  /*0500*/  IMAD R9, R6, R7, RZ ;  /* 0x0000000706097224 */ /* 0x000fe400078e02ff */
[----:B------:R-:W-:Y:S02]  /*0510*/  IMAD.MOV.U32 R6, RZ, RZ, R8 ;  /* 0x000000ffff067224 */ /* 0x000fe400078e0008 */
[----:B------:R-:W-:-:S06]  /*0520*/  IMAD.HI.U32 R3, R3, R9, R2 ;  /* 0x0000000903037227 */ /* 0x000fcc00078e0002 */
[----:B------:R-:W-:-:S04]  /*0530*/  IMAD.HI.U32 R3, R3, R6, RZ ;  /* 0x0000000603037227 */ /* 0x000fc800078e00ff */
[----:B------:R-:W-:Y:S01]  /*0540*/  IMAD R0, R3, R0, R6 ;  /* 0x0000000003007224 */ /* 0x000fe200078e0206 */
[----:B------:R-:W-:Y:S04]  /*0550*/  BAR.SYNC.DEFER_BLOCKING 0x0 ;  /* 0x0000000000007b1d */ /* 0x000fe80000010000 */
[----:B------:R-:W-:-:S13]  /*0560*/  ISETP.GT.U32.AND P1, PT, R7, R0, PT ;  /* 0x000000000700720c */ /* 0x000fda0003f24070 */
[----:B------:R-:W-:Y:S02]  /*0570*/  @!P1 IMAD.IADD R0, R0, 0x1, -R7 ;  /* 0x0000000100009824 */ /* 0x000fe400078e0a07 */
[----:B------:R-:W-:Y:S01]  /*0580*/  @!P1 VIADD R3, R3, 0x1 ;  /* 0x0000000103039836 */ /* 0x000fe20000000000 */
[----:B------:R-:W-:Y:S02]  /*0590*/  ISETP.NE.AND P1, PT, R4, RZ, PT ;  /* 0x000000ff0400720c */ /* 0x000fe40003f25270 */
[----:B------:R-:W-:Y:S02]  /*05a0*/  ISETP.GE.U32.AND P0, PT, R0, R7, PT ;  /* 0x000000070000720c */ /* 0x000fe40003f06070 */
[----:B------:R-:W-:-:S04]  /*05b0*/  LOP3.LUT R0, R5, R4, RZ, 0x3c, !PT ;  /* 0x0000000405007212 */ /* 0x000fc800078e3cff */
[----:B------:R-:W-:Y:S01]  /*05c0*/  ISETP.GE.AND P2, PT, R0, RZ, PT ;  /* 0x000000ff0000720c */ /* 0x000fe20003f46270 */
[----:B------:R-:W-:-:S06]  /*05d0*/  VIADD R0, R76, 0x1ff ;  /* 0x000001ff4c007836 */ /* 0x000fcc0000000000 */
[----:B------:R-:W-:-:S04]  /*05e0*/  @P0 VIADD R3, R3, 0x1 ;  /* 0x0000000103030836 */ /* 0x000fc80000000000 */
[----:B------:R-:W-:Y:S01]  /*05f0*/  IMAD.MOV.U32 R2, RZ, RZ, R3 ;  /* 0x000000ffff027224 */ /* 0x000fe200078e0003 */
[----:B------:R-:W-:-:S03]  /*0600*/  SHF.R.S32.HI R3, RZ, 0x1f, R0 ;  /* 0x0000001fff037819 */ /* 0x000fc60000011400 */
[----:B------:R-:W-:Y:S01]  /*0610*/  @!P2 IMAD.MOV R2, RZ, RZ, -R2 ;  /* 0x000000ffff02a224 */ /* 0x000fe200078e0a02 */
[----:B------:R-:W-:Y:S02]  /*0620*/  @!P1 LOP3.LUT R2, RZ, R4, RZ, 0x33, !PT ;  /* 0x00000004ff029212 */ /* 0x000fe400078e33ff */
[----:B------:R-:W-:-:S03]  /*0630*/  LEA.HI R3, R3, R0, RZ, 0x9 ;  /* 0x0000000003037211 */ /* 0x000fc600078f48ff */
[----:B------:R-:W-:Y:S02]  /*0640*/  IMAD.SHL.U32 R8, R2, 0x8, RZ ;  /* 0x0000000802087824 */ /* 0x000fe400078e00ff */
[----:B------:R-:W-:-:S03]  /*0650*/  IMAD.MOV R2, RZ, RZ, -R2 ;  /* 0x000000ffff027224 */ /* 0x000fc600078e0a02 */
[----:B------:R-:W-:Y:S01]  /*0660*/  LEA.HI.SX32 R3, R3, -R8, 0x17 ;  /* 0x8000000803037211 */ /* 0x000fe200078fbaff */
[----:B------:R-:W-:-:S03]  /*0670*/  IMAD R10, R4, R2, R5 ;  /* 0x00000002040a7224 */ /* 0x000fc600078e0205 */
[----:B------:R-:W-:Y:S02]  /*0680*/  VIMNMX R11, PT, PT, R3, 0x8, PT ;  /* 0x00000008030b7848 */ /* 0x000fe40003fe0100 */
[----:B------:R-:W-:Y:S02]  /*0690*/  IABS R9, R10 ;  /* 0x0000000a00097213 */ /* 0x000fe40000000000 */
[-C--:B------:R-:W-:Y:S02]  /*06a0*/  IABS R7, R11.reuse ;  /* 0x0000000b00077213 */ /* 0x080fe40000000000 */
[----:B------:R-:W-:Y:S02]  /*06b0*/  IABS R4, R11 ;  /* 0x0000000b00047213 */ /* 0x000fe40000000000 */
[----:B------:R-:W1:Y:S08]  /*06c0*/  I2F.RP R0, R7 ;  /* 0x0000000700007306 */ /* 0x000e700000209400 */
[----:B-1----:R-:W1:Y:S02]  /*06d0*/  MUFU.RCP R0, R0 ;  /* 0x0000000000007308 */ /* 0x002e640000001000 */
[----:B-1----:R-:W-:-:S02]  /*06e0*/  VIADD R3, R0, 0xffffffe ;  /* 0x0ffffffe00037836 */ /* 0x002fc40000000000 */
[----:B------:R-:W-:-:S04]  /*06f0*/  IMAD.MOV R0, RZ, RZ, -R4 ;  /* 0x000000ffff007224 */ /* 0x000fc800078e0a04 */
[----:B------:R-:W1:Y:S02]  /*0700*/  F2I.FTZ.U32.TRUNC.NTZ R3, R3 ;  /* 0x0000000300037305 */ /* 0x000e64000021f000 */
[----:B-1----:R-:W-:-:S04]  /*0710*/  IMAD.MOV R6, RZ, RZ, -R3 ;  /* 0x000000ffff067224 */ /* 0x002fc800078e0a03 */
[----:B------:R-:W-:Y:S01]  /*0720*/  IMAD.MOV.U32 R2, RZ, RZ, R6 ;  /* 0x000000ffff027224 */ /* 0x000fe200078e0006 */
[----:B------:R-:W-:-:S03]  /*0730*/  IABS R6, R76 ;  /* 0x0000004c00067213 */ /* 0x000fc60000000000 */
[----:B------:R-:W-:Y:S02]  /*0740*/  IMAD R5, R2, R7, RZ ;  /* 0x0000000702057224 */ /* 0x000fe400078e02ff */
[----:B------:R-:W-:-:S04]  /*0750*/  IMAD.MOV.U32 R2, RZ, RZ, RZ ;  /* 0x000000ffff027224 */ /* 0x000fc800078e00ff */
[----:B------:R-:W-:Y:S02]  /*0760*/  IMAD.HI.U32 R2, R3, R5, R2 ;  /* 0x0000000503027227 */ /* 0x000fe400078e0002 */
[----:B------:R-:W1:Y:S04]  /*0770*/  I2F.RP R3, R6 ;  /* 0x0000000600037306 */ /* 0x000e680000209400 */
[----:B------:R-:W-:-:S04]  /*0780*/  IMAD.HI.U32 R2, R2, R9, RZ ;  /* 0x0000000902027227 */ /* 0x000fc800078e00ff */
[----:B------:R-:W-:-:S05]  /*0790*/  IMAD R0, R2, R0, R9 ;  /* 0x0000000002007224 */ /* 0x000fca00078e0209 */
[----:B------:R-:W-:Y:S01]  /*07a0*/  ISETP.GT.U32.AND P1, PT, R7, R0, PT ;  /* 0x000000000700720c */ /* 0x000fe20003f24070 */
[----:B-1----:R-:W1:-:S12]  /*07b0*/  MUFU.RCP R3, R3 ;  /* 0x0000000300037308 */ /* 0x002e580000001000 */
[----:B------:R-:W-:Y:S02]  /*07c0*/  @!P1 IMAD.IADD R0, R0, 0x1, -R7 ;  /* 0x0000000100009824 */ /* 0x000fe400078e0a07 */
[----:B------:R-:W-:Y:S01]  /*07d0*/  @!P1 VIADD R2, R2, 0x1 ;  /* 0x0000000102029836 */ /* 0x000fe20000000000 */
[----:B------:R-:W-:Y:S02]  /*07e0*/  ISETP.NE.AND P1, PT, R11, RZ, PT ;  /* 0x000000ff0b00720c */ /* 0x000fe40003f25270 */
[----:B------:R-:W-:Y:S01]  /*07f0*/  ISETP.GE.U32.AND P0, PT, R0, R7, PT ;  /* 0x000000070000720c */ /* 0x000fe20003f06070 */
[----:B-1----:R-:W-:Y:S01]  /*0800*/  VIADD R4, R3, 0xffffffe ;  /* 0x0ffffffe03047836 */ /* 0x002fe20000000000 */
[----:B------:R-:W-:-:S03]  /*0810*/  LOP3.LUT R0, R10, R11, RZ, 0x3c, !PT ;  /* 0x0000000b0a007212 */ /* 0x000fc600078e3cff */
[----:B------:R1:W2:Y:S01]  /*0820*/  F2I.FTZ.U32.TRUNC.NTZ R5, R4 ;  /* 0x0000000400057305 */ /* 0x0002a2000021f000 */
[----:B------:R-:W-:-:S07]  /*0830*/  ISETP.GE.AND P2, PT, R0, RZ, PT ;  /* 0x000000ff0000720c */ /* 0x000fce0003f46270 */
[----:B------:R-:W-:Y:S02]  /*0840*/  @P0 VIADD R2, R2, 0x1 ;  /* 0x0000000102020836 */ /* 0x000fe40000000000 */
[----:B-1----:R-:W-:-:S04]  /*0850*/  IMAD.MOV.U32 R4, RZ, RZ, RZ ;  /* 0x000000ffff047224 */ /* 0x002fc800078e00ff */
[----:B------:R-:W-:Y:S01]  /*0860*/  @!P2 IMAD.MOV R2, RZ, RZ, -R2 ;  /* 0x000000ffff02a224 */ /* 0x000fe200078e0a02 */
[----:B------:R-:W-:Y:S01]  /*0870*/  @!P1 LOP3.LUT R2, RZ, R11, RZ, 0x33, !PT ;  /* 0x0000000bff029212 */ /* 0x000fe200078e33ff */
[----:B--2---:R-:W-:Y:S01]  /*0880*/  IMAD.MOV R3, RZ, RZ, -R5 ;  /* 0x000000ffff037224 */ /* 0x004fe200078e0a05 */
[----:B------:R-:W-:-:S03]  /*0890*/  ISETP.NE.AND P2, PT, R76, RZ, PT ;  /* 0x000000ff4c00720c */ /* 0x000fc60003f45270 */
[----:B------:R-:W-:Y:S02]  /*08a0*/  IMAD.MOV R0, RZ, RZ, -R2 ;  /* 0x000000ffff007224 */ /* 0x000fe400078e0a02 */
[----:B------:R-:W-:Y:S02]  /*08b0*/  IMAD R3, R3, R6, RZ ;  /* 0x0000000603037224 */ /* 0x000fe400078e02ff */
[----:B------:R-:W-:Y:S02]  /*08c0*/  IMAD R0, R11, R0, R10 ;  /* 0x000000000b007224 */ /* 0x000fe400078e020a */
[----:B------:R-:W-:-:S04]  /*08d0*/  IMAD.HI.U32 R4, R5, R3, R4 ;  /* 0x0000000305047227 */ /* 0x000fc800078e0004 */
[----:B------:R-:W-:-:S04]  /*08e0*/  IMAD.IADD R0, R8, 0x1, R0 ;  /* 0x0000000108007824 */ /* 0x000fc800078e0200 */
[----:B------:R-:W-:-:S04]  /*08f0*/  IMAD R145, R0, 0x200, R13 ;  /* 0x0000020000917824 */ /* 0x000fc800078e020d */
[----:B------:R-:W-:Y:S01]  /*0900*/  VIADD R160, R145, 0x100 ;  /* 0x0000010091a07836 */ /* 0x000fe20000000000 */
[----:B------:R-:W-:-:S04]  /*0910*/  IABS R0, R145 ;  /* 0x0000009100007213 */ /* 0x000fc80000000000 */
[----:B------:R-:W-:Y:S01]  /*0920*/  IABS R7, R160 ;  /* 0x000000a000077213 */ /* 0x000fe20000000000 */
[----:B------:R-:W-:Y:S01]  /*0930*/  IMAD.MOV.U32 R3, RZ, RZ, R0 ;  /* 0x000000ffff037224 */ /* 0x000fe200078e0000 */
[----:B------:R-:W-:-:S03]  /*0940*/  ISETP.GE.AND P3, PT, R160, RZ, PT ;  /* 0x000000ffa000720c */ /* 0x000fc60003f66270 */
[----:B------:R-:W-:Y:S02]  /*0950*/  IMAD.MOV.U32 R5, RZ, RZ, R7 ;  /* 0x000000ffff057224 */ /* 0x000fe400078e0007 */
[C---:B------:R-:W-:Y:S01]  /*0960*/  IMAD.HI.U32 R0, R4.reuse, R3, RZ ;  /* 0x0000000304007227 */ /* 0x040fe200078e00ff */
[----:B------:R-:W1:Y:S03]  /*0970*/  LDS R7, [UR4] ;  /* 0x00000004ff077984 */ /* 0x000e660008000800 */
[----:B------:R-:W-:-:S04]  /*0980*/  IMAD.HI.U32 R4, R4, R5, RZ ;  /* 0x0000000504047227 */ /* 0x000fc800078e00ff */
[----:B------:R-:W-:Y:S02]  /*0990*/  IMAD.MOV R0, RZ, RZ, -R0 ;  /* 0x000000ffff007224 */ /* 0x000fe400078e0a00 */
[----:B------:R-:W-:Y:S02]  /*09a0*/  IMAD.MOV R4, RZ, RZ, -R4 ;  /* 0x000000ffff047224 */ /* 0x000fe400078e0a04 */
[C---:B------:R-:W-:Y:S02]  /*09b0*/  IMAD R0, R6.reuse, R0, R3 ;  /* 0x0000000006007224 */ /* 0x040fe400078e0203 */
[C---:B------:R-:W-:Y:S01]  /*09c0*/  IMAD R3, R6.reuse, R4, R5 ;  /* 0x0000000406037224 */ /* 0x040fe200078e0205 */
[----:B------:R-:W-:Y:S01]  /*09d0*/  SHF.R.U32.HI R4, RZ, 0x5, R14 ;  /* 0x00000005ff047819 */ /* 0x000fe2000001160e */
[----:B------:R-:W-:Y:S01]  /*09e0*/  BAR.SYNC.DEFER_BLOCKING 0x0 ;  /* 0x0000000000007b1d */ /* 0x000fe20000010000 */
[C---:B------:R-:W-:Y:S02]  /*09f0*/  ISETP.GT.U32.AND P0, PT, R6.reuse, R0, PT ;  /* 0x000000000600720c */ /* 0x040fe40003f04070 */
[----:B------:R-:W-:-:S02]  /*0a00*/  ISETP.GT.U32.AND P1, PT, R6, R3, PT ;  /* 0x000000030600720c */ /* 0x000fc40003f24070 */
[----:B------:R-:W-:Y:S01]  /*0a10*/  R2UR UR11, R4 ;  /* 0x00000000040b72ca */ /* 0x000fe200000e0000 */
[----:B------:R-:W-:-:S08]  /*0a20*/  VIADD R4, R12, 0xffffffff ;  /* 0xffffffff0c047836 */ /* 0x000fd00000000000 */
[--C-:B------:R-:W-:Y:S02]  /*0a30*/  @!P0 IMAD.IADD R0, R0, 0x1, -R6.reuse ;  /* 0x0000000100008824 */ /* 0x100fe400078e0a06 */
[----:B------:R-:W-:Y:S02]  /*0a40*/  @!P1 IMAD.IADD R3, R3, 0x1, -R6 ;  /* 0x0000000103039824 */ /* 0x000fe400078e0a06 */
[----:B------:R-:W-:Y:S01]  /*0a50*/  USHF.L.U32 UR7, UR11, 0x15, URZ ;  /* 0x000000150b077899 */ /* 0x000fe200080006ff */
[C---:B------:R-:W-:Y:S01]  /*0a60*/  ISETP.GT.U32.AND P0, PT, R6.reuse, R0, PT ;  /* 0x000000000600720c */ /* 0x040fe20003f04070 */
[----:B------:R-:W-:Y:S01]  /*0a70*/  USHF.L.U32 UR8, UR11, 0x5, URZ ;  /* 0x000000050b087899 */ /* 0x000fe200080006ff */
[----:B------:R-:W-:Y:S01]  /*0a80*/  ISETP.GT.U32.AND P1, PT, R6, R3, PT ;  /* 0x000000030600720c */ /* 0x000fe20003f24070 */
[----:B------:R-:W-:Y:S02]  /*0a90*/  ULOP3.LUT UR7, UR7, 0x600000, URZ, 0xc0, !UPT ;  /* 0x0060000007077892 */ /* 0x000fe4000f8ec0ff */
[----:B------:R-:W-:Y:S01]  /*0aa0*/  ULOP3.LUT UR8, UR8, 0x80, URZ, 0xc0, !UPT ;  /* 0x0000008008087892 */ /* 0x000fe2000f8ec0ff */
[----:B-1----:R-:W-:-:S07]  /*0ab0*/  R2UR UR5, R7 ;  /* 0x00000000070572ca */ /* 0x002fce00000e0000 */
[--C-:B------:R-:W-:Y:S01]  /*0ac0*/  @!P0 IMAD.IADD R0, R0, 0x1, -R6.reuse ;  /* 0x0000000100008824 */ /* 0x100fe200078e0a06 */
[----:B------:R-:W-:Y:S01]  /*0ad0*/  ISETP.GE.U32.AND P0, PT, R4, 0x7fffff80, PT ;  /* 0x7fffff800400780c */ /* 0x000fe20003f06070 */
[----:B------:R-:W-:Y:S01]  /*0ae0*/  @!P1 IMAD.IADD R3, R3, 0x1, -R6 ;  /* 0x0000000103039824 */ /* 0x000fe200078e0a06 */
[----:B------:R-:W-:Y:S01]  /*0af0*/  ISETP.GE.AND P1, PT, R145, RZ, PT ;  /* 0x000000ff9100720c */ /* 0x000fe20003f26270 */
[----:B------:R-:W-:Y:S02]  /*0b00*/  VIADD R4, R12, 0xfffffff7 ;  /* 0xfffffff70c047836 */ /* 0x000fe40000000000 */
[----:B------:R-:W-:-:S03]  /*0b10*/  UIADD3 UR7, UPT, UPT, UR8, UR7, UR5 ;  /* 0x0000000708077290 */ /* 0x000fc6000fffe005 */
[----:B------:R-:W-:Y:S01]  /*0b20*/  ISETP.GE.U32.AND P5, PT, R4, 0x7fffff78, PT ;  /* 0x7fffff780400780c */ /* 0x000fe20003fa6070 */
[----:B------:R-:W-:Y:S01]  /*0b30*/  IMAD.MOV.U32 R4, RZ, RZ, R3 ;  /* 0x000000ffff047224 */ /* 0x000fe200078e0003 */
[----:B------:R-:W-:-:S03]  /*0b40*/  LOP3.LUT R3, RZ, R76, RZ, 0x33, !PT ;  /* 0x0000004cff037212 */ /* 0x000fc600078e33ff */
[----:B------:R-:W-:Y:S02]  /*0b50*/  @!P3 IMAD.MOV R4, RZ, RZ, -R4 ;  /* 0x000000ffff04b224 */ /* 0x000fe400078e0a04 */
[----:B------:R-:W-:Y:S01]  /*0b60*/  @!P1 IMAD.MOV R0, RZ, RZ, -R0 ;  /* 0x000000ffff009224 */ /* 0x000fe200078e0a00 */
[----:B------:R-:W-:Y:S02]  /*0b70*/  ISETP.NE.U32.AND P1, PT, R13, RZ, PT ;  /* 0x000000ff0d00720c */ /* 0x000fe40003f25070 */
[C---:B------:R-:W-:Y:S01]  /*0b80*/  SEL R6, R3.reuse, R4, !P2 ;  /* 0x0000000403067207 */ /* 0x040fe20005000000 */
[C---:B------:R-:W-:Y:S01]  /*0b90*/  VIADD R4, R12.reuse, 0xffffffe7 ;  /* 0xffffffe70c047836 */ /* 0x040fe20000000000 */
[----:B------:R-:W-:Y:S01]  /*0ba0*/  SEL R5, R3, R0, !P2 ;  /* 0x0000000003057207 */ /* 0x000fe20005000000 */
[----:B------:R-:W-:Y:S01]  /*0bb0*/  VIADD R3, R12, 0xffffffef ;  /* 0xffffffef0c037836 */ /* 0x000fe20000000000 */
[----:B0--3--:R-:W-:Y:S07]  /*0bc0*/  BRA.U UP0, `(.L_x_5) ;  /* 0x0000000100187547 */ /* 0x009fee000b800000 */
[----:B------:R-:W-:Y:S01]  /*0bd0*/  ELECT P2, URZ, PT ;  /* 0x0000000000ff782f */ /* 0x000fe20003840000 */
[----:B------:R-:W-:Y:S01]  /*0be0*/  IMAD.MOV.U32 R0, RZ, RZ, 0x1 ;  /* 0x00000001ff007424 */ /* 0x000fe200078e00ff */
[----:B------:R-:W-:Y:S01]  /*0bf0*/  UMOV UR8, 0x40 ;  /* 0x0000004000087882 */ /* 0x000fe20000000000 */
[----:B------:R-:W-:Y:S01]  /*0c00*/  UVIRTCOUNT.DEALLOC.SMPOOL 0x80 ;  /* 0x000000800000784c */ /* 0x000fe20000000000 */
[----:B------:R-:W-:-:S09]  /*0c10*/  ULEA UR8, UR9, UR8, 0x18 ;  /* 0x0000000809087291 */ /* 0x000fd2000f8ec0ff */
[----:B------:R0:W-:Y:S03]  /*0c20*/  @P2 STS.U8 [UR8], R0 ;  /* 0x00000000ff002988 */ /* 0x0001e60008000008 */
.L_x_5:
[----:B------:R-:W-:Y:S01]  /*0c30*/  STTM.x128 tmem[UR7], RZ ;  /* 0x000000ff000079ed */ /* 0x000fe200083c0007 */
[----:B------:R-:W1:Y:S02]  /*0c40*/  FENCE.VIEW.ASYNC.T ;  /* 0x00000000000073c6 */ /* 0x000e640000000200 */
[----:B-1----:R-:W-:Y:S01]  /*0c50*/  VOTEU.ALL UP1, P1 ;  /* 0x0000000000ff7886 */ /* 0x002fe20000820000 */
[----:B------:R-:W-:Y:S01]  /*0c60*/  STL [R1+0x8c4], R68 ;  /* 0x0008c44401007387 */ /* 0x000fe20000100800 */
[----:B------:R-:W-:Y:S01]  /*0c70*/  VOTEU.ALL UP2, P1 ;  /* 0x0000000000ff7886 */ /* 0x000fe20000840000 */
[----:B------:R-:W-:Y:S01]  /*0c80*/  ISETP.GE.U32.AND P3, PT, R4, 0x7fffff68, PT ;  /* 0x7fffff680400780c */ /* 0x000fe20003f66070 */
[----:B------:R-:W-:Y:S01]  /*0c90*/  IMAD R4, R5, UR12, RZ ;  /* 0x0000000c05047c24 */ /* 0x000fe2000f8e02ff */
[----:B------:R1:W-:Y:S01]  /*0ca0*/  STL [R1+0x8c0], R82 ;  /* 0x0008c05201007387 */ /* 0x0003e20000100800 */
[----:B------:R-:W-:-:S04]  /*0cb0*/  @!UP1 UIADD3 UR8, UPT, UPT, -UR10, 0x100000, URZ ;  /* 0x001000000a089890 */ /* 0x000fc8000fffe1ff */
[----:B------:R-:W-:Y:S02]  /*0cc0*/  @!UP1 USHF.L.U32 UR9, UR8, 0xb, URZ ;  /* 0x0000000b08099899 */ /* 0x000fe400080006ff */
[----:B------:R-:W-:Y:S01]  /*0cd0*/  @!UP1 USHF.L.U32 UR8, UR8, 0x1, URZ ;  /* 0x0000000108089899 */ /* 0x000fe200080006ff */
[----:B------:R-:W-:Y:S01]  /*0ce0*/  IMAD R6, R6, UR12, RZ ;  /* 0x0000000c06067c24 */ /* 0x000fe2000f8e02ff */
[----:B------:R-:W-:Y:S01]  /*0cf0*/  ISETP.GE.U32.AND P4, PT, R3, 0x7fffff70, PT ;  /* 0x7fffff700300780c */ /* 0x000fe20003f86070 */
[----:B------:R-:W-:Y:S01]  /*0d00*/  BAR.SYNC.DEFER_BLOCKING 0x0 ;  /* 0x0000000000007b1d */ /* 0x000fe20000010000 */
[C---:B------:R-:W-:Y:S02]  /*0d10*/  IADD3 R3, P6, PT, R4.reuse, UR16, RZ ;  /* 0x0000001004037c10 */ /* 0x040fe4000ffde0ff */
[----:B------:R-:W-:Y:S02]  /*0d20*/  PRMT R109, RZ, 0x7610, R109 ;  /* 0x00007610ff6d7816 */ /* 0x000fe4000000006d */
[----:B------:R-:W-:-:S03]  /*0d30*/  LEA.HI.X.SX32 R4, R4, UR17, 0x1, P6 ;  /* 0x0000001104047c11 */ /* 0x000fc6000b0f0eff */
[----:B-1----:R-:W1:Y:S01]  /*0d40*/  LDC R82, c[0x0][0x3a0] ;  /* 0x0000e800ff527b82 */ /* 0x002e620000000800 */
[----:B------:R-:W2:Y:S01]  /*0d50*/  LDCU.64 UR14, c[0x0][0x358] ;  /* 0x00006b00ff0e77ac */ /* 0x000ea20008000a00 */
[----:B------:R-:W-:Y:S01]  /*0d60*/  IADD3 R5, P6, PT, R6, UR16, RZ ;  /* 0x0000001006057c10 */ /* 0x000fe2000ffde0ff */
[----:B------:R-:W-:Y:S01]  /*0d70*/  @!P0 IMAD.MOV.U32 R10, RZ, RZ, R3 ;  /* 0x000000ffff0a8224 */ /* 0x000fe200078e0003 */
[----:B------:R-:W-:Y:S01]  /*0d80*/  PRMT R91, RZ, 0x7610, R91 ;  /* 0x00007610ff5b7816 */ /* 0x000fe2000000005b */
[----:B------:R-:W-:Y:S01]  /*0d90*/  @!P0 IMAD.MOV.U32 R11, RZ, RZ, R4 ;  /* 0x000000ffff0b8224 */ /* 0x000fe200078e0004 */
[----:B------:R-:W-:Y:S01]  /*0da0*/  PRMT R73, RZ, 0x7610, R73 ;  /* 0x00007610ff497816 */ /* 0x000fe20000000049 */
[----:B------:R-:W-:Y:S01]  /*0db0*/  STL [R1+0x8bc], R94 ;  /* 0x0008bc5e01007387 */ /* 0x000fe20000100800 */
[----:B------:R-:W-:Y:S02]  /*0dc0*/  PRMT R72, RZ, 0x7610, R72 ;  /* 0x00007610ff487816 */ /* 0x000fe40000000048 */
[----:B------:R-:W-:-:S02]  /*0dd0*/  PRMT R112, RZ, 0x7610, R112 ;  /* 0x00007610ff707816 */ /* 0x000fc40000000070 */
[----:B------:R-:W-:Y:S02]  /*0de0*/  PRMT R214, RZ, 0x7610, R214 ;  /* 0x00007610ffd67816 */ /* 0x000fe400000000d6 */
[----:B------:R-:W-:Y:S02]  /*0df0*/  PRMT R213, RZ, 0x7610, R213 ;  /* 0x00007610ffd57816 */ /* 0x000fe400000000d5 */
[----:B------:R-:W-:Y:S02]  /*0e00*/  PRMT R211, RZ, 0x7610, R211 ;  /* 0x00007610ffd37816 */ /* 0x000fe400000000d3 */
[----:B------:R-:W-:Y:S01]  /*0e10*/  PRMT R210, RZ, 0x7610, R210 ;  /* 0x00007610ffd27816 */ /* 0x000fe200000000d2 */
[----:B------:R-:W3:Y:S02]  /*0e20*/  FENCE.VIEW.ASYNC.S ;  /* 0x00000000000073c6 */ /* 0x000ee40000000000 */
[----:B---3--:R3:W4:Y:S02]  /*0e30*/  @!UP2 SYNCS.EXCH.64 URZ, [UR6], UR8 ;  /* 0x0000000806ffa5b2 */ /* 0x0087240008000100 */
[----:B----4-:R-:W-:Y:S01]  /*0e40*/  BAR.SYNC.DEFER_BLOCKING 0x0 ;  /* 0x0000000000007b1d */ /* 0x010fe20000010000 */
[----:B01----:R-:W-:Y:S01]  /*0e50*/  VIADD R0, R82, 0xffffffdf ;  /* 0xffffffdf52007836 */ /* 0x003fe20000000000 */
[----:B------:R-:W-:Y:S01]  /*0e60*/  LEA.HI.X.SX32 R6, R6, UR17, 0x1, P6 ;  /* 0x0000001106067c11 */ /* 0x000fe2000b0f0eff */
[----:B------:R-:W-:Y:S01]  /*0e70*/  @!P0 IMAD.MOV.U32 R12, RZ, RZ, R5 ;  /* 0x000000ffff0c8224 */ /* 0x000fe200078e0005 */
[----:B------:R-:W-:Y:S01]  /*0e80*/  PRMT R174, RZ, 0x7610, R174 ;  /* 0x00007610ffae7816 */ /* 0x000fe200000000ae */
[----:B------:R-:W-:Y:S01]  /*0e90*/  VIADD R9, R82, 0xffffffd7 ;  /* 0xffffffd752097836 */ /* 0x000fe20000000000 */
[----:B------:R-:W-:Y:S01]  /*0ea0*/  ISETP.GE.U32.AND P2, PT, R0, 0x7fffff60, PT ;  /* 0x7fffff600000780c */ /* 0x000fe20003f46070 */
[----:B------:R-:W-:Y:S01]  /*0eb0*/  IMAD.SHL.U32 R0, R74, 0x8, RZ ;  /* 0x000000084a007824 */ /* 0x000fe200078e00ff */
[----:B------:R-:W-:Y:S01]  /*0ec0*/  STL [R1+0x8b8], R77 ;  /* 0x0008b84d01007387 */ /* 0x000fe20000100800 */
[----:B------:R-:W-:Y:S01]  /*0ed0*/  @!P0 IMAD.MOV.U32 R13, RZ, RZ, R6 ;  /* 0x000000ffff0d8224 */ /* 0x000fe200078e0006 */
[----:B------:R-:W-:-:S02]  /*0ee0*/  PRMT R222, RZ, 0x7610, R222 ;  /* 0x00007610ffde7816 */ /* 0x000fc400000000de */
[----:B------:R-:W-:Y:S01]  /*0ef0*/  PRMT R225, RZ, 0x7610, R225 ;  /* 0x00007610ffe17816 */ /* 0x000fe200000000e1 */
[----:B------:R-:W-:Y:S01]  /*0f00*/  STL [R1+0x894], R2 ;  /* 0x0008940201007387 */ /* 0x000fe20000100800 */
[----:B------:R-:W-:Y:S02]  /*0f10*/  SHF.R.S32.HI R17, RZ, 0x1f, R0 ;  /* 0x0000001fff117819 */ /* 0x000fe40000011400 */
[----:B------:R-:W-:Y:S01]  /*0f20*/  PRMT R223, RZ, 0x7610, R223 ;  /* 0x00007610ffdf7816 */ /* 0x000fe200000000df */
[----:B------:R-:W-:Y:S01]  /*0f30*/  STL [R1+0x890], R75 ;  /* 0x0008904b01007387 */ /* 0x000fe20000100800 */
[----:B------:R-:W-:Y:S02]  /*0f40*/  IADD3 R7, P6, PT, R0, R3, RZ ;  /* 0x0000000300077210 */ /* 0x000fe40007fde0ff */
[----:B------:R-:W-:Y:S01]  /*0f50*/  PRMT R18, RZ, 0x7610, R18 ;  /* 0x00007610ff127816 */ /* 0x000fe20000000012 */
[----:B--2---:R0:W2:Y:S01]  /*0f60*/  @!P0 LDG.E.U8 R109, desc[UR14][R10.64] ;  /* 0x0000000e0a6d8981 */ /* 0x0040a2000c1e1100 */
[----:B------:R-:W-:Y:S01]  /*0f70*/  PRMT R20, RZ, 0x7610, R20 ;  /* 0x00007610ff147816 */ /* 0x000fe20000000014 */
[----:B------:R-:W-:Y:S01]  /*0f80*/  IMAD.X R8, R17, 0x1, R4, P6 ;  /* 0x0000000111087824 */ /* 0x000fe200030e0604 */
[----:B------:R-:W-:Y:S01]  /*0f90*/  PRMT R251, RZ, 0x7610, R251 ;  /* 0x00007610fffb7816 */ /* 0x000fe200000000fb */
[----:B------:R1:W4:Y:S01]  /*0fa0*/  @!P0 LDG.E.U8 R91, desc[UR14][R12.64] ;  /* 0x0000000e0c5b8981 */ /* 0x000322000c1e1100 */
[----:B------:R-:W-:-:S02]  /*0fb0*/  ISETP.GE.U32.AND P0, PT, R9, 0x7fffff58, PT ;  /* 0x7fffff580900780c */ /* 0x000fc40003f06070 */
[----:B------:R-:W-:Y:S01]  /*0fc0*/  PRMT R250, RZ, 0x7610, R250 ;  /* 0x00007610fffa7816 */ /* 0x000fe200000000fa */
[----:B------:R-:W-:Y:S01]  /*0fd0*/  STL [R1+0x88c], R160 ;  /* 0x00088ca001007387 */ /* 0x000fe20000100800 */
[----:B------:R-:W-:Y:S01]  /*0fe0*/  IADD3 R9, P6, PT, R0, R5, RZ ;  /* 0x0000000500097210 */ /* 0x000fe20007fde0ff */
[----:B------:R-:W-:Y:S01]  /*0ff0*/  IMAD.SHL.U32 R0, R74, 0x10, RZ ;  /* 0x000000104a007824 */ /* 0x000fe200078e00ff */
[----:B------:R-:W-:Y:S01]  /*1000*/  PRMT R248, RZ, 0x7610, R248 ;  /* 0x00007610fff87816 */ /* 0x000fe200000000f8 */
[----:B------:R-:W-:Y:S01]  /*1010*/  @!P5 IMAD.MOV.U32 R14, RZ, RZ, R7 ;  /* 0x000000ffff0ed224 */ /* 0x000fe200078e0007 */
[----:B------:R-:W-:Y:S01]  /*1020*/  STL [R1+0x888], R145 ;  /* 0x0008889101007387 */ /* 0x000fe20000100800 */
[----:B0-----:R-:W-:Y:S01]  /*1030*/  IMAD.X R10, R17, 0x1, R6, P6 ;  /* 0x00000001110a7824 */ /* 0x001fe200030e0606 */
[----:B------:R-:W-:Y:S01]  /*1040*/  SHF.R.S32.HI R19, RZ, 0x1f, R0 ;  /* 0x0000001fff137819 */ /* 0x000fe20000011400 */
[----:B------:R-:W-:Y:S01]  /*1050*/  @!P5 IMAD.MOV.U32 R15, RZ, RZ, R8 ;  /* 0x000000ffff0fd224 */ /* 0x000fe200078e0008 */
[----:B------:R-:W-:Y:S01]  /*1060*/  IADD3 R11, P6, PT, R0, R3, RZ ;  /* 0x00000003000b7210 */ /* 0x000fe20007fde0ff */
[----:B------:R-:W-:Y:S01]  /*1070*/  @!P5 IMAD.MOV.U32 R16, RZ, RZ, R9 ;  /* 0x000000ffff10d224 */ /* 0x000fe200078e0009 */
[----:B------:R-:W-:Y:S01]  /*1080*/  PRMT R247, RZ, 0x7610, R247 ;  /* 0x00007610fff77816 */ /* 0x000fe200000000f7 */
[----:B------:R-:W-:Y:S01]  /*1090*/  @!P5 IMAD.MOV.U32 R17, RZ, RZ, R10 ;  /* 0x000000ffff11d224 */ /* 0x000fe200078e000a */
[----:B------:R-:W2:Y:S01]  /*10a0*/  @!P5 LDG.E.U8 R73, desc[UR14][R14.64] ;  /* 0x0000000e0e49d981 */ /* 0x000ea2000c1e1100 */
[----:B-1----:R-:W-:Y:S01]  /*10b0*/  VIADD R13, R82, 0xffffffcf ;  /* 0xffffffcf520d7836 */ /* 0x002fe20000000000 */
[----:B------:R-:W-:Y:S01]  /*10c0*/  PRMT R245, RZ, 0x7610, R245 ;  /* 0x00007610fff57816 */ /* 0x000fe200000000f5 */
[----:B------:R-:W-:Y:S01]  /*10d0*/  IMAD.X R12, R19, 0x1, R4, P6 ;  /* 0x00000001130c7824 */ /* 0x000fe200030e0604 */
[----:B------:R0:W2:Y:S01]  /*10e0*/  @!P5 LDG.E.U8 R72, desc[UR14][R16.64] ;  /* 0x0000000e1048d981 */ /* 0x0000a2000c1e1100 */
[----:B------:R-:W-:-:S02]  /*10f0*/  PRMT R244, RZ, 0x7610, R244 ;  /* 0x00007610fff47816 */ /* 0x000fc400000000f4 */
[----:B------:R-:W-:Y:S02]  /*1100*/  PRMT R242, RZ, 0x7610, R242 ;  /* 0x00007610fff27816 */ /* 0x000fe400000000f2 */
[----:B------:R-:W-:Y:S02]  /*1110*/  PRMT R241, RZ, 0x7610, R241 ;  /* 0x00007610fff17816 */ /* 0x000fe400000000f1 */
[----:B------:R-:W-:Y:S02]  /*1120*/  PRMT R239, RZ, 0x7610, R239 ;  /* 0x00007610ffef7816 */ /* 0x000fe400000000ef */
[----:B------:R-:W-:Y:S02]  /*1130*/  PRMT R238, RZ, 0x7610, R238 ;  /* 0x00007610ffee7816 */ /* 0x000fe400000000ee */
[----:B------:R-:W-:Y:S02]  /*1140*/  PRMT R236, RZ, 0x7610, R236 ;  /* 0x00007610ffec7816 */ /* 0x000fe400000000ec */
[----:B------:R-:W-:-:S02]  /*1150*/  PRMT R235, RZ, 0x7610, R235 ;  /* 0x00007610ffeb7816 */ /* 0x000fc400000000eb */
[----:B------:R-:W-:Y:S02]  /*1160*/  PRMT R233, RZ, 0x7610, R233 ;  /* 0x00007610ffe97816 */ /* 0x000fe400000000e9 */
[----:B------:R-:W-:Y:S02]  /*1170*/  PRMT R232, RZ, 0x7610, R232 ;  /* 0x00007610ffe87816 */ /* 0x000fe400000000e8 */
[----:B------:R-:W-:Y:S02]  /*1180*/  PRMT R230, RZ, 0x7610, R230 ;  /* 0x00007610ffe67816 */ /* 0x000fe400000000e6 */
[----:B------:R-:W-:Y:S02]  /*1190*/  SHF.R.S32.HI R25, RZ, 0x1f, R74 ;  /* 0x0000001fff197819 */ /* 0x000fe4000001144a */
[----:B------:R-:W-:Y:S02]  /*11a0*/  PRMT R229, RZ, 0x7610, R229 ;  /* 0x00007610ffe57816 */ /* 0x000fe400000000e5 */
        /* <DEDUP_REMOVED lines=22> */
[----:B------:R-:W-:Y:S01]  /*1310*/  PRMT R207, RZ, 0x7610, R207 ;  /* 0x00007610ffcf7816 */ /* 0x000fe200000000cf */
[----:B------:R-:W-:Y:S01]  /*1320*/  VIADD R30, R82, 0xffffffd5 ;  /* 0xffffffd5521e7836 */ /* 0x000fe20000000000 */
[----:B------:R-:W-:Y:S02]  /*1330*/  ISETP.GE.U32.AND P5, PT, R13, 0x7fffff50, PT ;  /* 0x7fffff500d00780c */ /* 0x000fe40003fa6070 */
[----:B------:R-:W-:-:S02]  /*1340*/  PRMT R206, RZ, 0x7610, R206 ;  /* 0x00007610ffce7816 */ /* 0x000fc400000000ce */
[----:B------:R-:W-:Y:S01]  /*1350*/  PRMT R205, RZ, 0x7610, R205 ;  /* 0x00007610ffcd7816 */ /* 0x000fe200000000cd */
[----:B------:R-:W-:Y:S01]  /*1360*/  VIADD R34, R82, 0xffffffcd ;  /* 0xffffffcd52227836 */ /* 0x000fe20000000000 */
[----:B------:R-:W-:Y:S01]  /*1370*/  IADD3 R13, P6, PT, R0, R5, RZ ;  /* 0x00000005000d7210 */ /* 0x000fe20007fde0ff */
[----:B------:R-:W-:Y:S01]  /*1380*/  IMAD R0, R74, 0x18, RZ ;  /* 0x000000184a007824 */ /* 0x000fe200078e02ff */
[----:B------:R-:W-:Y:S01]  /*1390*/  PRMT R204, RZ, 0x7610, R204 ;  /* 0x00007610ffcc7816 */ /* 0x000fe200000000cc */
[----:B0-----:R-:W-:Y:S01]  /*13a0*/  @!P4 IMAD.MOV.U32 R16, RZ, RZ, R11 ;  /* 0x000000ffff10c224 */ /* 0x001fe200078e000b */
[----:B------:R-:W-:Y:S01]  /*13b0*/  PRMT R203, RZ, 0x7610, R203 ;  /* 0x00007610ffcb7816 */ /* 0x000fe200000000cb */
[----:B------:R-:W-:Y:S01]  /*13c0*/  @!P4 IMAD.MOV.U32 R17, RZ, RZ, R12 ;  /* 0x000000ffff11c224 */ /* 0x000fe200078e000c */
[----:B------:R-:W-:Y:S01]  /*13d0*/  PRMT R202, RZ, 0x7610, R202 ;  /* 0x00007610ffca7816 */ /* 0x000fe200000000ca */
[----:B------:R-:W-:Y:S01]  /*13e0*/  IMAD.X R14, R19, 0x1, R6, P6 ;  /* 0x00000001130e7824 */ /* 0x000fe200030e0606 */
[----:B------:R-:W-:Y:S01]  /*13f0*/  SHF.R.S32.HI R19, RZ, 0x1f, R0 ;  /* 0x0000001fff137819 */ /* 0x000fe20000011400 */
[----:B------:R-:W-:Y:S01]  /*1400*/  STL [R1+0x89c], R7 ;  /* 0x00089c0701007387 */ /* 0x000fe20000100800 */
[----:B------:R-:W-:-:S02]  /*1410*/  IADD3 R21, P6, PT, R0, R3, RZ ;  /* 0x0000000300157210 */ /* 0x000fc40007fde0ff */
[----:B------:R-:W-:Y:S01]  /*1420*/  PRMT R201, RZ, 0x7610, R201 ;  /* 0x00007610ffc97816 */ /* 0x000fe200000000c9 */
[----:B------:R-:W-:Y:S01]  /*1430*/  STL [R1+0x898], R8 ;  /* 0x0008980801007387 */ /* 0x000fe20000100800 */
[----:B------:R-:W-:Y:S02]  /*1440*/  PRMT R200, RZ, 0x7610, R200 ;  /* 0x00007610ffc87816 */ /* 0x000fe400000000c8 */
[----:B------:R-:W-:Y:S01]  /*1450*/  PRMT R199, RZ, 0x7610, R199 ;  /* 0x00007610ffc77816 */ /* 0x000fe200000000c7 */
[----:B------:R0:W2:Y:S01]  /*1460*/  @!P4 LDG.E.U8 R112, desc[UR14][R16.64] ;  /* 0x0000000e1070c981 */ /* 0x0000a2000c1e1100 */
[----:B------:R-:W-:Y:S01]  /*1470*/  IMAD.X R23, R19, 0x1, R4, P6 ;  /* 0x0000000113177824 */ /* 0x000fe200030e0604 */
[----:B------:R-:W-:Y:S02]  /*1480*/  PRMT R198, RZ, 0x7610, R198 ;  /* 0x00007610ffc67816 */ /* 0x000fe400000000c6 */
[----:B------:R-:W-:Y:S01]  /*1490*/  PRMT R197, RZ, 0x7610, R197 ;  /* 0x00007610ffc57816 */ /* 0x000fe200000000c5 */
[----:B------:R-:W-:Y:S01]  /*14a0*/  STL [R1+0x8a4], R9 ;  /* 0x0008a40901007387 */ /* 0x000fe20000100800 */
[----:B------:R-:W-:-:S02]  /*14b0*/  IADD3 R22, P6, PT, R0, R5, RZ ;  /* 0x0000000500167210 */ /* 0x000fc40007fde0ff */
[----:B------:R-:W-:Y:S01]  /*14c0*/  PRMT R196, RZ, 0x7610, R196 ;  /* 0x00007610ffc47816 */ /* 0x000fe200000000c4 */
[----:B------:R-:W-:Y:S01]  /*14d0*/  STL [R1+0x8a0], R10 ;  /* 0x0008a00a01007387 */ /* 0x000fe20000100800 */
[----:B0-----:R-:W-:Y:S01]  /*14e0*/  @!P4 IMAD.MOV.U32 R16, RZ, RZ, R13 ;  /* 0x000000ffff10c224 */ /* 0x001fe200078e000d */
[----:B------:R-:W-:Y:S01]  /*14f0*/  PRMT R195, RZ, 0x7610, R195 ;  /* 0x00007610ffc37816 */ /* 0x000fe200000000c3 */
[----:B------:R-:W-:Y:S01]  /*1500*/  @!P4 IMAD.MOV.U32 R17, RZ, RZ, R14 ;  /* 0x000000ffff11c224 */ /* 0x000fe200078e000e */
[----:B------:R-:W-:Y:S01]  /*1510*/  STL [R1+0x8ac], R11 ;  /* 0x0008ac0b01007387 */ /* 0x000fe20000100800 */
[----:B------:R-:W-:Y:S01]  /*1520*/  IMAD.SHL.U32 R0, R74, 0x20, RZ ;  /* 0x000000204a007824 */ /* 0x000fe200078e00ff */
[----:B------:R-:W-:Y:S02]  /*1530*/  PRMT R194, RZ, 0x7610, R194 ;  /* 0x00007610ffc27816 */ /* 0x000fe400000000c2 */
[----:B------:R-:W-:Y:S01]  /*1540*/  PRMT R193, RZ, 0x7610, R193 ;  /* 0x00007610ffc17816 */ /* 0x000fe200000000c1 */
[----:B------:R-:W-:Y:S01]  /*1550*/  STL [R1+0x8a8], R12 ;  /* 0x0008a80c01007387 */ /* 0x000fe20000100800 */
[----:B------:R-:W-:-:S02]  /*1560*/  PRMT R192, RZ, 0x7610, R192 ;  /* 0x00007610ffc07816 */ /* 0x000fc400000000c0 */
[----:B------:R-:W-:Y:S01]  /*1570*/  PRMT R191, RZ, 0x7610, R191 ;  /* 0x00007610ffbf7816 */ /* 0x000fe200000000bf */
[----:B------:R-:W-:Y:S01]  /*1580*/  STL [R1+0x8b4], R13 ;  /* 0x0008b40d01007387 */ /* 0x000fe20000100800 */
[----:B------:R-:W-:Y:S02]  /*1590*/  PRMT R190, RZ, 0x7610, R190 ;  /* 0x00007610ffbe7816 */ /* 0x000fe400000000be */
[----:B------:R-:W-:Y:S01]  /*15a0*/  PRMT R189, RZ, 0x7610, R189 ;  /* 0x00007610ffbd7816 */ /* 0x000fe200000000bd */
[----:B------:R-:W-:Y:S01]  /*15b0*/  STL [R1+0xc4], R21 ;  /* 0x0000c41501007387 */ /* 0x000fe20000100800 */
[----:B------:R-:W-:Y:S02]  /*15c0*/  PRMT R188, RZ, 0x7610, R188 ;  /* 0x00007610ffbc7816 */ /* 0x000fe400000000bc */
[----:B------:R-:W-:Y:S01]  /*15d0*/  PRMT R187, RZ, 0x7610, R187 ;  /* 0x00007610ffbb7816 */ /* 0x000fe200000000bb */
[----:B------:R0:W2:Y:S01]  /*15e0*/  @!P4 LDG.E.U8 R214, desc[UR14][R16.64] ;  /* 0x0000000e10d6c981 */ /* 0x0000a2000c1e1100 */
[----:B------:R-:W-:-:S02]  /*15f0*/  PRMT R186, RZ, 0x7610, R186 ;  /* 0x00007610ffba7816 */ /* 0x000fc400000000ba */
[----:B------:R-:W-:Y:S01]  /*1600*/  PRMT R185, RZ, 0x7610, R185 ;  /* 0x00007610ffb97816 */ /* 0x000fe200000000b9 */
[----:B------:R-:W-:Y:S01]  /*1610*/  STL [R1+0x8b0], R14 ;  /* 0x0008b00e01007387 */ /* 0x000fe20000100800 */
[----:B------:R-:W-:Y:S02]  /*1620*/  PRMT R184, RZ, 0x7610, R184 ;  /* 0x00007610ffb87816 */ /* 0x000fe400000000b8 */
[----:B------:R-:W-:Y:S01]  /*1630*/  PRMT R183, RZ, 0x7610, R183 ;  /* 0x00007610ffb77816 */ /* 0x000fe200000000b7 */
[----:B------:R1:W-:Y:S01]  /*1640*/  STL [R1+0xc0], R23 ;  /* 0x0000c01701007387 */ /* 0x0003e20000100800 */
[----:B------:R-:W-:Y:S01]  /*1650*/  PRMT R182, RZ, 0x7610, R182 ;  /* 0x00007610ffb67816 */ /* 0x000fe200000000b6 */
[----:B0-----:R-:W-:Y:S01]  /*1660*/  @!P3 IMAD.MOV.U32 R16, RZ, RZ, R21 ;  /* 0x000000ffff10b224 */ /* 0x001fe200078e0015 */
[----:B------:R-:W-:Y:S01]  /*1670*/  PRMT R181, RZ, 0x7610, R181 ;  /* 0x00007610ffb57816 */ /* 0x000fe200000000b5 */
[----:B------:R-:W-:Y:S01]  /*1680*/  @!P3 IMAD.MOV.U32 R17, RZ, RZ, R23 ;  /* 0x000000ffff11b224 */ /* 0x000fe200078e0017 */
[----:B------:R-:W-:Y:S01]  /*1690*/  STL [R1+0xcc], R22 ;  /* 0x0000cc1601007387 */ /* 0x000fe20000100800 */
[----:B------:R-:W-:-:S02]  /*16a0*/  PRMT R180, RZ, 0x7610, R180 ;  /* 0x00007610ffb47816 */ /* 0x000fc400000000b4 */
[----:B------:R-:W-:Y:S01]  /*16b0*/  PRMT R179, RZ, 0x7610, R179 ;  /* 0x00007610ffb37816 */ /* 0x000fe200000000b3 */
[----:B------:R0:W2:Y:S01]  /*16c0*/  @!P3 LDG.E.U8 R213, desc[UR14][R16.64] ;  /* 0x0000000e10d5b981 */ /* 0x0000a2000c1e1100 */
[----:B-1----:R-:W-:Y:S01]  /*16d0*/  IMAD.X R23, R19, 0x1, R6, P6 ;  /* 0x0000000113177824 */ /* 0x002fe200030e0606 */
[----:B------:R-:W-:Y:S02]  /*16e0*/  SHF.R.S32.HI R19, RZ, 0x1f, R0 ;  /* 0x0000001fff137819 */ /* 0x000fe40000011400 */
[----:B------:R-:W-:Y:S02]  /*16f0*/  PRMT R178, RZ, 0x7610, R178 ;  /* 0x00007610ffb27816 */ /* 0x000fe400000000b2 */
[----:B------:R-:W-:Y:S02]  /*1700*/  PRMT R177, RZ, 0x7610, R177 ;  /* 0x00007610ffb17816 */ /* 0x000fe400000000b1 */
[----:B------:R-:W-:Y:S02]  /*1710*/  PRMT R176, RZ, 0x7610, R176 ;  /* 0x00007610ffb07816 */ /* 0x000fe400000000b0 */
[----:B------:R-:W-:Y:S01]  /*1720*/  PRMT R175, RZ, 0x7610, R175 ;  /* 0x00007610ffaf7816 */ /* 0x000fe200000000af */
[----:B------:R-:W-:Y:S01]  /*1730*/  VIADD R39, R82, 0xffffffd4 ;  /* 0xffffffd452277836 */ /* 0x000fe20000000000 */
[----:B------:R-:W-:Y:S01]  /*1740*/  IADD3 R21, P6, PT, R0, R3, RZ ;  /* 0x0000000300157210 */ /* 0x000fe20007fde0ff */
[----:B0-----:R-:W-:Y:S01]  /*1750*/  @!P3 IMAD.MOV.U32 R16, RZ, RZ, R22 ;  /* 0x000000ffff10b224 */ /* 0x001fe200078e0016 */
[----:B------:R0:W-:Y:S01]  /*1760*/  STL [R1+0xc8], R23 ;  /* 0x0000c81701007387 */ /* 0x0001e20000100800 */
[----:B------:R-:W-:Y:S01]  /*1770*/  @!P3 IMAD.MOV.U32 R17, RZ, RZ, R23 ;  /* 0x000000ffff11b224 */ /* 0x000fe200078e0017 */
[----:B------:R-:W-:Y:S01]  /*1780*/  PRMT R173, RZ, 0x7610, R173 ;  /* 0x00007610ffad7816 */ /* 0x000fe200000000ad */
[----:B------:R-:W-:Y:S01]  /*1790*/  IMAD R42, R74, 0x13, RZ ;  /* 0x000000134a2a7824 */ /* 0x000fe200078e02ff */
[----:B------:R-:W-:Y:S01]  /*17a0*/  STL [R1+0x144], R21 ;  /* 0x0001441501007387 */ /* 0x000fe20000100800 */
[----:B------:R-:W-:-:S02]  /*17b0*/  PRMT R172, RZ, 0x7610, R172 ;  /* 0x00007610ffac7816 */ /* 0x000fc400000000ac */
[----:B------:R-:W-:Y:S01]  /*17c0*/  PRMT R171, RZ, 0x7610, R171 ;  /* 0x00007610ffab7816 */ /* 0x000fe200000000ab */
[----:B------:R1:W2:Y:S01]  /*17d0*/  @!P3 LDG.E.U8 R211, desc[UR14][R16.64] ;  /* 0x0000000e10d3b981 */ /* 0x0002a2000c1e1100 */
[----:B------:R-:W-:Y:S01]  /*17e0*/  PRMT R170, RZ, 0x7610, R170 ;  /* 0x00007610ffaa7816 */ /* 0x000fe200000000aa */
[----:B0-----:R-:W-:Y:S01]  /*17f0*/  IMAD.X R23, R19, 0x1, R4, P6 ;  /* 0x0000000113177824 */ /* 0x001fe200030e0604 */
[----:B------:R-:W-:Y:S01]  /*1800*/  IADD3 R22, P6, PT, R0, R5, RZ ;  /* 0x0000000500167210 */ /* 0x000fe20007fde0ff */
[----:B------:R-:W-:Y:S01]  /*1810*/  IMAD R0, R74, 0x28, RZ ;  /* 0x000000284a007824 */ /* 0x000fe200078e02ff */
[----:B------:R-:W-:Y:S02]  /*1820*/  PRMT R169, RZ, 0x7610, R169 ;  /* 0x00007610ffa97816 */ /* 0x000fe400000000a9 */
[----:B------:R-:W-:Y:S01]  /*1830*/  PRMT R168, RZ, 0x7610, R168 ;  /* 0x00007610ffa87816 */ /* 0x000fe200000000a8 */
[----:B------:R0:W-:Y:S01]  /*1840*/  STL [R1+0x140], R23 ;  /* 0x0001401701007387 */ /* 0x0001e20000100800 */
[----:B------:R-:W-:Y:S01]  /*1850*/  PRMT R167, RZ, 0x7610, R167 ;  /* 0x00007610ffa77816 */ /* 0x000fe200000000a7 */
[----:B-1----:R-:W-:Y:S01]  /*1860*/  @!P2 IMAD.MOV.U32 R16, RZ, RZ, R21 ;  /* 0x000000ffff10a224 */ /* 0x002fe200078e0015 */
[----:B------:R-:W-:Y:S01]  /*1870*/  PRMT R166, RZ, 0x7610, R166 ;  /* 0x00007610ffa67816 */ /* 0x000fe200000000a6 */
[----:B------:R-:W-:Y:S01]  /*1880*/  @!P2 IMAD.MOV.U32 R17, RZ, RZ, R23 ;  /* 0x000000ffff11a224 */ /* 0x000fe200078e0017 */
[----:B------:R-:W-:Y:S01]  /*1890*/  STL [R1+0x14c], R22 ;  /* 0x00014c1601007387 */ /* 0x000fe20000100800 */
[----:B------:R-:W-:-:S02]  /*18a0*/  PRMT R165, RZ, 0x7610, R165 ;  /* 0x00007610ffa57816 */ /* 0x000fc400000000a5 */
[----:B------:R-:W-:Y:S01]  /*18b0*/  PRMT R164, RZ, 0x7610, R164 ;  /* 0x00007610ffa47816 */ /* 0x000fe200000000a4 */
[----:B------:R1:W2:Y:S01]  /*18c0*/  @!P2 LDG.E.U8 R210, desc[UR14][R16.64] ;  /* 0x0000000e10d2a981 */ /* 0x0002a2000c1e1100 */
[----:B0-----:R-:W-:Y:S01]  /*18d0*/  IMAD.X R23, R19, 0x1, R6, P6 ;  /* 0x0000000113177824 */ /* 0x001fe200030e0606 */
[----:B------:R-:W-:Y:S02]  /*18e0*/  SHF.R.S32.HI R19, RZ, 0x1f, R0 ;  /* 0x0000001fff137819 */ /* 0x000fe40000011400 */
        /* <DEDUP_REMOVED lines=21> */
[----:B------:R-:W-:Y:S01]  /*1a40*/  PRMT R140, RZ, 0x7610, R140 ;  /* 0x00007610ff8c7816 */ /* 0x000fe2000000008c */
[----:B------:R-:W-:Y:S01]  /*1a50*/  VIADD R47, R82, 0xffffffd3 ;  /* 0xffffffd3522f7836 */ /* 0x000fe20000000000 */
[----:B------:R-:W-:Y:S01]  /*1a60*/  IADD3 R21, P6, PT, R0, R3, RZ ;  /* 0x0000000300157210 */ /* 0x000fe20007fde0ff */
[----:B-1----:R-:W-:Y:S01]  /*1a70*/  @!P2 IMAD.MOV.U32 R16, RZ, RZ, R22 ;  /* 0x000000ffff10a224 */ /* 0x002fe200078e0016 */
[----:B------:R0:W-:Y:S01]  /*1a80*/  STL [R1+0x148], R23 ;  /* 0x0001481701007387 */ /* 0x0001e20000100800 */
[----:B------:R-:W-:Y:S01]  /*1a90*/  @!P2 IMAD.MOV.U32 R17, RZ, RZ, R23 ;  /* 0x000000ffff11a224 */ /* 0x000fe200078e0017 */
[----:B------:R-:W-:-:S02]  /*1aa0*/  PRMT R139, RZ, 0x7610, R139 ;  /* 0x00007610ff8b7816 */ /* 0x000fc4000000008b */
[----:B------:R-:W-:Y:S01]  /*1ab0*/  PRMT R138, RZ, 0x7610, R138 ;  /* 0x00007610ff8a7816 */ /* 0x000fe2000000008a */
[----:B------:R-:W-:Y:S01]  /*1ac0*/  STL [R1+0x1c4], R21 ;  /* 0x0001c41501007387 */ /* 0x000fe20000100800 */
[----:B------:R-:W-:Y:S02]  /*1ad0*/  PRMT R137, RZ, 0x7610, R137 ;  /* 0x00007610ff897816 */ /* 0x000fe40000000089 */
[----:B------:R-:W-:Y:S01]  /*1ae0*/  PRMT R136, RZ, 0x7610, R136 ;  /* 0x00007610ff887816 */ /* 0x000fe20000000088 */
[----:B------:R1:W2:Y:S01]  /*1af0*/  @!P2 LDG.E.U8 R174, desc[UR14][R16.64] ;  /* 0x0000000e10aea981 */ /* 0x0002a2000c1e1100 */
[----:B0-----:R-:W-:Y:S01]  /*1b00*/  IMAD.X R23, R19, 0x1, R4, P6 ;  /* 0x0000000113177824 */ /* 0x001fe200030e0604 */
[----:B------:R-:W-:Y:S01]  /*1b10*/  IADD3 R22, P6, PT, R0, R5, RZ ;  /* 0x0000000500167210 */ /* 0x000fe20007fde0ff */
[----:B------:R-:W-:Y:S01]  /*1b20*/  IMAD R0, R74, 0x30, RZ ;  /* 0x000000304a007824 */ /* 0x000fe200078e02ff */
[----:B------:R-:W-:Y:S02]  /*1b30*/  PRMT R135, RZ, 0x7610, R135 ;  /* 0x00007610ff877816 */ /* 0x000fe40000000087 */
[----:B------:R-:W-:Y:S01]  /*1b40*/  PRMT R134, RZ, 0x7610, R134 ;  /* 0x00007610ff867816 */ /* 0x000fe20000000086 */
[----:B------:R0:W-:Y:S01]  /*1b50*/  STL [R1+0x1c0], R23 ;  /* 0x0001c01701007387 */ /* 0x0001e20000100800 */
[----:B------:R-:W-:Y:S01]  /*1b60*/  PRMT R133, RZ, 0x7610, R133 ;  /* 0x00007610ff857816 */ /* 0x000fe20000000085 */
[----:B------:R-:W-:Y:S01]  /*1b70*/  VIADD R50, R82, 0xffffffcb ;  /* 0xffffffcb52327836 */ /* 0x000fe20000000000 */
[----:B------:R-:W-:Y:S01]  /*1b80*/  PRMT R132, RZ, 0x7610, R132 ;  /* 0x00007610ff847816 */ /* 0x000fe20000000084 */
[----:B-1----:R-:W-:Y:S01]  /*1b90*/  @!P0 IMAD.MOV.U32 R16, RZ, RZ, R21 ;  /* 0x000000ffff108224 */ /* 0x002fe200078e0015 */
[----:B------:R-:W-:Y:S01]  /*1ba0*/  PRMT R131, RZ, 0x7610, R131 ;  /* 0x00007610ff837816 */ /* 0x000fe20000000083 */
[----:B------:R-:W-:Y:S01]  /*1bb0*/  @!P0 IMAD.MOV.U32 R17, RZ, RZ, R23 ;  /* 0x000000ffff118224 */ /* 0x000fe200078e0017 */
[----:B------:R-:W-:-:S02]  /*1bc0*/  PRMT R130, RZ, 0x7610, R130 ;  /* 0x00007610ff827816 */ /* 0x000fc40000000082 */
[----:B------:R-:W-:Y:S01]  /*1bd0*/  PRMT R129, RZ, 0x7610, R129 ;  /* 0x00007610ff817816 */ /* 0x000fe20000000081 */
[----:B0-----:R-:W-:Y:S01]  /*1be0*/  IMAD.X R23, R19, 0x1, R6, P6 ;  /* 0x0000000113177824 */ /* 0x001fe200030e0606 */
[----:B------:R-:W-:Y:S01]  /*1bf0*/  SHF.R.S32.HI R19, RZ, 0x1f, R0 ;  /* 0x0000001fff137819 */ /* 0x000fe20000011400 */
[----:B------:R0:W2:Y:S01]  /*1c00*/  @!P0 LDG.E.U8 R222, desc[UR14][R16.64] ;  /* 0x0000000e10de8981 */ /* 0x0000a2000c1e1100 */
[----:B------:R-:W-:Y:S01]  /*1c10*/  IADD3 R21, P6, PT, R0, R3, RZ ;  /* 0x0000000300157210 */ /* 0x000fe20007fde0ff */
[----:B------:R-:W-:Y:S01]  /*1c20*/  VIADD R15, R82, 0xffffffc7 ;  /* 0xffffffc7520f7836 */ /* 0x000fe20000000000 */
        /* <DEDUP_REMOVED lines=9> */
[----:B------:R-:W-:Y:S01]  /*1cc0*/  ISETP.GE.U32.AND P4, PT, R15, 0x7fffff48, PT ;  /* 0x7fffff480f00780c */ /* 0x000fe20003f86070 */
[----:B------:R-:W-:Y:S01]  /*1cd0*/  STL [R1+0x244], R21 ;  /* 0x0002441501007387 */ /* 0x000fe20000100800 */
[----:B------:R-:W-:-:S02]  /*1ce0*/  PRMT R123, RZ, 0x7610, R123 ;  /* 0x00007610ff7b7816 */ /* 0x000fc4000000007b */
[----:B------:R-:W-:Y:S01]  /*1cf0*/  PRMT R122, RZ, 0x7610, R122 ;  /* 0x00007610ff7a7816 */ /* 0x000fe2000000007a */
[----:B-1----:R-:W-:Y:S01]  /*1d00*/  IMAD.X R23, R19, 0x1, R4, P6 ;  /* 0x0000000113177824 */ /* 0x002fe200030e0604 */
[----:B------:R-:W-:Y:S01]  /*1d10*/  IADD3 R22, P6, PT, R0, R5, RZ ;  /* 0x0000000500167210 */ /* 0x000fe20007fde0ff */
[----:B------:R0:W2:Y:S01]  /*1d20*/  @!P0 LDG.E.U8 R225, desc[UR14][R16.64] ;  /* 0x0000000e10e18981 */ /* 0x0000a2000c1e1100 */
[----:B------:R-:W-:Y:S01]  /*1d30*/  IMAD R0, R74, 0x38, RZ ;  /* 0x000000384a007824 */ /* 0x000fe200078e02ff */
[----:B------:R-:W-:Y:S02]  /*1d40*/  PRMT R121, RZ, 0x7610, R121 ;  /* 0x00007610ff797816 */ /* 0x000fe40000000079 */
[----:B------:R-:W-:Y:S01]  /*1d50*/  PRMT R120, RZ, 0x7610, R120 ;  /* 0x00007610ff787816 */ /* 0x000fe20000000078 */
[----:B------:R1:W-:Y:S01]  /*1d60*/  STL [R1+0x240], R23 ;  /* 0x0002401701007387 */ /* 0x0003e20000100800 */
[----:B------:R-:W-:Y:S02]  /*1d70*/  PRMT R119, RZ, 0x7610, R119 ;  /* 0x00007610ff777816 */ /* 0x000fe40000000077 */
[----:B------:R-:W-:-:S02]  /*1d80*/  PRMT R88, RZ, 0x7610, R88 ;  /* 0x00007610ff587816 */ /* 0x000fc40000000058 */
[----:B------:R-:W-:Y:S01]  /*1d90*/  PRMT R87, RZ, 0x7610, R87 ;  /* 0x00007610ff577816 */ /* 0x000fe20000000057 */
[----:B0-----:R-:W-:Y:S01]  /*1da0*/  @!P5 IMAD.MOV.U32 R16, RZ, RZ, R21 ;  /* 0x000000ffff10d224 */ /* 0x001fe200078e0015 */
[----:B------:R-:W-:Y:S01]  /*1db0*/  PRMT R86, RZ, 0x7610, R86 ;  /* 0x00007610ff567816 */ /* 0x000fe20000000056 */
[----:B------:R-:W-:Y:S01]  /*1dc0*/  @!P5 IMAD.MOV.U32 R17, RZ, RZ, R23 ;  /* 0x000000ffff11d224 */ /* 0x000fe200078e0017 */
[----:B------:R-:W-:Y:S01]  /*1dd0*/  PRMT R85, RZ, 0x7610, R85 ;  /* 0x00007610ff557816 */ /* 0x000fe20000000055 */
[----:B-1----:R-:W-:Y:S01]  /*1de0*/  IMAD.X R23, R19, 0x1, R6, P6 ;  /* 0x0000000113177824 */ /* 0x002fe200030e0606 */
[----:B------:R-:W-:Y:S02]  /*1df0*/  SHF.R.S32.HI R19, RZ, 0x1f, R0 ;  /* 0x0000001fff137819 */ /* 0x000fe40000011400 */
[----:B------:R-:W-:Y:S01]  /*1e00*/  PRMT R84, RZ, 0x7610, R84 ;  /* 0x00007610ff547816 */ /* 0x000fe20000000054 */
[----:B------:R0:W2:Y:S01]  /*1e10*/  @!P5 LDG.E.U8 R223, desc[UR14][R16.64] ;  /* 0x0000000e10dfd981 */ /* 0x0000a2000c1e1100 */
[----:B------:R-:W-:-:S02]  /*1e20*/  IADD3 R21, P6, PT, R0, R3, RZ ;  /* 0x0000000300157210 */ /* 0x000fc40007fde0ff */
[----:B------:R-:W-:Y:S01]  /*1e30*/  PRMT R99, RZ, 0x7610, R99 ;  /* 0x00007610ff637816 */ /* 0x000fe20000000063 */
[----:B------:R1:W-:Y:S01]  /*1e40*/  STL [R1+0x24c], R22 ;  /* 0x00024c1601007387 */ /* 0x0003e20000100800 */
[----:B------:R-:W-:Y:S02]  /*1e50*/  PRMT R98, RZ, 0x7610, R98 ;  /* 0x00007610ff627816 */ /* 0x000fe40000000062 */
[----:B------:R-:W-:Y:S02]  /*1e60*/  PRMT R97, RZ, 0x7610, R97 ;  /* 0x00007610ff617816 */ /* 0x000fe40000000061 */
[----:B------:R-:W-:Y:S01]  /*1e70*/  PRMT R96, RZ, 0x7610, R96 ;  /* 0x00007610ff607816 */ /* 0x000fe20000000060 */
[----:B0-----:R-:W-:Y:S01]  /*1e80*/  @!P5 IMAD.MOV.U32 R16, RZ, RZ, R22 ;  /* 0x000000ffff10d224 */ /* 0x001fe200078e0016 */
[----:B------:R-:W-:Y:S01]  /*1e90*/  PRMT R118, RZ, 0x7610, R118 ;  /* 0x00007610ff767816 */ /* 0x000fe20000000076 */
[----:B------:R-:W-:Y:S01]  /*1ea0*/  @!P5 IMAD.MOV.U32 R17, RZ, RZ, R23 ;  /* 0x000000ffff11d224 */ /* 0x000fe200078e0017 */
[----:B------:R-:W-:Y:S01]  /*1eb0*/  PRMT R117, RZ, 0x7610, R117 ;  /* 0x00007610ff757816 */ /* 0x000fe20000000075 */
[----:B-1----:R-:W-:Y:S01]  /*1ec0*/  IMAD.X R22, R19, 0x1, R4, P6 ;  /* 0x0000000113167824 */ /* 0x002fe200030e0604 */
[----:B------:R-:W-:Y:S01]  /*1ed0*/  PRMT R116, RZ, 0x7610, R116 ;  /* 0x00007610ff747816 */ /* 0x000fe20000000074 */
[----:B------:R-:W-:Y:S01]  /*1ee0*/  VIADD R55, R82, 0xffffffd2 ;  /* 0xffffffd252377836 */ /* 0x000fe20000000000 */
[----:B------:R0:W2:Y:S01]  /*1ef0*/  @!P5 LDG.E.U8 R18, desc[UR14][R16.64] ;  /* 0x0000000e1012d981 */ /* 0x0000a2000c1e1100 */
[----:B------:R-:W-:-:S02]  /*1f00*/  PRMT R115, RZ, 0x7610, R115 ;  /* 0x00007610ff737816 */ /* 0x000fc40000000073 */
[----:B------:R-:W-:Y:S02]  /*1f10*/  PRMT R114, RZ, 0x7610, R114 ;  /* 0x00007610ff727816 */ /* 0x000fe40000000072 */
[----:B------:R-:W-:Y:S02]  /*1f20*/  PRMT R113, RZ, 0x7610, R113 ;  /* 0x00007610ff717816 */ /* 0x000fe40000000071 */
[----:B------:R-:W-:Y:S02]  /*1f30*/  PRMT R111, RZ, 0x7610, R111 ;  /* 0x00007610ff6f7816 */ /* 0x000fe4000000006f */
[----:B------:R-:W-:Y:S01]  /*1f40*/  PRMT R110, RZ, 0x7610, R110 ;  /* 0x00007610ff6e7816 */ /* 0x000fe2000000006e */
[----:B0-----:R-:W-:Y:S01]  /*1f50*/  @!P4 IMAD.MOV.U32 R16, RZ, RZ, R21 ;  /* 0x000000ffff10c224 */ /* 0x001fe200078e0015 */
[----:B------:R-:W-:Y:S01]  /*1f60*/  PRMT R108, RZ, 0x7610, R108 ;  /* 0x00007610ff6c7816 */ /* 0x000fe2000000006c */
[----:B------:R-:W-:Y:S01]  /*1f70*/  @!P4 IMAD.MOV.U32 R17, RZ, RZ, R22 ;  /* 0x000000ffff11c224 */ /* 0x000fe200078e0016 */
[----:B------:R-:W-:Y:S01]  /*1f80*/  PRMT R107, RZ, 0x7610, R107 ;  /* 0x00007610ff6b7816 */ /* 0x000fe2000000006b */
[----:B------:R-:W-:Y:S01]  /*1f90*/  VIADD R58, R82, 0xffffffca ;  /* 0xffffffca523a7836 */ /* 0x000fe20000000000 */
[----:B------:R-:W-:-:S02]  /*1fa0*/  PRMT R106, RZ, 0x7610, R106 ;  /* 0x00007610ff6a7816 */ /* 0x000fc4000000006a */
[----:B------:R-:W-:Y:S01]  /*1fb0*/  PRMT R105, RZ, 0x7610, R105 ;  /* 0x00007610ff697816 */ /* 0x000fe20000000069 */
[----:B------:R-:W3:Y:S01]  /*1fc0*/  @!P4 LDG.E.U8 R20, desc[UR14][R16.64] ;  /* 0x0000000e1014c981 */ /* 0x000ee2000c1e1100 */
[C---:B------:R-:W-:Y:S01]  /*1fd0*/  VIADD R15, R82.reuse, 0xffffffbf ;  /* 0xffffffbf520f7836 */ /* 0x040fe20000000000 */
[----:B------:R-:W-:Y:S02]  /*1fe0*/  PRMT R104, RZ, 0x7610, R104 ;  /* 0x00007610ff687816 */ /* 0x000fe40000000068 */
[----:B------:R-:W-:Y:S01]  /*1ff0*/  PRMT R103, RZ, 0x7610, R103 ;  /* 0x00007610ff677816 */ /* 0x000fe20000000067 */
[----:B------:R-:W-:Y:S01]  /*2000*/  STL [R1+0x248], R23 ;  /* 0x0002481701007387 */ /* 0x000fe20000100800 */
[----:B------:R-:W-:Y:S02]  /*2010*/  PRMT R102, RZ, 0x7610, R102 ;  /* 0x00007610ff667816 */ /* 0x000fe40000000066 */
[----:B------:R-:W-:Y:S01]  /*2020*/  PRMT R101, RZ, 0x7610, R101 ;  /* 0x00007610ff657816 */ /* 0x000fe20000000065 */
[----:B------:R-:W-:Y:S01]  /*2030*/  STL [R1+0x2c4], R21 ;  /* 0x0002c41501007387 */ /* 0x000fe20000100800 */
[----:B------:R-:W-:Y:S01]  /*2040*/  ISETP.GE.U32.AND P3, PT, R15, 0x7fffff40, PT ;  /* 0x7fffff400f00780c */ /* 0x000fe20003f66070 */
[----:B------:R-:W-:Y:S01]  /*2050*/  VIADD R15, R82, 0xffffffb7 ;  /* 0xffffffb7520f7836 */ /* 0x000fe20000000000 */
[----:B------:R-:W-:-:S02]  /*2060*/  PRMT R100, RZ, 0x7610, R100 ;  /* 0x00007610ff647816 */ /* 0x000fc40000000064 */
[----:B------:R-:W-:Y:S02]  /*2070*/  PRMT R90, RZ, 0x7610, R90 ;  /* 0x00007610ff5a7816 */ /* 0x000fe4000000005a */
[----:B------:R-:W-:Y:S02]  /*2080*/  PRMT R89, RZ, 0x7610, R89 ;  /* 0x00007610ff597816 */ /* 0x000fe40000000059 */
[----:B------:R-:W-:Y:S02]  /*2090*/  PRMT R78, RZ, 0x7610, R78 ;  /* 0x00007610ff4e7816 */ /* 0x000fe4000000004e */
[----:B------:R-:W-:Y:S01]  /*20a0*/  PRMT R71, RZ, 0x7610, R71 ;  /* 0x00007610ff477816 */ /* 0x000fe20000000047 */
[----:B------:R-:W-:Y:S01]  /*20b0*/  IMAD R66, R74, 0x6d, RZ ;  /* 0x0000006d4a427824 */ /* 0x000fe200078e02ff */
[----:B------:R-:W-:Y:S01]  /*20c0*/  ISETP.GE.U32.AND P2, PT, R15, 0x7fffff38, PT ;  /* 0x7fffff380f00780c */ /* 0x000fe20003f46070 */
[----:B------:R-:W-:Y:S02]  /*20d0*/  VIADD R15, R82, 0xffffffaf ;  /* 0xffffffaf520f7836 */ /* 0x000fe40000000000 */
[----:B------:R-:W-:Y:S01]  /*20e0*/  IMAD R80, R74, 0x75, RZ ;  /* 0x000000754a507824 */ /* 0x000fe200078e02ff */
[----:B------:R-:W-:Y:S01]  /*20f0*/  PRMT R69, RZ, 0x7610, R69 ;  /* 0x00007610ff457816 */ /* 0x000fe20000000045 */
[----:B------:R-:W0:Y:S01]  /*2100*/  LDCU UR16, c[0x0][0x3b0] ;  /* 0x00007600ff1077ac */ /* 0x000e220008000800 */
[----:B------:R-:W-:Y:S01]  /*2110*/  ISETP.GE.U32.AND P0, PT, R15, 0x7fffff30, PT ;  /* 0x7fffff300f00780c */ /* 0x000fe20003f06070 */
[C---:B------:R-:W-:Y:S01]  /*2120*/  VIADD R15, R82.reuse, 0xffffffa7 ;  /* 0xffffffa7520f7836 */ /* 0x040fe20000000000 */
[----:B------:R-:W-:Y:S01]  /*2130*/  PRMT R67, RZ, 0x7610, R67 ;  /* 0x00007610ff437816 */ /* 0x000fe20000000043 */
[----:B------:R-:W1:Y:S03]  /*2140*/  LDCU UR21, c[0x0][0x3b0] ;  /* 0x00007600ff1577ac */ /* 0x000e660008000800 */
[----:B------:R-:W-:Y:S01]  /*2150*/  ISETP.GE.U32.AND P5, PT, R15, 0x7fffff28, PT ;  /* 0x7fffff280f00780c */ /* 0x000fe20003fa6070 */
[----:B------:R-:W-:Y:S01]  /*2160*/  VIADD R15, R82, 0xffffff9f ;  /* 0xffffff9f520f7836 */ /* 0x000fe20000000000 */
[----:B------:R-:W-:Y:S01]  /*2170*/  PRMT R13, RZ, 0x7610, R13 ;  /* 0x00007610ff0d7816 */ /* 0x000fe2000000000d */
[----:B------:R-:W0:Y:S01]  /*2180*/  LDCU UR24, c[0x0][0x3b0] ;  /* 0x00007600ff1877ac */ /* 0x000e220008000800 */
[----:B------:R-:W-:-:S02]  /*2190*/  PRMT R14, RZ, 0x7610, R14 ;  /* 0x00007610ff0e7816 */ /* 0x000fc4000000000e */
[----:B------:R-:W-:Y:S01]  /*21a0*/  PRMT R11, RZ, 0x7610, R11 ;  /* 0x00007610ff0b7816 */ /* 0x000fe2000000000b */
[----:B------:R-:W0:Y:S01]  /*21b0*/  LDCU UR12, c[0x0][0x3b0] ;  /* 0x00007600ff0c77ac */ /* 0x000e220008000800 */
[----:B------:R-:W-:Y:S02]  /*21c0*/  PRMT R12, RZ, 0x7610, R12 ;  /* 0x00007610ff0c7816 */ /* 0x000fe4000000000c */
[----:B------:R-:W-:Y:S01]  /*21d0*/  PRMT R9, RZ, 0x7610, R9 ;  /* 0x00007610ff097816 */ /* 0x000fe20000000009 */
[----:B------:R-:W0:Y:S01]  /*21e0*/  LDCU UR13, c[0x0][0x3b0] ;  /* 0x00007600ff0d77ac */ /* 0x000e220008000800 */
[----:B------:R-:W-:Y:S02]  /*21f0*/  PRMT R10, RZ, 0x7610, R10 ;  /* 0x00007610ff0a7816 */ /* 0x000fe4000000000a */
        /* <DEDUP_REMOVED lines=36> */
[----:B--2---:R2:W-:Y:S04]  /*2440*/  STL [R1+0x4], R18 ;  /* 0x0000041201007387 */ /* 0x0045e80000100800 */
[----:B------:R-:W-:Y:S01]  /*2450*/  STL [R1+0x2c0], R22 ;  /* 0x0002c01601007387 */ /* 0x000fe20000100800 */
[----:B--2---:R-:W-:Y:S01]  /*2460*/  IADD3 R18, P6, PT, R0, R5, RZ ;  /* 0x0000000500127210 */ /* 0x004fe20007fde0ff */
[----:B------:R-:W-:-:S04]  /*2470*/  IMAD.SHL.U32 R0, R74, 0x40, RZ ;  /* 0x000000404a007824 */ /* 0x000fc800078e00ff */
[----:B------:R-:W-:Y:S01]  /*2480*/  STL [R1+0x2cc], R18 ;  /* 0x0002cc1201007387 */ /* 0x000fe20000100800 */
[----:B------:R-:W-:Y:S01]  /*2490*/  IMAD.X R21, R19, 0x1, R6, P6 ;  /* 0x0000000113157824 */ /* 0x000fe200030e0606 */
[----:B------:R-:W-:Y:S02]  /*24a0*/  SHF.R.S32.HI R19, RZ, 0x1f, R0 ;  /* 0x0000001fff137819 */ /* 0x000fe40000011400 */
[----:B---3--:R2:W-:Y:S01]  /*24b0*/  STL [R1], R20 ;  /* 0x0000001401007387 */ /* 0x0085e20000100800 */
[----:B------:R-:W-:Y:S02]  /*24c0*/  @!P4 IMAD.MOV.U32 R16, RZ, RZ, R18 ;  /* 0x000000ffff10c224 */ /* 0x000fe400078e0012 */
[----:B------:R-:W-:Y:S01]  /*24d0*/  @!P4 IMAD.MOV.U32 R17, RZ, RZ, R21 ;  /* 0x000000ffff11c224 */ /* 0x000fe200078e0015 */
[----:B------:R3:W-:Y:S04]  /*24e0*/  STL [R1+0x2c8], R21 ;  /* 0x0002c81501007387 */ /* 0x0007e80000100800 */
[----:B------:R0:W4:Y:S01]  /*24f0*/  @!P4 LDG.E.U8 R251, desc[UR14][R16.64] ;  /* 0x0000000e10fbc981 */ /* 0x000122000c1e1100 */
[----:B--2---:R-:W-:-:S05]  /*2500*/  IADD3 R20, P6, PT, R0, R3, RZ ;  /* 0x0000000300147210 */ /* 0x004fca0007fde0ff */
[C---:B---3--:R-:W-:Y:S01]  /*2510*/  IMAD.X R21, R19.reuse, 0x1, R4, P6 ;  /* 0x0000000113157824 */ /* 0x048fe200030e0604 */
[----:B------:R-:W-:Y:S01]  /*2520*/  IADD3 R18, P6, PT, R0, R5, RZ ;  /* 0x0000000500127210 */ /* 0x000fe20007fde0ff */
[----:B------:R-:W-:Y:S01]  /*2530*/  IMAD R0, R74, 0x48, RZ ;  /* 0x000000484a007824 */ /* 0x000fe200078e02ff */
[----:B------:R-:W-:Y:S01]  /*2540*/  STL [R1+0x444], R20 ;  /* 0x0004441401007387 */ /* 0x000fe20000100800 */
[----:B0-----:R-:W-:Y:S02]  /*2550*/  @!P3 IMAD.MOV.U32 R16, RZ, RZ, R20 ;  /* 0x000000ffff10b224 */ /* 0x001fe400078e0014 */
[----:B------:R-:W-:Y:S01]  /*2560*/  @!P3 IMAD.MOV.U32 R17, RZ, RZ, R21 ;  /* 0x000000ffff11b224 */ /* 0x000fe200078e0015 */
[----:B------:R0:W-:Y:S04]  /*2570*/  STL [R1+0x440], R21 ;  /* 0x0004401501007387 */ /* 0x0001e80000100800 */
[----:B------:R2:W3:Y:S01]  /*2580*/  @!P3 LDG.E.U8 R250, desc[UR14][R16.64] ;  /* 0x0000000e10fab981 */ /* 0x0004e2000c1e1100 */
[----:B0-----:R-:W-:Y:S01]  /*2590*/  IMAD.X R21, R19, 0x1, R6, P6 ;  /* 0x0000000113157824 */ /* 0x001fe200030e0606 */
[----:B------:R-:W-:-:S02]  /*25a0*/  SHF.R.S32.HI R19, RZ, 0x1f, R0 ;  /* 0x0000001fff137819 */ /* 0x000fc40000011400 */
[C---:B------:R-:W-:Y:S01]  /*25b0*/  IADD3 R20, P6, PT, R0.reuse, R3, RZ ;  /* 0x0000000300147210 */ /* 0x040fe20007fde0ff */
[----:B------:R-:W-:Y:S01]  /*25c0*/  STL [R1+0x44c], R18 ;  /* 0x00044c1201007387 */ /* 0x000fe20000100800 */
[----:B--2---:R-:W-:Y:S02]  /*25d0*/  @!P3 IMAD.MOV.U32 R16, RZ, RZ, R18 ;  /* 0x000000ffff10b224 */ /* 0x004fe400078e0012 */
[----:B------:R-:W-:Y:S01]  /*25e0*/  @!P3 IMAD.MOV.U32 R17, RZ, RZ, R21 ;  /* 0x000000ffff11b224 */ /* 0x000fe200078e0015 */
[----:B------:R0:W-:Y:S04]  /*25f0*/  STL [R1+0x448], R21 ;  /* 0x0004481501007387 */ /* 0x0001e80000100800 */
[----:B------:R2:W3:Y:S01]  /*2600*/  @!P3 LDG.E.U8 R248, desc[UR14][R16.64] ;  /* 0x0000000e10f8b981 */ /* 0x0004e2000c1e1100 */
[----:B0-----:R-:W-:Y:S01]  /*2610*/  IMAD.X R21, R19, 0x1, R4, P6 ;  /* 0x0000000113157824 */ /* 0x001fe200030e0604 */
[----:B------:R-:W-:Y:S01]  /*2620*/  IADD3 R18, P6, PT, R0, R5, RZ ;  /* 0x0000000500127210 */ /* 0x000fe20007fde0ff */
[----:B------:R-:W-:Y:S01]  /*2630*/  IMAD R0, R74, 0x50, RZ ;  /* 0x000000504a007824 */ /* 0x000fe200078e02ff */
[----:B------:R-:W-:Y:S01]  /*2640*/  STL [R1+0x4c4], R20 ;  /* 0x0004c41401007387 */ /* 0x000fe20000100800 */
[----:B--2---:R-:W-:-:S02]  /*2650*/  @!P2 IMAD.MOV.U32 R16, RZ, RZ, R20 ;  /* 0x000000ffff10a224 */ /* 0x004fc400078e0014 */
[----:B------:R-:W-:Y:S01]  /*2660*/  @!P2 IMAD.MOV.U32 R17, RZ, RZ, R21 ;  /* 0x000000ffff11a224 */ /* 0x000fe200078e0015 */
[----:B------:R0:W-:Y:S04]  /*2670*/  STL [R1+0x4c0], R21 ;  /* 0x0004c01501007387 */ /* 0x0001e80000100800 */
[----:B------:R2:W3:Y:S01]  /*2680*/  @!P2 LDG.E.U8 R247, desc[UR14][R16.64] ;  /* 0x0000000e10f7a981 */ /* 0x0004e2000c1e1100 */
[----:B0-----:R-:W-:Y:S01]  /*2690*/  IMAD.X R21, R19, 0x1, R6, P6 ;  /* 0x0000000113157824 */ /* 0x001fe200030e0606 */
[----:B------:R-:W-:Y:S02]  /*26a0*/  SHF.R.S32.HI R19, RZ, 0x1f, R0 ;  /* 0x0000001fff137819 */ /* 0x000fe40000011400 */
[----:B------:R-:W-:Y:S01]  /*26b0*/  IADD3 R20, P6, PT, R0, R3, RZ ;  /* 0x0000000300147210 */ /* 0x000fe20007fde0ff */
[----:B------:R-:W-:Y:S01]  /*26c0*/  STL [R1+0x4cc], R18 ;  /* 0x0004cc1201007387 */ /* 0x000fe20000100800 */
[----:B--2---:R-:W-:-:S02]  /*26d0*/  @!P2 IMAD.MOV.U32 R16, RZ, RZ, R18 ;  /* 0x000000ffff10a224 */ /* 0x004fc400078e0012 */
        /* <DEDUP_REMOVED lines=17> */
[----:B------:R0:W-:Y:S01]  /*27f0*/  STL [R1+0x548], R21 ;  /* 0x0005481501007387 */ /* 0x0001e20000100800 */
[----:B------:R-:W-:-:S03]  /*2800*/  ISETP.GE.U32.AND P4, PT, R15, 0x7fffff20, PT ;  /* 0x7fffff200f00780c */ /* 0x000fc60003f86070 */
[----:B------:R2:W3:Y:S01]  /*2810*/  @!P0 LDG.E.U8 R242, desc[UR14][R16.64] ;  /* 0x0000000e10f28981 */ /* 0x0004e2000c1e1100 */
[----:B0-----:R-:W-:Y:S01]  /*2820*/  IMAD.X R21, R19, 0x1, R4, P6 ;  /* 0x0000000113157824 */ /* 0x001fe200030e0604 */
[----:B------:R-:W-:Y:S01]  /*2830*/  IADD3 R18, P6, PT, R0, R5, RZ ;  /* 0x0000000500127210 */ /* 0x000fe20007fde0ff */
[----:B------:R-:W-:Y:S01]  /*2840*/  IMAD R0, R74, 0x60, RZ ;  /* 0x000000604a007824 */ /* 0x000fe200078e02ff */
[----:B------:R-:W-:Y:S01]  /*2850*/  STL [R1+0x5c4], R20 ;  /* 0x0005c41401007387 */ /* 0x000fe20000100800 */
[----:B--2---:R-:W-:Y:S02]  /*2860*/  @!P5 IMAD.MOV.U32 R16, RZ, RZ, R20 ;  /* 0x000000ffff10d224 */ /* 0x004fe400078e0014 */
[----:B------:R-:W-:Y:S01]  /*2870*/  @!P5 IMAD.MOV.U32 R17, RZ, RZ, R21 ;  /* 0x000000ffff11d224 */ /* 0x000fe200078e0015 */
[----:B------:R0:W-:Y:S01]  /*2880*/  STL [R1+0x5c0], R21 ;  /* 0x0005c01501007387 */ /* 0x0001e20000100800 */
[----:B------:R-:W-:-:S03]  /*2890*/  VIADD R15, R82, 0xffffff97 ;  /* 0xffffff97520f7836 */ /* 0x000fc60000000000 */
[----:B------:R2:W3:Y:S01]  /*28a0*/  @!P5 LDG.E.U8 R241, desc[UR14][R16.64] ;  /* 0x0000000e10f1d981 */ /* 0x0004e2000c1e1100 */
[----:B0-----:R-:W-:Y:S01]  /*28b0*/  IMAD.X R21, R19, 0x1, R6, P6 ;  /* 0x0000000113157824 */ /* 0x001fe200030e0606 */
[----:B------:R-:W-:Y:S02]  /*28c0*/  SHF.R.S32.HI R19, RZ, 0x1f, R0 ;  /* 0x0000001fff137819 */ /* 0x000fe40000011400 */
[----:B------:R-:W-:Y:S01]  /*28d0*/  IADD3 R20, P6, PT, R0, R3, RZ ;  /* 0x0000000300147210 */ /* 0x000fe20007fde0ff */
[----:B------:R-:W-:Y:S01]  /*28e0*/  STL [R1+0x5cc], R18 ;  /* 0x0005cc1201007387 */ /* 0x000fe20000100800 */
[----:B--2---:R-:W-:Y:S01]  /*28f0*/  @!P5 IMAD.MOV.U32 R16, RZ, RZ, R18 ;  /* 0x000000ffff10d224 */ /* 0x004fe200078e0012 */
[----:B------:R-:W-:Y:S01]  /*2900*/  ISETP.GE.U32.AND P3, PT, R15, 0x7fffff18, PT ;  /* 0x7fffff180f00780c */ /* 0x000fe20003f66070 */
[----:B------:R-:W-:Y:S01]  /*2910*/  @!P5 IMAD.MOV.U32 R17, RZ, RZ, R21 ;  /* 0x000000ffff11d224 */ /* 0x000fe200078e0015 */
[----:B------:R0:W-:Y:S01]  /*2920*/  STL [R1+0x5c8], R21 ;  /* 0x0005c81501007387 */ /* 0x0001e20000100800 */
[----:B------:R-:W-:-:S03]  /*2930*/  VIADD R15, R82, 0xffffff8f ;  /* 0xffffff8f520f7836 */ /* 0x000fc60000000000 */
[----:B------:R2:W3:Y:S01]  /*2940*/  @!P5 LDG.E.U8 R239, desc[UR14][R16.64] ;  /* 0x0000000e10efd981 */ /* 0x0004e2000c1e1100 */
[----:B0-----:R-:W-:Y:S01]  /*2950*/  IMAD.X R21, R19, 0x1, R4, P6 ;  /* 0x0000000113157824 */ /* 0x001fe200030e0604 */
[----:B------:R-:W-:Y:S01]  /*2960*/  IADD3 R18, P6, PT, R0, R5, RZ ;  /* 0x0000000500127210 */ /* 0x000fe20007fde0ff */
[----:B------:R-:W-:Y:S01]  /*2970*/  IMAD R0, R74, 0x68, RZ ;  /* 0x000000684a007824 */ /* 0x000fe200078e02ff */
[----:B------:R0:W-:Y:S01]  /*2980*/  STL [R1+0x644], R20 ;  /* 0x0006441401007387 */ /* 0x0001e20000100800 */
[----:B--2---:R-:W-:Y:S01]  /*2990*/  @!P4 IMAD.MOV.U32 R16, RZ, RZ, R20 ;  /* 0x000000ffff10c224 */ /* 0x004fe200078e0014 */
[----:B------:R-:W-:Y:S01]  /*29a0*/  ISETP.GE.U32.AND P2, PT, R15, 0x7fffff10, PT ;  /* 0x7fffff100f00780c */ /* 0x000fe20003f46070 */
[----:B------:R-:W-:Y:S01]  /*29b0*/  @!P4 IMAD.MOV.U32 R17, RZ, RZ, R21 ;  /* 0x000000ffff11c224 */ /* 0x000fe200078e0015 */
[----:B------:R2:W-:Y:S01]  /*29c0*/  STL [R1+0x640], R21 ;  /* 0x0006401501007387 */ /* 0x0005e20000100800 */
[----:B------:R-:W-:-:S03]  /*29d0*/  VIADD R15, R82, 0xffffff87 ;  /* 0xffffff87520f7836 */ /* 0x000fc60000000000 */
[----:B------:R1:W3:Y:S01]  /*29e0*/  @!P4 LDG.E.U8 R238, desc[UR14][R16.64] ;  /* 0x0000000e10eec981 */ /* 0x0002e2000c1e1100 */
[----:B0-----:R-:W-:Y:S01]  /*29f0*/  IMAD.X R20, R19, 0x1, R6, P6 ;  /* 0x0000000113147824 */ /* 0x001fe200030e0606 */
[----:B------:R-:W-:Y:S02]  /*2a00*/  SHF.R.S32.HI R19, RZ, 0x1f, R0 ;  /* 0x0000001fff137819 */ /* 0x000fe40000011400 */
[----:B--2---:R-:W-:Y:S01]  /*2a10*/  IADD3 R21, P6, PT, R0, R3, RZ ;  /* 0x0000000300157210 */ /* 0x004fe20007fde0ff */
[----:B------:R0:W-:Y:S01]  /*2a20*/  STL [R1+0x64c], R18 ;  /* 0x00064c1201007387 */ /* 0x0001e20000100800 */
[----:B------:R-:W-:Y:S01]  /*2a30*/  ISETP.GE.U32.AND P0, PT, R15, 0x7fffff08, PT ;  /* 0x7fffff080f00780c */ /* 0x000fe20003f06070 */
[----:B------:R-:W-:Y:S02]  /*2a40*/  VIADD R15, R82, 0xfffffffe ;  /* 0xfffffffe520f7836 */ /* 0x000fe40000000000 */
[----:B-1----:R-:W-:Y:S02]  /*2a50*/  @!P4 IMAD.MOV.U32 R16, RZ, RZ, R18 ;  /* 0x000000ffff10c224 */ /* 0x002fe400078e0012 */
[----:B------:R-:W-:-:S02]  /*2a60*/  @!P4 IMAD.MOV.U32 R17, RZ, RZ, R20 ;  /* 0x000000ffff11c224 */ /* 0x000fc400078e0014 */
[----:B------:R-:W-:Y:S01]  /*2a70*/  IMAD.X R22, R19, 0x1, R4, P6 ;  /* 0x0000000113167824 */ /* 0x000fe200030e0604 */
[----:B0-----:R-:W-:Y:S01]  /*2a80*/  IADD3 R18, P6, PT, R0, R5, RZ ;  /* 0x0000000500127210 */ /* 0x001fe20007fde0ff */
[----:B------:R-:W-:Y:S01]  /*2a90*/  IMAD R0, R74, 0x70, RZ ;  /* 0x000000704a007824 */ /* 0x000fe200078e02ff */
[----:B------:R0:W-:Y:S01]  /*2aa0*/  STL [R1+0x648], R20 ;  /* 0x0006481401007387 */ /* 0x0001e20000100800 */
[----:B------:R-:W-:Y:S01]  /*2ab0*/  ISETP.GE.U32.AND P5, PT, R15, 0x7fffff7f, PT ;  /* 0x7fffff7f0f00780c */ /* 0x000fe20003fa6070 */
[----:B------:R-:W-:Y:S02]  /*2ac0*/  VIADD R15, R82, 0xfffffff6 ;  /* 0xfffffff6520f7836 */ /* 0x000fe40000000000 */
[----:B------:R1:W2:Y:S04]  /*2ad0*/  @!P4 LDG.E.U8 R236, desc[UR14][R16.64] ;  /* 0x0000000e10ecc981 */ /* 0x0002a8000c1e1100 */
[----:B------:R1:W-:Y:S01]  /*2ae0*/  STL [R1+0x6c4], R21 ;  /* 0x0006c41501007387 */ /* 0x0003e20000100800 */
[----:B0-----:R-:W-:Y:S01]  /*2af0*/  IMAD.X R20, R19, 0x1, R6, P6 ;  /* 0x0000000113147824 */ /* 0x001fe200030e0606 */
[----:B------:R-:W-:Y:S01]  /*2b00*/  SHF.R.S32.HI R19, RZ, 0x1f, R0 ;  /* 0x0000001fff137819 */ /* 0x000fe20000011400 */
[----:B-1----:R-:W-:-:S02]  /*2b10*/  @!P3 IMAD.MOV.U32 R16, RZ, RZ, R21 ;  /* 0x000000ffff10b224 */ /* 0x002fc400078e0015 */
[----:B------:R-:W-:Y:S01]  /*2b20*/  @!P3 IMAD.MOV.U32 R17, RZ, RZ, R22 ;  /* 0x000000ffff11b224 */ /* 0x000fe200078e0016 */
[----:B------:R-:W-:Y:S01]  /*2b30*/  IADD3 R21, P6, PT, R0, R3, RZ ;  /* 0x0000000300157210 */ /* 0x000fe20007fde0ff */
[----:B------:R0:W-:Y:S01]  /*2b40*/  STL [R1+0x6c0], R22 ;  /* 0x0006c01601007387 */ /* 0x0001e20000100800 */
[----:B------:R-:W-:Y:S01]  /*2b50*/  ISETP.GE.U32.AND P4, PT, R15, 0x7fffff77, PT ;  /* 0x7fffff770f00780c */ /* 0x000fe20003f86070 */
[----:B------:R-:W-:Y:S02]  /*2b60*/  VIADD R15, R82, 0xffffffee ;  /* 0xffffffee520f7836 */ /* 0x000fe40000000000 */
[----:B------:R-:W-:Y:S04]  /*2b70*/  STL [R1+0x6cc], R18 ;  /* 0x0006cc1201007387 */ /* 0x000fe80000100800 */
[----:B------:R1:W2:Y:S01]  /*2b80*/  @!P3 LDG.E.U8 R235, desc[UR14][R16.64] ;  /* 0x0000000e10ebb981 */ /* 0x0002a2000c1e1100 */
[----:B0-----:R-:W-:-:S03]  /*2b90*/  IMAD.X R22, R19, 0x1, R4, P6 ;  /* 0x0000000113167824 */ /* 0x001fc600030e0604 */
[----:B------:R0:W-:Y:S01]  /*2ba0*/  STL [R1+0x6c8], R20 ;  /* 0x0006c81401007387 */ /* 0x0001e20000100800 */
[----:B-1----:R-:W-:Y:S02]  /*2bb0*/  @!P3 IMAD.MOV.U32 R16, RZ, RZ, R18 ;  /* 0x000000ffff10b224 */ /* 0x002fe400078e0012 */
[----:B------:R-:W-:Y:S01]  /*2bc0*/  @!P3 IMAD.MOV.U32 R17, RZ, RZ, R20 ;  /* 0x000000ffff11b224 */ /* 0x000fe200078e0014 */
[----:B0-----:R-:W-:Y:S01]  /*2bd0*/  IADD3 R20, P6, PT, R0, R5, RZ ;  /* 0x0000000500147210 */ /* 0x001fe20007fde0ff */
[----:B------:R-:W-:Y:S01]  /*2be0*/  IMAD R18, R74, 0x78, RZ ;  /* 0x000000784a127824 */ /* 0x000fe200078e02ff */
[----:B------:R0:W-:Y:S03]  /*2bf0*/  STL [R1+0x744], R21 ;  /* 0x0007441501007387 */ /* 0x0001e60000100800 */
[----:B------:R-:W-:Y:S01]  /*2c00*/  IMAD.X R19, R19, 0x1, R6, P6 ;  /* 0x0000000113137824 */ /* 0x000fe200030e0606 */
[----:B------:R1:W2:Y:S01]  /*2c10*/  @!P3 LDG.E.U8 R233, desc[UR14][R16.64] ;  /* 0x0000000e10e9b981 */ /* 0x0002a2000c1e1100 */
[----:B------:R-:W-:-:S02]  /*2c20*/  ISETP.GE.U32.AND P3, PT, R15, 0x7fffff6f, PT ;  /* 0x7fffff6f0f00780c */ /* 0x000fc40003f66070 */
[----:B------:R-:W-:Y:S01]  /*2c30*/  SHF.R.S32.HI R15, RZ, 0x1f, R18 ;  /* 0x0000001fff0f7819 */ /* 0x000fe20000011412 */
[----:B------:R0:W-:Y:S01]  /*2c40*/  STL [R1+0x740], R22 ;  /* 0x0007401601007387 */ /* 0x0001e20000100800 */
[----:B-1----:R-:W-:Y:S01]  /*2c50*/  @!P2 IMAD.MOV.U32 R16, RZ, RZ, R21 ;  /* 0x000000ffff10a224 */ /* 0x002fe200078e0015 */
[----:B0-----:R-:W-:Y:S01]  /*2c60*/  IADD3 R21, P6, PT, R18, R3, RZ ;  /* 0x0000000312157210 */ /* 0x001fe20007fde0ff */
[----:B------:R-:W-:Y:S01]  /*2c70*/  @!P2 IMAD.MOV.U32 R17, RZ, RZ, R22 ;  /* 0x000000ffff11a224 */ /* 0x000fe200078e0016 */
[----:B------:R0:W-:Y:S03]  /*2c80*/  STL [R1+0x74c], R20 ;  /* 0x00074c1401007387 */ /* 0x0001e60000100800 */
[----:B------:R-:W-:Y:S01]  /*2c90*/  IMAD.X R22, R15, 0x1, R4, P6 ;  /* 0x000000010f167824 */ /* 0x000fe200030e0604 */
[----:B------:R1:W2:Y:S01]  /*2ca0*/  @!P2 LDG.E.U8 R232, desc[UR14][R16.64] ;  /* 0x0000000e10e8a981 */ /* 0x0002a2000c1e1100 */
[----:B------:R-:W-:-:S02]  /*2cb0*/  VIADD R0, R82, 0xffffffe6 ;  /* 0xffffffe652007836 */ /* 0x000fc40000000000 */
[----:B-1----:R-:W-:Y:S01]  /*2cc0*/  @!P2 IMAD.MOV.U32 R16, RZ, RZ, R20 ;  /* 0x000000ffff10a224 */ /* 0x002fe200078e0014 */
[----:B0-----:R-:W-:Y:S01]  /*2cd0*/  IADD3 R20, P6, PT, R18, R5, RZ ;  /* 0x0000000512147210 */ /* 0x001fe20007fde0ff */
[----:B------:R-:W-:Y:S01]  /*2ce0*/  @!P2 IMAD.MOV.U32 R17, RZ, RZ, R19 ;  /* 0x000000ffff11a224 */ /* 0x000fe200078e0013 */
[----:B------:R0:W-:Y:S04]  /*2cf0*/  STL [R1+0x748], R19 ;  /* 0x0007481301007387 */ /* 0x0001e80000100800 */
[----:B------:R1:W2:Y:S01]  /*2d00*/  @!P2 LDG.E.U8 R230, desc[UR14][R16.64] ;  /* 0x0000000e10e6a981 */ /* 0x0002a2000c1e1100 */
[----:B------:R-:W-:-:S03]  /*2d10*/  @!P0 IMAD.MOV.U32 R18, RZ, RZ, R21 ;  /* 0x000000ffff128224 */ /* 0x000fc600078e0015 */
[----:B------:R0:W-:Y:S01]  /*2d20*/  STL [R1+0x7c4], R21 ;  /* 0x0007c41501007387 */ /* 0x0001e20000100800 */
[----:B------:R-:W-:Y:S01]  /*2d30*/  ISETP.GE.U32.AND P2, PT, R0, 0x7fffff67, PT ;  /* 0x7fffff670000780c */ /* 0x000fe20003f46070 */
[----:B-1----:R-:W-:Y:S01]  /*2d40*/  IMAD.X R16, R15, 0x1, R6, P6 ;  /* 0x000000010f107824 */ /* 0x002fe200030e0606 */
[----:B------:R-:W-:Y:S01]  /*2d50*/  IADD3 R15, P6, PT, R3, R74, RZ ;  /* 0x0000004a030f7210 */ /* 0x000fe20007fde0ff */
[----:B------:R-:W-:Y:S01]  /*2d60*/  STL [R1+0x7c0], R22 ;  /* 0x0007c01601007387 */ /* 0x000fe20000100800 */
[----:B0-----:R-:W-:Y:S02]  /*2d70*/  @!P0 IMAD.MOV.U32 R19, RZ, RZ, R22 ;  /* 0x000000ffff138224 */ /* 0x001fe400078e0016 */
[----:B------:R-:W-:Y:S01]  /*2d80*/  @!P0 IMAD.MOV.U32 R21, RZ, RZ, R16 ;  /* 0x000000ffff158224 */ /* 0x000fe200078e0010 */
[----:B------:R-:W-:Y:S01]  /*2d90*/  STL [R1+0x7cc], R20 ;  /* 0x0007cc1401007387 */ /* 0x000fe20000100800 */
[----:B------:R-:W-:-:S03]  /*2da0*/  VIADD R0, R82, 0xffffffde ;  /* 0xffffffde52007836 */ /* 0x000fc60000000000 */
[----:B------:R0:W-:Y:S04]  /*2db0*/  STL [R1+0x7c8], R16 ;  /* 0x0007c81001007387 */ /* 0x0001e80000100800 */
[----:B------:R1:W2:Y:S04]  /*2dc0*/  @!P0 LDG.E.U8 R229, desc[UR14][R18.64] ;  /* 0x0000000e12e58981 */ /* 0x0002a8000c1e1100 */
[----:B------:R4:W2:Y:S01]  /*2dd0*/  @!P0 LDG.E.U8 R227, desc[UR14][R20.64] ;  /* 0x0000000e14e38981 */ /* 0x0008a2000c1e1100 */
[----:B0-----:R-:W-:Y:S01]  /*2de0*/  IMAD.X R16, R25, 0x1, R4, P6 ;  /* 0x0000000119107824 */ /* 0x001fe200030e0604 */
[----:B------:R-:W-:-:S02]  /*2df0*/  IADD3 R17, P6, PT, R5, R74, RZ ;  /* 0x0000004a05117210 */ /* 0x000fc40007fde0ff */
[----:B------:R-:W-:Y:S01]  /*2e00*/  ISETP.GE.U32.AND P0, PT, R0, 0x7fffff5f, PT ;  /* 0x7fffff5f0000780c */ /* 0x000fe20003f06070 */
[----:B------:R-:W-:Y:S02]  /*2e10*/  IMAD R0, R74, 0x9, RZ ;  /* 0x000000094a007824 */ /* 0x000fe400078e02ff */
[----:B-1----:R-:W-:Y:S02]  /*2e20*/  IMAD.X R18, R25, 0x1, R6, P6 ;  /* 0x0000000119127824 */ /* 0x002fe400030e0606 */
[----:B------:R-:W-:Y:S01]  /*2e30*/  @!P5 IMAD.MOV.U32 R22, RZ, RZ, R15 ;  /* 0x000000ffff16d224 */ /* 0x000fe200078e000f */
[----:B------:R-:W-:Y:S01]  /*2e40*/  SHF.R.S32.HI R27, RZ, 0x1f, R0 ;  /* 0x0000001fff1b7819 */ /* 0x000fe20000011400 */
[----:B------:R-:W-:Y:S01]  /*2e50*/  @!P5 IMAD.MOV.U32 R23, RZ, RZ, R16 ;  /* 0x000000ffff17d224 */ /* 0x000fe200078e0010 */
[----:B------:R-:W-:Y:S01]  /*2e60*/  IADD3 R19, P6, PT, R0, R3, RZ ;  /* 0x0000000300137210 */ /* 0x000fe20007fde0ff */
[----:B------:R-:W-:Y:S02]  /*2e70*/  @!P5 IMAD.MOV.U32 R24, RZ, RZ, R17 ;  /* 0x000000ffff18d224 */ /* 0x000fe400078e0011 */
[----:B------:R-:W-:Y:S01]  /*2e80*/  @!P5 IMAD.MOV.U32 R25, RZ, RZ, R18 ;  /* 0x000000ffff19d224 */ /* 0x000fe200078e0012 */
[----:B------:R-:W2:Y:S01]  /*2e90*/  @!P5 LDG.E.U8 R13, desc[UR14][R22.64] ;  /* 0x0000000e160dd981 */ /* 0x000ea2000c1e1100 */
[----:B----4-:R-:W-:-:S02]  /*2ea0*/  VIADD R21, R82, 0xffffffd6 ;  /* 0xffffffd652157836 */ /* 0x010fc40000000000 */
[----:B------:R-:W-:Y:S01]  /*2eb0*/  IMAD.X R20, R27, 0x1, R4, P6 ;  /* 0x000000011b147824 */ /* 0x000fe200030e0604 */
[----:B------:R0:W4:Y:S02]  /*2ec0*/  @!P5 LDG.E.U8 R14, desc[UR14][R24.64] ;  /* 0x0000000e180ed981 */ /* 0x000124000c1e1100 */
[----:B------:R-:W-:Y:S02]  /*2ed0*/  ISETP.GE.U32.AND P5, PT, R21, 0x7fffff57, PT ;  /* 0x7fffff571500780c */ /* 0x000fe40003fa6070 */
[----:B------:R-:W-:Y:S01]  /*2ee0*/  IADD3 R21, P6, PT, R0, R5, RZ ;  /* 0x0000000500157210 */ /* 0x000fe20007fde0ff */
[----:B------:R-:W-:Y:S02]  /*2ef0*/  IMAD R0, R74, 0x11, RZ ;  /* 0x000000114a007824 */ /* 0x000fe400078e02ff */
[----:B0-----:R-:W-:Y:S02]  /*2f00*/  @!P4 IMAD.MOV.U32 R24, RZ, RZ, R19 ;  /* 0x000000ffff18c224 */ /* 0x001fe400078e0013 */
[----:B------:R-:W-:-:S02]  /*2f10*/  @!P4 IMAD.MOV.U32 R25, RZ, RZ, R20 ;  /* 0x000000ffff19c224 */ /* 0x000fc400078e0014 */
[----:B------:R-:W-:Y:S01]  /*2f20*/  IMAD.X R22, R27, 0x1, R6, P6 ;  /* 0x000000011b167824 */ /* 0x000fe200030e0606 */
[----:B------:R-:W-:Y:S02]  /*2f30*/  SHF.R.S32.HI R27, RZ, 0x1f, R0 ;  /* 0x0000001fff1b7819 */ /* 0x000fe40000011400 */
[C---:B------:R-:W-:Y:S01]  /*2f40*/  IADD3 R26, P6, PT, R0.reuse, R3, RZ ;  /* 0x00000003001a7210 */ /* 0x040fe20007fde0ff */
[----:B------:R0:W2:Y:S04]  /*2f50*/  @!P4 LDG.E.U8 R11, desc[UR14][R24.64] ;  /* 0x0000000e180bc981 */ /* 0x0000a8000c1e1100 */
[----:B------:R-:W-:Y:S01]  /*2f60*/  IMAD.X R29, R27, 0x1, R4, P6 ;  /* 0x000000011b1d7824 */ /* 0x000fe200030e0604 */
[----:B------:R-:W-:Y:S01]  /*2f70*/  IADD3 R28, P6, PT, R0, R5, RZ ;  /* 0x00000005001c7210 */ /* 0x000fe20007fde0ff */
[----:B------:R-:W-:-:S02]  /*2f80*/  IMAD R0, R74, 0x19, RZ ;  /* 0x000000194a007824 */ /* 0x000fc400078e02ff */
[----:B0-----:R-:W-:Y:S02]  /*2f90*/  @!P4 IMAD.MOV.U32 R24, RZ, RZ, R21 ;  /* 0x000000ffff18c224 */ /* 0x001fe400078e0015 */
[----:B------:R-:W-:Y:S01]  /*2fa0*/  @!P4 IMAD.MOV.U32 R25, RZ, RZ, R22 ;  /* 0x000000ffff19c224 */ /* 0x000fe200078e0016 */
[----:B------:R-:W-:Y:S04]  /*2fb0*/  STL [R1+0x54], R26 ;  /* 0x0000541a01007387 */ /* 0x000fe80000100800 */
[----:B------:R0:W2:Y:S04]  /*2fc0*/  @!P4 LDG.E.U8 R12, desc[UR14][R24.64] ;  /* 0x0000000e180cc981 */ /* 0x0000a8000c1e1100 */
[----:B------:R1:W-:Y:S01]  /*2fd0*/  STL [R1+0x50], R29 ;  /* 0x0000501d01007387 */ /* 0x0003e20000100800 */
[----:B0-----:R-:W-:-:S02]  /*2fe0*/  @!P3 IMAD.MOV.U32 R24, RZ, RZ, R26 ;  /* 0x000000ffff18b224 */ /* 0x001fc400078e001a */
[----:B------:R-:W-:Y:S02]  /*2ff0*/  @!P3 IMAD.MOV.U32 R25, RZ, RZ, R29 ;  /* 0x000000ffff19b224 */ /* 0x000fe400078e001d */
[----:B-1----:R-:W-:Y:S01]  /*3000*/  IMAD.X R29, R27, 0x1, R6, P6 ;  /* 0x000000011b1d7824 */ /* 0x002fe200030e0606 */
[----:B------:R-:W-:Y:S02]  /*3010*/  SHF.R.S32.HI R27, RZ, 0x1f, R0 ;  /* 0x0000001fff1b7819 */ /* 0x000fe40000011400 */
[----:B------:R-:W-:Y:S01]  /*3020*/  IADD3 R26, P6, PT, R0, R3, RZ ;  /* 0x00000003001a7210 */ /* 0x000fe20007fde0ff */
[----:B------:R0:W2:Y:S04]  /*3030*/  @!P3 LDG.E.U8 R9, desc[UR14][R24.64] ;  /* 0x0000000e1809b981 */ /* 0x0000a8000c1e1100 */
[----:B------:R-:W-:Y:S04]  /*3040*/  STL [R1+0x5c], R28 ;  /* 0x00005c1c01007387 */ /* 0x000fe80000100800 */
[----:B------:R1:W-:Y:S01]  /*3050*/  STL [R1+0x58], R29 ;  /* 0x0000581d01007387 */ /* 0x0003e20000100800 */
[----:B0-----:R-:W-:-:S02]  /*3060*/  @!P3 IMAD.MOV.U32 R24, RZ, RZ, R28 ;  /* 0x000000ffff18b224 */ /* 0x001fc400078e001c */
[----:B------:R-:W-:Y:S01]  /*3070*/  @!P3 IMAD.MOV.U32 R25, RZ, RZ, R29 ;  /* 0x000000ffff19b224 */ /* 0x000fe200078e001d */
[----:B------:R-:W-:Y:S04]  /*3080*/  STL [R1+0xd4], R26 ;  /* 0x0000d41a01007387 */ /* 0x000fe80000100800 */
[----:B------:R0:W2:Y:S01]  /*3090*/  @!P3 LDG.E.U8 R10, desc[UR14][R24.64] ;  /* 0x0000000e180ab981 */ /* 0x0000a2000c1e1100 */
[----:B-1----:R-:W-:Y:S01]  /*30a0*/  IMAD.X R29, R27, 0x1, R4, P6 ;  /* 0x000000011b1d7824 */ /* 0x002fe200030e0604 */
[----:B------:R-:W-:Y:S01]  /*30b0*/  IADD3 R28, P6, PT, R0, R5, RZ ;  /* 0x00000005001c7210 */ /* 0x000fe20007fde0ff */
[----:B------:R-:W-:-:S03]  /*30c0*/  IMAD R0, R74, 0x21, RZ ;  /* 0x000000214a007824 */ /* 0x000fc600078e02ff */
[----:B------:R1:W-:Y:S01]  /*30d0*/  STL [R1+0xd0], R29 ;  /* 0x0000d01d01007387 */ /* 0x0003e20000100800 */
[----:B0-----:R-:W-:Y:S02]  /*30e0*/  @!P2 IMAD.MOV.U32 R24, RZ, RZ, R26 ;  /* 0x000000ffff18a224 */ /* 0x001fe400078e001a */
[----:B------:R-:W-:Y:S02]  /*30f0*/  @!P2 IMAD.MOV.U32 R25, RZ, RZ, R29 ;  /* 0x000000ffff19a224 */ /* 0x000fe400078e001d */
[----:B-1----:R-:W-:Y:S01]  /*3100*/  IMAD.X R29, R27, 0x1, R6, P6 ;  /* 0x000000011b1d7824 */ /* 0x002fe200030e0606 */
[----:B------:R-:W-:Y:S02]  /*3110*/  SHF.R.S32.HI R27, RZ, 0x1f, R0 ;  /* 0x0000001fff1b7819 */ /* 0x000fe40000011400 */
[----:B------:R0:W2:Y:S01]  /*3120*/  @!P2 LDG.E.U8 R7, desc[UR14][R24.64] ;  /* 0x0000000e1807a981 */ /* 0x0000a2000c1e1100 */
[----:B------:R-:W-:-:S03]  /*3130*/  IADD3 R26, P6, PT, R0, R3, RZ ;  /* 0x00000003001a7210 */ /* 0x000fc60007fde0ff */
[----:B------:R-:W-:Y:S04]  /*3140*/  STL [R1+0xdc], R28 ;  /* 0x0000dc1c01007387 */ /* 0x000fe80000100800 */
[----:B------:R1:W-:Y:S01]  /*3150*/  STL [R1+0xd8], R29 ;  /* 0x0000d81d01007387 */ /* 0x0003e20000100800 */
[----:B0-----:R-:W-:Y:S02]  /*3160*/  @!P2 IMAD.MOV.U32 R24, RZ, RZ, R28 ;  /* 0x000000ffff18a224 */ /* 0x001fe400078e001c */
        /* <DEDUP_REMOVED lines=12> */
[----:B------:R-:W-:Y:S01]  /*3230*/  IADD3 R26, P6, PT, R0, R3, RZ ;  /* 0x00000003001a7210 */ /* 0x000fe20007fde0ff */
[----:B------:R-:W-:-:S02]  /*3240*/  VIADD R23, R82, 0xffffffce ;  /* 0xffffffce52177836 */ /* 0x000fc40000000000 */
[----:B------:R-:W-:Y:S04]  /*3250*/  STL [R1+0x15c], R28 ;  /* 0x00015c1c01007387 */ /* 0x000fe80000100800 */
[----:B------:R1:W-:Y:S01]  /*3260*/  STL [R1+0x158], R29 ;  /* 0x0001581d01007387 */ /* 0x0003e20000100800 */
[----:B0-----:R-:W-:Y:S02]  /*3270*/  @!P0 IMAD.MOV.U32 R24, RZ, RZ, R28 ;  /* 0x000000ffff188224 */ /* 0x001fe400078e001c */
[----:B------:R-:W-:Y:S01]  /*3280*/  @!P0 IMAD.MOV.U32 R25, RZ, RZ, R29 ;  /* 0x000000ffff198224 */ /* 0x000fe200078e001d */
[----:B------:R-:W-:Y:S01]  /*3290*/  ISETP.GE.U32.AND P4, PT, R23, 0x7fffff4f, PT ;  /* 0x7fffff4f1700780c */ /* 0x000fe20003f86070 */
[----:B------:R-:W-:Y:S01]  /*32a0*/  STL [R1+0x1d4], R26 ;  /* 0x0001d41a01007387 */ /* 0x000fe20000100800 */
[----:B-1----:R-:W-:Y:S01]  /*32b0*/  IMAD.X R29, R27, 0x1, R4, P6 ;  /* 0x000000011b1d7824 */ /* 0x002fe200030e0604 */
[----:B------:R-:W-:Y:S01]  /*32c0*/  IADD3 R28, P6, PT, R0, R5, RZ ;  /* 0x00000005001c7210 */ /* 0x000fe20007fde0ff */
[----:B------:R-:W-:Y:S01]  /*32d0*/  IMAD R0, R74, 0x31, RZ ;  /* 0x000000314a007824 */ /* 0x000fe200078e02ff */
[----:B------:R0:W2:Y:S04]  /*32e0*/  @!P0 LDG.E.U8 R75, desc[UR14][R24.64] ;  /* 0x0000000e184b8981 */ /* 0x0000a8000c1e1100 */
[----:B------:R1:W-:Y:S01]  /*32f0*/  STL [R1+0x1d0], R29 ;  /* 0x0001d01d01007387 */ /* 0x0003e20000100800 */
[----:B0-----:R-:W-:-:S02]  /*3300*/  @!P5 IMAD.MOV.U32 R24, RZ, RZ, R26 ;  /* 0x000000ffff18d224 */ /* 0x001fc400078e001a */
[----:B------:R-:W-:Y:S02]  /*3310*/  @!P5 IMAD.MOV.U32 R25, RZ, RZ, R29 ;  /* 0x000000ffff19d224 */ /* 0x000fe400078e001d */
[----:B-1----:R-:W-:Y:S01]  /*3320*/  IMAD.X R29, R27, 0x1, R6, P6 ;  /* 0x000000011b1d7824 */ /* 0x002fe200030e0606 */
[----:B------:R-:W-:Y:S02]  /*3330*/  SHF.R.S32.HI R27, RZ, 0x1f, R0 ;  /* 0x0000001fff1b7819 */ /* 0x000fe40000011400 */
[----:B------:R-:W-:Y:S01]  /*3340*/  IADD3 R26, P6, PT, R0, R3, RZ ;  /* 0x00000003001a7210 */ /* 0x000fe20007fde0ff */
[----:B------:R0:W2:Y:S01]  /*3350*/  @!P5 LDG.E.U8 R160, desc[UR14][R24.64] ;  /* 0x0000000e18a0d981 */ /* 0x0000a2000c1e1100 */
[----:B------:R-:W-:-:S03]  /*3360*/  VIADD R23, R82, 0xffffffc6 ;  /* 0xffffffc652177836 */ /* 0x000fc60000000000 */
        /* <DEDUP_REMOVED lines=135> */
[----:B------:R0:W2:Y:S01]  /*3be0*/  @!P3 LDG.E.U8 R219, desc[UR14][R24.64] ;  /* 0x0000000e18dbb981 */ /* 0x0000a2000c1e1100 */
[----:B------:R-:W-:-:S03]  /*3bf0*/  VIADD R23, R82, 0xffffff86 ;  /* 0xffffff8652177836 */ /* 0x000fc60000000000 */
[----:B------:R1:W-:Y:S01]  /*3c00*/  STL [R1+0x6d0], R29 ;  /* 0x0006d01d01007387 */ /* 0x0003e20000100800 */
[----:B0-----:R-:W-:Y:S02]  /*3c10*/  @!P2 IMAD.MOV.U32 R24, RZ, RZ, R26 ;  /* 0x000000ffff18a224 */ /* 0x001fe400078e001a */
[----:B------:R-:W-:Y:S02]  /*3c20*/  @!P2 IMAD.MOV.U32 R25, RZ, RZ, R29 ;  /* 0x000000ffff19a224 */ /* 0x000fe400078e001d */
[----:B-1----:R-:W-:Y:S01]  /*3c30*/  IMAD.X R29, R27, 0x1, R6, P6 ;  /* 0x000000011b1d7824 */ /* 0x002fe200030e0606 */
[----:B------:R-:W-:Y:S02]  /*3c40*/  SHF.R.S32.HI R27, RZ, 0x1f, R0 ;  /* 0x0000001fff1b7819 */ /* 0x000fe40000011400 */
[----:B------:R-:W-:Y:S01]  /*3c50*/  IADD3 R26, P6, PT, R0, R3, RZ ;  /* 0x00000003001a7210 */ /* 0x000fe20007fde0ff */
[----:B------:R0:W2:Y:S01]  /*3c60*/  @!P2 LDG.E.U8 R218, desc[UR14][R24.64] ;  /* 0x0000000e18daa981 */ /* 0x0000a2000c1e1100 */
[----:B------:R-:W-:Y:S01]  /*3c70*/  ISETP.GE.U32.AND P5, PT, R23, 0x7fffff07, PT ;  /* 0x7fffff071700780c */ /* 0x000fe20003fa6070 */
        /* <DEDUP_REMOVED lines=26> */
[----:B-1----:R-:W-:Y:S01]  /*3e20*/  IMAD.X R29, R27, 0x1, R4, P6 ;  /* 0x000000011b1d7824 */ /* 0x002fe200030e0604 */
[----:B------:R-:W-:-:S02]  /*3e30*/  IADD3 R28, P6, PT, R0, R5, RZ ;  /* 0x00000005001c7210 */ /* 0x000fc40007fde0ff */
[----:B------:R0:W2:Y:S01]  /*3e40*/  @!P0 LDG.E.U8 R215, desc[UR14][R24.64] ;  /* 0x0000000e18d78981 */ /* 0x0000a2000c1e1100 */
[----:B------:R-:W-:Y:S02]  /*3e50*/  VIADD R23, R82, 0xffffffe5 ;  /* 0xffffffe552177836 */ /* 0x000fe40000000000 */
[----:B------:R-:W-:Y:S02]  /*3e60*/  IMAD.SHL.U32 R0, R74, 0x2, RZ ;  /* 0x000000024a007824 */ /* 0x000fe400078e00ff */
[----:B------:R-:W-:Y:S02]  /*3e70*/  IMAD.X R27, R27, 0x1, R6, P6 ;  /* 0x000000011b1b7824 */ /* 0x000fe400030e0606 */
[----:B0-----:R-:W-:Y:S02]  /*3e80*/  @!P5 IMAD.MOV.U32 R24, RZ, RZ, R26 ;  /* 0x000000ffff18d224 */ /* 0x001fe400078e001a */
[----:B------:R-:W-:Y:S01]  /*3e90*/  @!P5 IMAD.MOV.U32 R25, RZ, RZ, R29 ;  /* 0x000000ffff19d224 */ /* 0x000fe200078e001d */
[----:B------:R0:W-:Y:S01]  /*3ea0*/  STL [R1+0x7d4], R26 ;  /* 0x0007d41a01007387 */ /* 0x0001e20000100800 */
[----:B------:R-:W-:-:S03]  /*3eb0*/  ISETP.GE.U32.AND P0, PT, R23, 0x7fffff66, PT ;  /* 0x7fffff661700780c */ /* 0x000fc60003f06070 */
[----:B------:R1:W2:Y:S01]  /*3ec0*/  @!P5 LDG.E.U8 R212, desc[UR14][R24.64] ;  /* 0x0000000e18d4d981 */ /* 0x0002a2000c1e1100 */
[----:B------:R-:W-:-:S03]  /*3ed0*/  IADD3 R23, P6, PT, R0, R3, RZ ;  /* 0x0000000300177210 */ /* 0x000fc60007fde0ff */
[----:B------:R3:W-:Y:S01]  /*3ee0*/  STL [R1+0x7d0], R29 ;  /* 0x0007d01d01007387 */ /* 0x0007e20000100800 */
[----:B0-----:R-:W-:Y:S02]  /*3ef0*/  VIADD R26, R82, 0xffffffdd ;  /* 0xffffffdd521a7836 */ /* 0x001fe40000000000 */
[----:B-1----:R-:W-:Y:S02]  /*3f00*/  @!P5 IMAD.MOV.U32 R24, RZ, RZ, R28 ;  /* 0x000000ffff18d224 */ /* 0x002fe400078e001c */
[----:B------:R-:W-:Y:S01]  /*3f10*/  @!P5 IMAD.MOV.U32 R25, RZ, RZ, R27 ;  /* 0x000000ffff19d224 */ /* 0x000fe200078e001b */
[----:B---3--:R-:W-:-:S04]  /*3f20*/  SHF.R.S32.HI R29, RZ, 0x1f, R0 ;  /* 0x0000001fff1d7819 */ /* 0x008fc80000011400 */
[----:B------:R0:W3:Y:S01]  /*3f30*/  @!P5 LDG.E.U8 R209, desc[UR14][R24.64] ;  /* 0x0000000e18d1d981 */ /* 0x0000e2000c1e1100 */
[----:B------:R-:W-:Y:S01]  /*3f40*/  ISETP.GE.U32.AND P5, PT, R26, 0x7fffff5e, PT ;  /* 0x7fffff5e1a00780c */ /* 0x000fe20003fa6070 */
[----:B------:R-:W-:Y:S02]  /*3f50*/  @!P4 IMAD.MOV.U32 R26, RZ, RZ, R23 ;  /* 0x000000ffff1ac224 */ /* 0x000fe400078e0017 */
[----:B------:R-:W-:Y:S01]  /*3f60*/  STL [R1+0x7dc], R28 ;  /* 0x0007dc1c01007387 */ /* 0x000fe20000100800 */
[----:B0-----:R-:W-:-:S03]  /*3f70*/  IMAD.X R24, R29, 0x1, R4, P6 ;  /* 0x000000011d187824 */ /* 0x001fc600030e0604 */
[----:B------:R0:W-:Y:S01]  /*3f80*/  STL [R1+0x7d8], R27 ;  /* 0x0007d81b01007387 */ /* 0x0001e20000100800 */
[----:B------:R-:W-:Y:S01]  /*3f90*/  IADD3 R25, P6, PT, R0, R5, RZ ;  /* 0x0000000500197210 */ /* 0x000fe20007fde0ff */
[----:B------:R-:W-:Y:S02]  /*3fa0*/  IMAD R0, R74, 0xa, RZ ;  /* 0x0000000a4a007824 */ /* 0x000fe400078e02ff */
[----:B0-----:R-:W-:-:S05]  /*3fb0*/  @!P4 IMAD.MOV.U32 R27, RZ, RZ, R24 ;  /* 0x000000ffff1bc224 */ /* 0x001fca00078e0018 */
[----:B------:R0:W2:Y:S01]  /*3fc0*/  @!P4 LDG.E.U8 R208, desc[UR14][R26.64] ;  /* 0x0000000e1ad0c981 */ /* 0x0000a2000c1e1100 */
[----:B------:R-:W-:Y:S01]  /*3fd0*/  @!P4 IMAD.MOV.U32 R28, RZ, RZ, R25 ;  /* 0x000000ffff1cc224 */ /* 0x000fe200078e0019 */
[----:B------:R-:W-:Y:S01]  /*3fe0*/  SHF.R.S32.HI R33, RZ, 0x1f, R0 ;  /* 0x0000001fff217819 */ /* 0x000fe20000011400 */
[----:B0-----:R-:W-:Y:S01]  /*3ff0*/  IMAD.X R26, R29, 0x1, R6, P6 ;  /* 0x000000011d1a7824 */ /* 0x001fe200030e0606 */
[----:B------:R-:W-:-:S03]  /*4000*/  IADD3 R27, P6, PT, R0, R3, RZ ;  /* 0x00000003001b7210 */ /* 0x000fc60007fde0ff */
[----:B------:R-:W-:-:S05]  /*4010*/  @!P4 IMAD.MOV.U32 R29, RZ, RZ, R26 ;  /* 0x000000ffff1dc224 */ /* 0x000fca00078e001a */
[----:B------:R0:W2:Y:S01]  /*4020*/  @!P4 LDG.E.U8 R207, desc[UR14][R28.64] ;  /* 0x0000000e1ccfc981 */ /* 0x0000a2000c1e1100 */
[----:B------:R-:W-:Y:S01]  /*4030*/  ISETP.GE.U32.AND P4, PT, R30, 0x7fffff56, PT ;  /* 0x7fffff561e00780c */ /* 0x000fe20003f86070 */
[----:B------:R-:W-:Y:S02]  /*4040*/  @!P3 IMAD.MOV.U32 R30, RZ, RZ, R27 ;  /* 0x000000ffff1eb224 */ /* 0x000fe400078e001b */
[----:B0-----:R-:W-:Y:S01]  /*4050*/  IMAD.X R28, R33, 0x1, R4, P6 ;  /* 0x00000001211c7824 */ /* 0x001fe200030e0604 */
[----:B------:R-:W-:Y:S01]  /*4060*/  IADD3 R29, P6, PT, R0, R5, RZ ;  /* 0x00000005001d7210 */ /* 0x000fe20007fde0ff */
[----:B------:R-:W-:Y:S02]  /*4070*/  IMAD R0, R74, 0x12, RZ ;  /* 0x000000124a007824 */ /* 0x000fe400078e02ff */
[----:B------:R-:W-:-:S03]  /*4080*/  @!P3 IMAD.MOV.U32 R31, RZ, RZ, R28 ;  /* 0x000000ffff1fb224 */ /* 0x000fc600078e001c */
[----:B------:R-:W-:Y:S02]  /*4090*/  SHF.R.S32.HI R35, RZ, 0x1f, R0 ;  /* 0x0000001fff237819 */ /* 0x000fe40000011400 */
[----:B------:R0:W2:Y:S01]  /*40a0*/  @!P3 LDG.E.U8 R206, desc[UR14][R30.64] ;  /* 0x0000000e1eceb981 */ /* 0x0000a2000c1e1100 */
[----:B------:R-:W-:Y:S02]  /*40b0*/  @!P3 IMAD.MOV.U32 R32, RZ, RZ, R29 ;  /* 0x000000ffff20b224 */ /* 0x000fe400078e001d */
[----:B0-----:R-:W-:Y:S01]  /*40c0*/  IMAD.X R30, R33, 0x1, R6, P6 ;  /* 0x00000001211e7824 */ /* 0x001fe200030e0606 */
[----:B------:R-:W-:-:S03]  /*40d0*/  IADD3 R36, P6, PT, R0, R3, RZ ;  /* 0x0000000300247210 */ /* 0x000fc60007fde0ff */
[----:B------:R-:W-:Y:S02]  /*40e0*/  @!P3 IMAD.MOV.U32 R33, RZ, RZ, R30 ;  /* 0x000000ffff21b224 */ /* 0x000fe400078e001e */
[C---:B------:R-:W-:Y:S01]  /*40f0*/  IMAD.X R38, R35.reuse, 0x1, R4, P6 ;  /* 0x0000000123267824 */ /* 0x040fe200030e0604 */
[----:B------:R-:W-:Y:S01]  /*4100*/  IADD3 R37, P6, PT, R0, R5, RZ ;  /* 0x0000000500257210 */ /* 0x000fe20007fde0ff */
[----:B------:R-:W-:Y:S01]  /*4110*/  IMAD R0, R74, 0x1a, RZ ;  /* 0x0000001a4a007824 */ /* 0x000fe200078e02ff */
[----:B------:R0:W2:Y:S01]  /*4120*/  @!P3 LDG.E.U8 R205, desc[UR14][R32.64] ;  /* 0x0000000e20cdb981 */ /* 0x0000a2000c1e1100 */
[----:B------:R-:W-:Y:S02]  /*4130*/  ISETP.GE.U32.AND P3, PT, R34, 0x7fffff4e, PT ;  /* 0x7fffff4e2200780c */ /* 0x000fe40003f66070 */
[----:B------:R-:W-:Y:S01]  /*4140*/  IMAD.X R34, R35, 0x1, R6, P6 ;  /* 0x0000000123227824 */ /* 0x000fe200030e0606 */
[----:B------:R1:W-:Y:S01]  /*4150*/  STL [R1+0x64], R36 ;  /* 0x0000642401007387 */ /* 0x0003e20000100800 */
[----:B------:R-:W-:Y:S01]  /*4160*/  SHF.R.S32.HI R35, RZ, 0x1f, R0 ;  /* 0x0000001fff237819 */ /* 0x000fe20000011400 */
[----:B0-----:R-:W-:-:S02]  /*4170*/  @!P2 IMAD.MOV.U32 R32, RZ, RZ, R36 ;  /* 0x000000ffff20a224 */ /* 0x001fc400078e0024 */
[----:B------:R-:W-:Y:S01]  /*4180*/  @!P2 IMAD.MOV.U32 R33, RZ, RZ, R38 ;  /* 0x000000ffff21a224 */ /* 0x000fe200078e0026 */
[----:B-1----:R-:W-:Y:S01]  /*4190*/  IADD3 R36, P6, PT, R0, R3, RZ ;  /* 0x0000000300247210 */ /* 0x002fe20007fde0ff */
[----:B------:R-:W-:Y:S04]  /*41a0*/  STL [R1+0x60], R38 ;  /* 0x0000602601007387 */ /* 0x000fe80000100800 */
[----:B------:R0:W2:Y:S04]  /*41b0*/  @!P2 LDG.E.U8 R204, desc[UR14][R32.64] ;  /* 0x0000000e20cca981 */ /* 0x0000a8000c1e1100 */
[----:B------:R1:W-:Y:S04]  /*41c0*/  STL [R1+0x6c], R37 ;  /* 0x00006c2501007387 */ /* 0x0003e80000100800 */
[----:B------:R4:W-:Y:S01]  /*41d0*/  STL [R1+0x68], R34 ;  /* 0x0000682201007387 */ /* 0x0009e20000100800 */
[----:B0-----:R-:W-:-:S02]  /*41e0*/  @!P2 IMAD.MOV.U32 R32, RZ, RZ, R37 ;  /* 0x000000ffff20a224 */ /* 0x001fc400078e0025 */
[----:B------:R-:W-:Y:S02]  /*41f0*/  @!P2 IMAD.MOV.U32 R33, RZ, RZ, R34 ;  /* 0x000000ffff21a224 */ /* 0x000fe400078e0022 */
[----:B-1----:R-:W-:Y:S01]  /*4200*/  IMAD.X R37, R35, 0x1, R4, P6 ;  /* 0x0000000123257824 */ /* 0x002fe200030e0604 */
[----:B------:R-:W-:Y:S01]  /*4210*/  STL [R1+0xe4], R36 ;  /* 0x0000e42401007387 */ /* 0x000fe20000100800 */
[----:B----4-:R-:W-:Y:S01]  /*4220*/  IADD3 R34, P6, PT, R0, R5, RZ ;  /* 0x0000000500227210 */ /* 0x010fe20007fde0ff */
[----:B------:R-:W-:Y:S02]  /*4230*/  IMAD R0, R74, 0x22, RZ ;  /* 0x000000224a007824 */ /* 0x000fe400078e02ff */
[----:B------:R0:W4:Y:S04]  /*4240*/  @!P2 LDG.E.U8 R203, desc[UR14][R32.64] ;  /* 0x0000000e20cba981 */ /* 0x000128000c1e1100 */
        /* <DEDUP_REMOVED lines=29> */
[----:B-1----:R-:W-:Y:S01]  /*4420*/  IMAD.X R37, R35, 0x1, R4, P6 ;  /* 0x0000000123257824 */ /* 0x002fe200030e0604 */
[----:B------:R-:W-:Y:S01]  /*4430*/  IADD3 R34, P6, PT, R0, R5, RZ ;  /* 0x0000000500227210 */ /* 0x000fe20007fde0ff */
[----:B------:R-:W-:Y:S01]  /*4440*/  IMAD R0, R74, 0x32, RZ ;  /* 0x000000324a007824 */ /* 0x000fe200078e02ff */
[----:B------:R0:W2:Y:S01]  /*4450*/  @!P5 LDG.E.U8 R199, desc[UR14][R32.64] ;  /* 0x0000000e20c7d981 */ /* 0x0000a2000c1e1100 */
[----:B------:R-:W-:-:S03]  /*4460*/  VIADD R31, R82, 0xffffffbd ;  /* 0xffffffbd521f7836 */ /* 0x000fc60000000000 */
[----:B------:R1:W-:Y:S04]  /*4470*/  STL [R1+0x1e4], R36 ;  /* 0x0001e42401007387 */ /* 0x0003e80000100800 */
[----:B------:R1:W-:Y:S01]  /*4480*/  STL [R1+0x1e0], R37 ;  /* 0x0001e02501007387 */ /* 0x0003e20000100800 */
[----:B0-----:R-:W-:Y:S02]  /*4490*/  @!P4 IMAD.MOV.U32 R32, RZ, RZ, R36 ;  /* 0x000000ffff20c224 */ /* 0x001fe400078e0024 */
[----:B------:R-:W-:Y:S02]  /*44a0*/  @!P4 IMAD.MOV.U32 R33, RZ, RZ, R37 ;  /* 0x000000ffff21c224 */ /* 0x000fe400078e0025 */
[----:B-1----:R-:W-:Y:S01]  /*44b0*/  IMAD.X R36, R35, 0x1, R6, P6 ;  /* 0x0000000123247824 */ /* 0x002fe200030e0606 */
[----:B------:R-:W-:-:S02]  /*44c0*/  SHF.R.S32.HI R35, RZ, 0x1f, R0 ;  /* 0x0000001fff237819 */ /* 0x000fc40000011400 */
[----:B------:R0:W2:Y:S01]  /*44d0*/  @!P4 LDG.E.U8 R198, desc[UR14][R32.64] ;  /* 0x0000000e20c6c981 */ /* 0x0000a2000c1e1100 */
[----:B------:R-:W-:Y:S02]  /*44e0*/  IADD3 R37, P6, PT, R0, R3, RZ ;  /* 0x0000000300257210 */ /* 0x000fe40007fde0ff */
[----:B------:R-:W-:Y:S01]  /*44f0*/  ISETP.GE.U32.AND P0, PT, R31, 0x7fffff3e, PT ;  /* 0x7fffff3e1f00780c */ /* 0x000fe20003f06070 */
[C---:B------:R-:W-:Y:S01]  /*4500*/  VIADD R31, R82.reuse, 0xffffffb5 ;  /* 0xffffffb5521f7836 */ /* 0x040fe20000000000 */
[----:B------:R1:W-:Y:S01]  /*4510*/  STL [R1+0x1ec], R34 ;  /* 0x0001ec2201007387 */ /* 0x0003e20000100800 */
[----:B------:R-:W-:Y:S02]  /*4520*/  IMAD.X R38, R35, 0x1, R4, P6 ;  /* 0x0000000123267824 */ /* 0x000fe400030e0604 */
[----:B0-----:R-:W-:Y:S02]  /*4530*/  @!P4 IMAD.MOV.U32 R32, RZ, RZ, R34 ;  /* 0x000000ffff20c224 */ /* 0x001fe400078e0022 */
[----:B------:R-:W-:Y:S01]  /*4540*/  @!P4 IMAD.MOV.U32 R33, RZ, RZ, R36 ;  /* 0x000000ffff21c224 */ /* 0x000fe200078e0024 */
[----:B------:R0:W-:Y:S01]  /*4550*/  STL [R1+0x1e8], R36 ;  /* 0x0001e82401007387 */ /* 0x0001e20000100800 */
[----:B------:R-:W-:Y:S01]  /*4560*/  ISETP.GE.U32.AND P5, PT, R31, 0x7fffff36, PT ;  /* 0x7fffff361f00780c */ /* 0x000fe20003fa6070 */
[----:B------:R-:W-:-:S02]  /*4570*/  VIADD R31, R82, 0xffffffad ;  /* 0xffffffad521f7836 */ /* 0x000fc40000000000 */
[----:B------:R0:W2:Y:S01]  /*4580*/  @!P4 LDG.E.U8 R197, desc[UR14][R32.64] ;  /* 0x0000000e20c5c981 */ /* 0x0000a2000c1e1100 */
[----:B-1----:R-:W-:Y:S01]  /*4590*/  IMAD R34, R74, 0x3a, RZ ;  /* 0x0000003a4a227824 */ /* 0x002fe200078e02ff */
[----:B0-----:R-:W-:Y:S01]  /*45a0*/  IADD3 R36, P6, PT, R0, R5, RZ ;  /* 0x0000000500247210 */ /* 0x001fe20007fde0ff */
[----:B------:R-:W-:Y:S02]  /*45b0*/  @!P3 IMAD.MOV.U32 R32, RZ, RZ, R37 ;  /* 0x000000ffff20b224 */ /* 0x000fe400078e0025 */
[----:B------:R-:W-:Y:S02]  /*45c0*/  @!P3 IMAD.MOV.U32 R33, RZ, RZ, R38 ;  /* 0x000000ffff21b224 */ /* 0x000fe400078e0026 */
[----:B------:R-:W-:Y:S01]  /*45d0*/  IMAD.X R35, R35, 0x1, R6, P6 ;  /* 0x0000000123237824 */ /* 0x000fe200030e0606 */
[----:B------:R0:W-:Y:S01]  /*45e0*/  STL [R1+0x264], R37 ;  /* 0x0002642501007387 */ /* 0x0001e20000100800 */
[----:B------:R-:W-:Y:S01]  /*45f0*/  ISETP.GE.U32.AND P4, PT, R31, 0x7fffff2e, PT ;  /* 0x7fffff2e1f00780c */ /* 0x000fe20003f86070 */
[----:B------:R-:W-:Y:S01]  /*4600*/  VIADD R31, R82, 0xffffffa5 ;  /* 0xffffffa5521f7836 */ /* 0x000fe20000000000 */
[----:B------:R-:W-:Y:S01]  /*4610*/  SHF.R.S32.HI R0, RZ, 0x1f, R34 ;  /* 0x0000001fff007819 */ /* 0x000fe20000011422 */
[----:B------:R1:W2:Y:S04]  /*4620*/  @!P3 LDG.E.U8 R196, desc[UR14][R32.64] ;  /* 0x0000000e20c4b981 */ /* 0x0002a8000c1e1100 */
[----:B------:R-:W-:Y:S01]  /*4630*/  STL [R1+0x260], R38 ;  /* 0x0002602601007387 */ /* 0x000fe20000100800 */
[----:B0-----:R-:W-:Y:S01]  /*4640*/  IADD3 R37, P6, PT, R34, R3, RZ ;  /* 0x0000000322257210 */ /* 0x001fe20007fde0ff */
[----:B-1----:R-:W-:-:S02]  /*4650*/  @!P3 IMAD.MOV.U32 R32, RZ, RZ, R36 ;  /* 0x000000ffff20b224 */ /* 0x002fc400078e0024 */
[----:B------:R-:W-:Y:S01]  /*4660*/  @!P3 IMAD.MOV.U32 R33, RZ, RZ, R35 ;  /* 0x000000ffff21b224 */ /* 0x000fe200078e0023 */
[----:B------:R-:W-:Y:S04]  /*4670*/  STL [R1+0x26c], R36 ;  /* 0x00026c2401007387 */ /* 0x000fe80000100800 */
[----:B------:R0:W-:Y:S04]  /*4680*/  STL [R1+0x268], R35 ;  /* 0x0002682301007387 */ /* 0x0001e80000100800 */
[----:B------:R1:W2:Y:S01]  /*4690*/  @!P3 LDG.E.U8 R195, desc[UR14][R32.64] ;  /* 0x0000000e20c3b981 */ /* 0x0002a2000c1e1100 */
[----:B------:R-:W-:Y:S01]  /*46a0*/  ISETP.GE.U32.AND P3, PT, R31, 0x7fffff26, PT ;  /* 0x7fffff261f00780c */ /* 0x000fe20003f66070 */
[----:B------:R-:W-:-:S02]  /*46b0*/  IMAD R31, R74, 0x42, RZ ;  /* 0x000000424a1f7824 */ /* 0x000fc400078e02ff */
[----:B0-----:R-:W-:Y:S01]  /*46c0*/  IMAD.X R35, R0, 0x1, R4, P6 ;  /* 0x0000000100237824 */ /* 0x001fe200030e0604 */
[----:B------:R-:W-:Y:S01]  /*46d0*/  IADD3 R36, P6, PT, R34, R5, RZ ;  /* 0x0000000522247210 */ /* 0x000fe20007fde0ff */
[----:B------:R0:W-:Y:S01]  /*46e0*/  STL [R1+0x2e4], R37 ;  /* 0x0002e42501007387 */ /* 0x0001e20000100800 */
[----:B-1----:R-:W-:Y:S02]  /*46f0*/  @!P2 IMAD.MOV.U32 R32, RZ, RZ, R37 ;  /* 0x000000ffff20a224 */ /* 0x002fe400078e0025 */
[----:B------:R-:W-:Y:S01]  /*4700*/  @!P2 IMAD.MOV.U32 R33, RZ, RZ, R35 ;  /* 0x000000ffff21a224 */ /* 0x000fe200078e0023 */
[----:B------:R1:W-:Y:S04]  /*4710*/  STL [R1+0x2e0], R35 ;  /* 0x0002e02301007387 */ /* 0x0003e80000100800 */
[----:B------:R1:W2:Y:S01]  /*4720*/  @!P2 LDG.E.U8 R194, desc[UR14][R32.64] ;  /* 0x0000000e20c2a981 */ /* 0x0002a2000c1e1100 */
[----:B0-----:R-:W-:Y:S01]  /*4730*/  IMAD.X R37, R0, 0x1, R6, P6 ;  /* 0x0000000100257824 */ /* 0x001fe200030e0606 */
[----:B------:R-:W-:-:S02]  /*4740*/  SHF.R.S32.HI R0, RZ, 0x1f, R31 ;  /* 0x0000001fff007819 */ /* 0x000fc4000001141f */
[----:B-1----:R-:W-:Y:S01]  /*4750*/  IADD3 R35, P6, PT, R31, R3, RZ ;  /* 0x000000031f237210 */ /* 0x002fe20007fde0ff */
[----:B------:R-:W-:Y:S01]  /*4760*/  STL [R1+0x2ec], R36 ;  /* 0x0002ec2401007387 */ /* 0x000fe20000100800 */
[----:B------:R-:W-:-:S03]  /*4770*/  @!P2 IMAD.MOV.U32 R32, RZ, RZ, R36 ;  /* 0x000000ffff20a224 */ /* 0x000fc600078e0024 */
[----:B------:R0:W-:Y:S01]  /*4780*/  STL [R1+0x2e8], R37 ;  /* 0x0002e82501007387 */ /* 0x0001e20000100800 */
[----:B------:R-:W-:-:S03]  /*4790*/  @!P2 IMAD.MOV.U32 R33, RZ, RZ, R37 ;  /* 0x000000ffff21a224 */ /* 0x000fc600078e0025 */
[----:B------:R-:W-:Y:S04]  /*47a0*/  STL [R1+0x464], R35 ;  /* 0x0004642301007387 */ /* 0x000fe80000100800 */
[----:B------:R1:W2:Y:S01]  /*47b0*/  @!P2 LDG.E.U8 R193, desc[UR14][R32.64] ;  /* 0x0000000e20c1a981 */ /* 0x0002a2000c1e1100 */
[----:B0-----:R-:W-:Y:S01]  /*47c0*/  IMAD.X R37, R0, 0x1, R4, P6 ;  /* 0x0000000100257824 */ /* 0x001fe200030e0604 */
[----:B------:R-:W-:Y:S01]  /*47d0*/  IADD3 R36, P6, PT, R31, R5, RZ ;  /* 0x000000051f247210 */ /* 0x000fe20007fde0ff */
[----:B------:R-:W-:-:S03]  /*47e0*/  IMAD R31, R74, 0x4a, RZ ;  /* 0x0000004a4a1f7824 */ /* 0x000fc600078e02ff */
[----:B------:R0:W-:Y:S01]  /*47f0*/  STL [R1+0x460], R37 ;  /* 0x0004602501007387 */ /* 0x0001e20000100800 */
[----:B-1----:R-:W-:Y:S02]  /*4800*/  @!P0 IMAD.MOV.U32 R32, RZ, RZ, R35 ;  /* 0x000000ffff208224 */ /* 0x002fe400078e0023 */
[----:B------:R-:W-:Y:S01]  /*4810*/  @!P0 IMAD.MOV.U32 R33, RZ, RZ, R37 ;  /* 0x000000ffff218224 */ /* 0x000fe200078e0025 */
[----:B------:R-:W-:Y:S01]  /*4820*/  STL [R1+0x46c], R36 ;  /* 0x00046c2401007387 */ /* 0x000fe20000100800 */
[----:B0-----:R-:W-:Y:S01]  /*4830*/  IMAD.X R37, R0, 0x1, R6, P6 ;  /* 0x0000000100257824 */ /* 0x001fe200030e0606 */
[----:B------:R-:W-:Y:S02]  /*4840*/  SHF.R.S32.HI R0, RZ, 0x1f, R31 ;  /* 0x0000001fff007819 */ /* 0x000fe4000001141f */
[----:B------:R0:W2:Y:S01]  /*4850*/  @!P0 LDG.E.U8 R192, desc[UR14][R32.64] ;  /* 0x0000000e20c08981 */ /* 0x0000a2000c1e1100 */
[----:B------:R-:W-:-:S03]  /*4860*/  IADD3 R35, P6, PT, R31, R3, RZ ;  /* 0x000000031f237210 */ /* 0x000fc60007fde0ff */
[----:B------:R1:W-:Y:S01]  /*4870*/  STL [R1+0x468], R37 ;  /* 0x0004682501007387 */ /* 0x0003e20000100800 */
[----:B0-----:R-:W-:Y:S02]  /*4880*/  @!P0 IMAD.MOV.U32 R32, RZ, RZ, R36 ;  /* 0x000000ffff208224 */ /* 0x001fe400078e0024 */
[----:B------:R-:W-:Y:S02]  /*4890*/  @!P0 IMAD.MOV.U32 R33, RZ, RZ, R37 ;  /* 0x000000ffff218224 */ /* 0x000fe400078e0025 */
[----:B-1----:R-:W-:Y:S01]  /*48a0*/  IMAD.X R37, R0, 0x1, R4, P6 ;  /* 0x0000000100257824 */ /* 0x002fe200030e0604 */
[----:B------:R-:W-:Y:S01]  /*48b0*/  IADD3 R36, P6, PT, R31, R5, RZ ;  /* 0x000000051f247210 */ /* 0x000fe20007fde0ff */
[----:B------:R-:W-:Y:S01]  /*48c0*/  IMAD R31, R74, 0x52, RZ ;  /* 0x000000524a1f7824 */ /* 0x000fe200078e02ff */
        /* <DEDUP_REMOVED lines=8> */
[----:B------:R-:W-:Y:S02]  /*4950*/  SHF.R.S32.HI R0, RZ, 0x1f, R31 ;  /* 0x0000001fff007819 */ /* 0x000fe4000001141f */
[----:B------:R-:W-:Y:S02]  /*4960*/  IADD3 R35, P6, PT, R31, R3, RZ ;  /* 0x000000031f237210 */ /* 0x000fe40007fde0ff */
[----:B------:R1:W-:Y:S01]  /*4970*/  STL [R1+0x4e8], R37 ;  /* 0x0004e82501007387 */ /* 0x0003e20000100800 */
[----:B0-----:R-:W-:-:S02]  /*4980*/  @!P5 IMAD.MOV.U32 R32, RZ, RZ, R36 ;  /* 0x000000ffff20d224 */ /* 0x001fc400078e0024 */
        /* <DEDUP_REMOVED lines=9> */
[----:B------:R-:W-:Y:S01]  /*4a20*/  STL [R1+0x56c], R36 ;  /* 0x00056c2401007387 */ /* 0x000fe20000100800 */
[----:B------:R-:W-:-:S03]  /*4a30*/  VIADD R34, R82, 0xffffff9d ;  /* 0xffffff9d52227836 */ /* 0x000fc60000000000 */
[----:B------:R0:W2:Y:S01]  /*4a40*/  @!P4 LDG.E.U8 R188, desc[UR14][R32.64] ;  /* 0x0000000e20bcc981 */ /* 0x0000a2000c1e1100 */
[----:B-1----:R-:W-:Y:S01]  /*4a50*/  IMAD.X R37, R0, 0x1, R6, P6 ;  /* 0x0000000100257824 */ /* 0x002fe200030e0606 */
[----:B------:R-:W-:Y:S02]  /*4a60*/  SHF.R.S32.HI R0, RZ, 0x1f, R31 ;  /* 0x0000001fff007819 */ /* 0x000fe4000001141f */
[C---:B------:R-:W-:Y:S02]  /*4a70*/  IADD3 R35, P6, PT, R31.reuse, R3, RZ ;  /* 0x000000031f237210 */ /* 0x040fe40007fde0ff */
[----:B------:R1:W-:Y:S01]  /*4a80*/  STL [R1+0x568], R37 ;  /* 0x0005682501007387 */ /* 0x0003e20000100800 */
[----:B0-----:R-:W-:Y:S02]  /*4a90*/  @!P4 IMAD.MOV.U32 R32, RZ, RZ, R36 ;  /* 0x000000ffff20c224 */ /* 0x001fe400078e0024 */
[----:B------:R-:W-:Y:S01]  /*4aa0*/  @!P4 IMAD.MOV.U32 R33, RZ, RZ, R37 ;  /* 0x000000ffff21c224 */ /* 0x000fe200078e0025 */
[----:B------:R-:W-:Y:S01]  /*4ab0*/  ISETP.GE.U32.AND P2, PT, R34, 0x7fffff1e, PT ;  /* 0x7fffff1e2200780c */ /* 0x000fe20003f46070 */
        /* <DEDUP_REMOVED lines=23> */
[----:B------:R-:W-:Y:S04]  /*4c30*/  STL [R1+0x664], R35 ;  /* 0x0006642301007387 */ /* 0x000fe80000100800 */
[----:B------:R1:W-:Y:S01]  /*4c40*/  STL [R1+0x660], R37 ;  /* 0x0006602501007387 */ /* 0x0003e20000100800 */
[----:B0-----:R-:W-:Y:S02]  /*4c50*/  @!P2 IMAD.MOV.U32 R32, RZ, RZ, R35 ;  /* 0x000000ffff20a224 */ /* 0x001fe400078e0023 */
[----:B------:R-:W-:Y:S01]  /*4c60*/  @!P2 IMAD.MOV.U32 R33, RZ, RZ, R37 ;  /* 0x000000ffff21a224 */ /* 0x000fe200078e0025 */
[----:B------:R-:W-:Y:S01]  /*4c70*/  STL [R1+0x66c], R36 ;  /* 0x00066c2401007387 */ /* 0x000fe20000100800 */
[----:B------:R-:W-:-:S03]  /*4c80*/  ISETP.GE.U32.AND P5, PT, R34, 0x7fffff0e, PT ;  /* 0x7fffff0e2200780c */ /* 0x000fc60003fa6070 */
[----:B------:R0:W2:Y:S01]  /*4c90*/  @!P2 LDG.E.U8 R184, desc[UR14][R32.64] ;  /* 0x0000000e20b8a981 */ /* 0x0000a2000c1e1100 */
[----:B-1----:R-:W-:Y:S01]  /*4ca0*/  IMAD.X R37, R0, 0x1, R6, P6 ;  /* 0x0000000100257824 */ /* 0x002fe200030e0606 */
[----:B------:R-:W-:Y:S02]  /*4cb0*/  SHF.R.S32.HI R0, RZ, 0x1f, R31 ;  /* 0x0000001fff007819 */ /* 0x000fe4000001141f */
[C---:B------:R-:W-:Y:S01]  /*4cc0*/  IADD3 R35, P6, PT, R31.reuse, R3, RZ ;  /* 0x000000031f237210 */ /* 0x040fe20007fde0ff */
[----:B------:R-:W-:Y:S01]  /*4cd0*/  VIADD R34, R82, 0xffffff85 ;  /* 0xffffff8552227836 */ /* 0x000fe20000000000 */
[----:B------:R1:W-:Y:S01]  /*4ce0*/  STL [R1+0x668], R37 ;  /* 0x0006682501007387 */ /* 0x0003e20000100800 */
[----:B0-----:R-:W-:Y:S02]  /*4cf0*/  @!P2 IMAD.MOV.U32 R32, RZ, RZ, R36 ;  /* 0x000000ffff20a224 */ /* 0x001fe400078e0024 */
[----:B------:R-:W-:Y:S02]  /*4d00*/  @!P2 IMAD.MOV.U32 R33, RZ, RZ, R37 ;  /* 0x000000ffff21a224 */ /* 0x000fe400078e0025 */
[----:B-1----:R-:W-:Y:S01]  /*4d10*/  IMAD.X R37, R0, 0x1, R4, P6 ;  /* 0x0000000100257824 */ /* 0x002fe200030e0604 */
[----:B------:R-:W-:Y:S01]  /*4d20*/  IADD3 R36, P6, PT, R31, R5, RZ ;  /* 0x000000051f247210 */ /* 0x000fe20007fde0ff */
[----:B------:R-:W-:Y:S01]  /*4d30*/  IMAD R31, R74, 0x72, RZ ;  /* 0x000000724a1f7824 */ /* 0x000fe200078e02ff */
[----:B------:R0:W2:Y:S01]  /*4d40*/  @!P2 LDG.E.U8 R183, desc[UR14][R32.64] ;  /* 0x0000000e20b7a981 */ /* 0x0000a2000c1e1100 */
[----:B------:R-:W-:Y:S01]  /*4d50*/  ISETP.GE.U32.AND P4, PT, R34, 0x7fffff06, PT ;  /* 0x7fffff062200780c */ /* 0x000fe20003f86070 */
[----:B------:R-:W-:-:S02]  /*4d60*/  VIADD R34, R82, 0xfffffffc ;  /* 0xfffffffc52227836 */ /* 0x000fc40000000000 */
        /* <DEDUP_REMOVED lines=35> */
[----:B------:R-:W-:-:S02]  /*4fa0*/  IADD3 R36, P6, PT, R31, R5, RZ ;  /* 0x000000051f247210 */ /* 0x000fc40007fde0ff */
[----:B------:R0:W2:Y:S01]  /*4fb0*/  @!P5 LDG.E.U8 R179, desc[UR14][R32.64] ;  /* 0x0000000e20b3d981 */ /* 0x0000a2000c1e1100 */
[----:B------:R-:W-:Y:S01]  /*4fc0*/  ISETP.GE.U32.AND P5, PT, R34, 0x7fffff65, PT ;  /* 0x7fffff652200780c */ /* 0x000fe20003fa6070 */
[----:B------:R-:W-:Y:S02]  /*4fd0*/  IMAD R34, R74, 0x3, RZ ;  /* 0x000000034a227824 */ /* 0x000fe400078e02ff */
[----:B------:R-:W-:Y:S04]  /*4fe0*/  STL [R1+0x7e4], R35 ;  /* 0x0007e42301007387 */ /* 0x000fe80000100800 */
[----:B------:R1:W-:Y:S01]  /*4ff0*/  STL [R1+0x7e0], R37 ;  /* 0x0007e02501007387 */ /* 0x0003e20000100800 */
[----:B0-----:R-:W-:Y:S02]  /*5000*/  @!P4 IMAD.MOV.U32 R32, RZ, RZ, R35 ;  /* 0x000000ffff20c224 */ /* 0x001fe400078e0023 */
[----:B------:R-:W-:-:S05]  /*5010*/  @!P4 IMAD.MOV.U32 R33, RZ, RZ, R37 ;  /* 0x000000ffff21c224 */ /* 0x000fca00078e0025 */
[----:B------:R0:W2:Y:S01]  /*5020*/  @!P4 LDG.E.U8 R178, desc[UR14][R32.64] ;  /* 0x0000000e20b2c981 */ /* 0x0000a2000c1e1100 */
[----:B-1----:R-:W-:Y:S01]  /*5030*/  IMAD.X R37, R0, 0x1, R6, P6 ;  /* 0x0000000100257824 */ /* 0x002fe200030e0606 */
[----:B------:R-:W-:Y:S02]  /*5040*/  SHF.R.S32.HI R0, RZ, 0x1f, R34 ;  /* 0x0000001fff007819 */ /* 0x000fe40000011422 */
[----:B------:R-:W-:Y:S01]  /*5050*/  IADD3 R31, P6, PT, R34, R3, RZ ;  /* 0x00000003221f7210 */ /* 0x000fe20007fde0ff */
[----:B------:R-:W-:Y:S02]  /*5060*/  VIADD R35, R82, 0xffffffdc ;  /* 0xffffffdc52237836 */ /* 0x000fe40000000000 */
[----:B0-----:R-:W-:Y:S02]  /*5070*/  @!P4 IMAD.MOV.U32 R32, RZ, RZ, R36 ;  /* 0x000000ffff20c224 */ /* 0x001fe400078e0024 */
[----:B------:R-:W-:-:S05]  /*5080*/  @!P4 IMAD.MOV.U32 R33, RZ, RZ, R37 ;  /* 0x000000ffff21c224 */ /* 0x000fca00078e0025 */
[----:B------:R0:W2:Y:S01]  /*5090*/  @!P4 LDG.E.U8 R177, desc[UR14][R32.64] ;  /* 0x0000000e20b1c981 */ /* 0x0000a2000c1e1100 */
[----:B------:R-:W-:Y:S01]  /*50a0*/  ISETP.GE.U32.AND P4, PT, R35, 0x7fffff5d, PT ;  /* 0x7fffff5d2300780c */ /* 0x000fe20003f86070 */
[----:B0-----:R-:W-:Y:S01]  /*50b0*/  IMAD.X R32, R0, 0x1, R4, P6 ;  /* 0x0000000100207824 */ /* 0x001fe200030e0604 */
[----:B------:R-:W-:Y:S01]  /*50c0*/  IADD3 R33, P6, PT, R34, R5, RZ ;  /* 0x0000000522217210 */ /* 0x000fe20007fde0ff */
[----:B------:R-:W-:Y:S02]  /*50d0*/  @!P3 IMAD.MOV.U32 R34, RZ, RZ, R31 ;  /* 0x000000ffff22b224 */ /* 0x000fe400078e001f */
[----:B------:R-:W-:Y:S02]  /*50e0*/  @!P3 IMAD.MOV.U32 R35, RZ, RZ, R32 ;  /* 0x000000ffff23b224 */ /* 0x000fe400078e0020 */
[----:B------:R-:W-:-:S03]  /*50f0*/  IMAD R38, R74, 0xb, RZ ;  /* 0x0000000b4a267824 */ /* 0x000fc600078e02ff */
[----:B------:R0:W2:Y:S04]  /*5100*/  @!P3 LDG.E.U8 R176, desc[UR14][R34.64] ;  /* 0x0000000e22b0b981 */ /* 0x0000a8000c1e1100 */
[----:B------:R1:W-:Y:S01]  /*5110*/  STL [R1+0x7ec], R36 ;  /* 0x0007ec2401007387 */ /* 0x0003e20000100800 */
[----:B0-----:R-:W-:-:S03]  /*5120*/  IMAD.X R34, R0, 0x1, R6, P6 ;  /* 0x0000000100227824 */ /* 0x001fc600030e0606 */
[----:B------:R0:W-:Y:S01]  /*5130*/  STL [R1+0x7e8], R37 ;  /* 0x0007e82501007387 */ /* 0x0001e20000100800 */
[----:B------:R-:W-:Y:S01]  /*5140*/  SHF.R.S32.HI R0, RZ, 0x1f, R38 ;  /* 0x0000001fff007819 */ /* 0x000fe20000011426 */
[----:B-1----:R-:W-:Y:S01]  /*5150*/  @!P3 IMAD.MOV.U32 R36, RZ, RZ, R33 ;  /* 0x000000ffff24b224 */ /* 0x002fe200078e0021 */
[----:B------:R-:W-:Y:S01]  /*5160*/  IADD3 R35, P6, PT, R38, R3, RZ ;  /* 0x0000000326237210 */ /* 0x000fe20007fde0ff */
[----:B0-----:R-:W-:-:S05]  /*5170*/  @!P3 IMAD.MOV.U32 R37, RZ, RZ, R34 ;  /* 0x000000ffff25b224 */ /* 0x001fca00078e0022 */
[----:B------:R0:W2:Y:S01]  /*5180*/  @!P3 LDG.E.U8 R175, desc[UR14][R36.64] ;  /* 0x0000000e24afb981 */ /* 0x0000a2000c1e1100 */
[----:B------:R-:W-:Y:S01]  /*5190*/  ISETP.GE.U32.AND P3, PT, R39, 0x7fffff55, PT ;  /* 0x7fffff552700780c */ /* 0x000fe20003f66070 */
[----:B0-----:R-:W-:Y:S01]  /*51a0*/  IMAD.X R36, R0, 0x1, R4, P6 ;  /* 0x0000000100247824 */ /* 0x001fe200030e0604 */
[----:B------:R-:W-:Y:S01]  /*51b0*/  IADD3 R37, P6, PT, R38, R5, RZ ;  /* 0x0000000526257210 */ /* 0x000fe20007fde0ff */
[----:B------:R-:W-:Y:S02]  /*51c0*/  @!P2 IMAD.MOV.U32 R38, RZ, RZ, R35 ;  /* 0x000000ffff26a224 */ /* 0x000fe400078e0023 */
[----:B------:R-:W-:-:S05]  /*51d0*/  @!P2 IMAD.MOV.U32 R39, RZ, RZ, R36 ;  /* 0x000000ffff27a224 */ /* 0x000fca00078e0024 */
[----:B------:R0:W2:Y:S01]  /*51e0*/  @!P2 LDG.E.U8 R173, desc[UR14][R38.64] ;  /* 0x0000000e26ada981 */ /* 0x0000a2000c1e1100 */
[----:B------:R-:W-:Y:S02]  /*51f0*/  @!P2 IMAD.MOV.U32 R40, RZ, RZ, R37 ;  /* 0x000000ffff28a224 */ /* 0x000fe400078e0025 */
[----:B0-----:R-:W-:Y:S01]  /*5200*/  IMAD.X R38, R0, 0x1, R6, P6 ;  /* 0x0000000100267824 */ /* 0x001fe200030e0606 */
[----:B------:R-:W-:Y:S01]  /*5210*/  SHF.R.S32.HI R0, RZ, 0x1f, R42 ;  /* 0x0000001fff007819 */ /* 0x000fe2000001142a */
[----:B------:R-:W-:Y:S01]  /*5220*/  VIADD R39, R82, 0xffffffcc ;  /* 0xffffffcc52277836 */ /* 0x000fe20000000000 */
[----:B------:R-:W-:Y:S01]  /*5230*/  IADD3 R44, P6, PT, R42, R3, RZ ;  /* 0x000000032a2c7210 */ /* 0x000fe20007fde0ff */
[----:B------:R-:W-:-:S04]  /*5240*/  @!P2 IMAD.MOV.U32 R41, RZ, RZ, R38 ;  /* 0x000000ffff29a224 */ /* 0x000fc800078e0026 */
[----:B------:R-:W-:Y:S01]  /*5250*/  IMAD.X R45, R0, 0x1, R4, P6 ;  /* 0x00000001002d7824 */ /* 0x000fe200030e0604 */
[----:B------:R0:W2:Y:S01]  /*5260*/  @!P2 LDG.E.U8 R172, desc[UR14][R40.64] ;  /* 0x0000000e28aca981 */ /* 0x0000a2000c1e1100 */
[----:B------:R-:W-:Y:S01]  /*5270*/  ISETP.GE.U32.AND P2, PT, R39, 0x7fffff4d, PT ;  /* 0x7fffff4d2700780c */ /* 0x000fe20003f46070 */
[----:B------:R-:W-:Y:S01]  /*5280*/  IMAD R39, R74, 0x1b, RZ ;  /* 0x0000001b4a277824 */ /* 0x000fe200078e02ff */
[----:B------:R-:W-:Y:S01]  /*5290*/  IADD3 R43, P6, PT, R42, R5, RZ ;  /* 0x000000052a2b7210 */ /* 0x000fe20007fde0ff */
        /* <DEDUP_REMOVED lines=200> */
[----:B------:R-:W-:-:S02]  /*5f20*/  SHF.R.S32.HI R0, RZ, 0x1f, R39 ;  /* 0x0000001fff007819 */ /* 0x000fc40000011427 */
[----:B------:R0:W2:Y:S01]  /*5f30*/  @!P5 LDG.E.U8 R148, desc[UR14][R40.64] ;  /* 0x0000000e2894d981 */ /* 0x0000a2000c1e1100 */
[C---:B------:R-:W-:Y:S01]  /*5f40*/  IADD3 R44, P6, PT, R39.reuse, R3, RZ ;  /* 0x00000003272c7210 */ /* 0x040fe20007fde0ff */
[----:B------:R-:W-:Y:S02]  /*5f50*/  VIADD R42, R82, 0xfffffffb ;  /* 0xfffffffb522a7836 */ /* 0x000fe40000000000 */
        /* <DEDUP_REMOVED lines=9> */
[----:B------:R1:W-:Y:S04]  /*5ff0*/  STL [R1+0x774], R44 ;  /* 0x0007742c01007387 */ /* 0x0003e80000100800 */
[----:B------:R3:W-:Y:S01]  /*6000*/  STL [R1+0x770], R45 ;  /* 0x0007702d01007387 */ /* 0x0007e20000100800 */
[----:B0-----:R-:W-:Y:S02]  /*6010*/  @!P4 IMAD.MOV.U32 R40, RZ, RZ, R44 ;  /* 0x000000ffff28c224 */ /* 0x001fe400078e002c */
[----:B------:R-:W-:Y:S02]  /*6020*/  @!P4 IMAD.MOV.U32 R41, RZ, RZ, R45 ;  /* 0x000000ffff29c224 */ /* 0x000fe400078e002d */
[----:B-1----:R-:W-:Y:S01]  /*6030*/  IMAD.X R44, R0, 0x1, R6, P6 ;  /* 0x00000001002c7824 */ /* 0x002fe200030e0606 */
[----:B------:R-:W-:-:S02]  /*6040*/  SHF.R.S32.HI R0, RZ, 0x1f, R39 ;  /* 0x0000001fff007819 */ /* 0x000fc40000011427 */
[----:B------:R0:W2:Y:S01]  /*6050*/  @!P4 LDG.E.U8 R146, desc[UR14][R40.64] ;  /* 0x0000000e2892c981 */ /* 0x0000a2000c1e1100 */
[----:B---3--:R-:W-:Y:S02]  /*6060*/  IADD3 R45, P6, PT, R39, R3, RZ ;  /* 0x00000003272d7210 */ /* 0x008fe40007fde0ff */
[----:B------:R-:W-:Y:S01]  /*6070*/  ISETP.GE.U32.AND P0, PT, R42, 0x7fffff74, PT ;  /* 0x7fffff742a00780c */ /* 0x000fe20003f06070 */
[----:B------:R-:W-:Y:S01]  /*6080*/  VIADD R42, R82, 0xffffffeb ;  /* 0xffffffeb522a7836 */ /* 0x000fe20000000000 */
        /* <DEDUP_REMOVED lines=8> */
[----:B-1----:R-:W-:Y:S01]  /*6110*/  IMAD.SHL.U32 R43, R74, 0x4, RZ ;  /* 0x000000044a2b7824 */ /* 0x002fe200078e00ff */
[----:B0-----:R-:W-:Y:S02]  /*6120*/  IADD3 R44, P6, PT, R39, R5, RZ ;  /* 0x00000005272c7210 */ /* 0x001fe40007fde0ff */
[----:B------:R0:W-:Y:S01]  /*6130*/  STL [R1+0x7f4], R45 ;  /* 0x0007f42d01007387 */ /* 0x0001e20000100800 */
[----:B---3--:R-:W-:Y:S02]  /*6140*/  @!P3 IMAD.MOV.U32 R40, RZ, RZ, R45 ;  /* 0x000000ffff28b224 */ /* 0x008fe400078e002d */
[----:B------:R-:W-:Y:S01]  /*6150*/  @!P3 IMAD.MOV.U32 R41, RZ, RZ, R46 ;  /* 0x000000ffff29b224 */ /* 0x000fe200078e002e */
[----:B------:R-:W-:Y:S01]  /*6160*/  ISETP.GE.U32.AND P4, PT, R42, 0x7fffff64, PT ;  /* 0x7fffff642a00780c */ /* 0x000fe20003f86070 */
[----:B0-----:R-:W-:-:S03]  /*6170*/  IMAD.X R45, R0, 0x1, R6, P6 ;  /* 0x00000001002d7824 */ /* 0x001fc600030e0606 */
[----:B------:R0:W3:Y:S01]  /*6180*/  @!P3 LDG.E.U8 R143, desc[UR14][R40.64] ;  /* 0x0000000e288fb981 */ /* 0x0000e2000c1e1100 */
[----:B------:R-:W-:Y:S02]  /*6190*/  SHF.R.S32.HI R42, RZ, 0x1f, R43 ;  /* 0x0000001fff2a7819 */ /* 0x000fe4000001142b */
[----:B------:R-:W-:Y:S01]  /*61a0*/  IADD3 R39, P6, PT, R43, R3, RZ ;  /* 0x000000032b277210 */ /* 0x000fe20007fde0ff */
[----:B------:R-:W-:Y:S02]  /*61b0*/  VIADD R0, R82, 0xffffffdb ;  /* 0xffffffdb52007836 */ /* 0x000fe40000000000 */
[----:B0-----:R-:W-:Y:S02]  /*61c0*/  @!P3 IMAD.MOV.U32 R40, RZ, RZ, R44 ;  /* 0x000000ffff28b224 */ /* 0x001fe400078e002c */
[----:B------:R-:W-:Y:S01]  /*61d0*/  @!P3 IMAD.MOV.U32 R41, RZ, RZ, R45 ;  /* 0x000000ffff29b224 */ /* 0x000fe200078e002d */
[----:B------:R-:W-:Y:S04]  /*61e0*/  STL [R1+0x7f0], R46 ;  /* 0x0007f02e01007387 */ /* 0x000fe80000100800 */
[----:B------:R0:W2:Y:S01]  /*61f0*/  @!P3 LDG.E.U8 R142, desc[UR14][R40.64] ;  /* 0x0000000e288eb981 */ /* 0x0000a2000c1e1100 */
[----:B------:R-:W-:-:S03]  /*6200*/  ISETP.GE.U32.AND P3, PT, R0, 0x7fffff5c, PT ;  /* 0x7fffff5c0000780c */ /* 0x000fc60003f66070 */
[----:B------:R1:W-:Y:S01]  /*6210*/  STL [R1+0x7fc], R44 ;  /* 0x0007fc2c01007387 */ /* 0x0003e20000100800 */
[----:B0-----:R-:W-:Y:S01]  /*6220*/  IMAD.X R40, R42, 0x1, R4, P6 ;  /* 0x000000012a287824 */ /* 0x001fe200030e0604 */
[----:B------:R-:W-:Y:S02]  /*6230*/  IADD3 R41, P6, PT, R43, R5, RZ ;  /* 0x000000052b297210 */ /* 0x000fe40007fde0ff */
[----:B------:R0:W-:Y:S01]  /*6240*/  STL [R1+0x7f8], R45 ;  /* 0x0007f82d01007387 */ /* 0x0001e20000100800 */
[----:B-1----:R-:W-:Y:S02]  /*6250*/  @!P2 IMAD.MOV.U32 R44, RZ, RZ, R39 ;  /* 0x000000ffff2ca224 */ /* 0x002fe400078e0027 */
[----:B------:R-:W-:Y:S02]  /*6260*/  IMAD R0, R74, 0xc, RZ ;  /* 0x0000000c4a007824 */ /* 0x000fe400078e02ff */
[----:B------:R-:W-:Y:S02]  /*6270*/  IMAD.X R42, R42, 0x1, R6, P6 ;  /* 0x000000012a2a7824 */ /* 0x000fe400030e0606 */
[----:B0-----:R-:W-:Y:S01]  /*6280*/  @!P2 IMAD.MOV.U32 R45, RZ, RZ, R40 ;  /* 0x000000ffff2da224 */ /* 0x001fe200078e0028 */
[----:B------:R-:W-:-:S02]  /*6290*/  SHF.R.S32.HI R46, RZ, 0x1f, R0 ;  /* 0x0000001fff2e7819 */ /* 0x000fc40000011400 */
[----:B------:R-:W-:Y:S02]  /*62a0*/  IADD3 R43, P6, PT, R0, R3, RZ ;  /* 0x00000003002b7210 */ /* 0x000fe40007fde0ff */
[----:B------:R0:W2:Y:S02]  /*62b0*/  @!P2 LDG.E.U8 R141, desc[UR14][R44.64] ;  /* 0x0000000e2c8da981 */ /* 0x0000a4000c1e1100 */
[----:B0-----:R-:W-:Y:S02]  /*62c0*/  @!P2 IMAD.MOV.U32 R44, RZ, RZ, R41 ;  /* 0x000000ffff2ca224 */ /* 0x001fe400078e0029 */
[----:B------:R-:W-:-:S05]  /*62d0*/  @!P2 IMAD.MOV.U32 R45, RZ, RZ, R42 ;  /* 0x000000ffff2da224 */ /* 0x000fca00078e002a */
[----:B------:R0:W2:Y:S01]  /*62e0*/  @!P2 LDG.E.U8 R140, desc[UR14][R44.64] ;  /* 0x0000000e2c8ca981 */ /* 0x0000a2000c1e1100 */
[----:B------:R-:W-:Y:S01]  /*62f0*/  ISETP.GE.U32.AND P2, PT, R47, 0x7fffff54, PT ;  /* 0x7fffff542f00780c */ /* 0x000fe20003f46070 */
[----:B------:R-:W-:Y:S02]  /*6300*/  IMAD R47, R74, 0x14, RZ ;  /* 0x000000144a2f7824 */ /* 0x000fe400078e02ff */
[----:B------:R-:W-:Y:S02]  /*6310*/  @!P0 IMAD.MOV.U32 R48, RZ, RZ, R43 ;  /* 0x000000ffff308224 */ /* 0x000fe400078e002b */
[----:B0-----:R-:W-:Y:S01]  /*6320*/  IMAD.X R44, R46, 0x1, R4, P6 ;  /* 0x000000012e2c7824 */ /* 0x001fe200030e0604 */
[----:B------:R-:W-:-:S03]  /*6330*/  IADD3 R45, P6, PT, R0, R5, RZ ;  /* 0x00000005002d7210 */ /* 0x000fc60007fde0ff */
[----:B------:R-:W-:Y:S01]  /*6340*/  @!P0 IMAD.MOV.U32 R49, RZ, RZ, R44 ;  /* 0x000000ffff318224 */ /* 0x000fe200078e002c */
[----:B------:R-:W-:Y:S01]  /*6350*/  SHF.R.S32.HI R0, RZ, 0x1f, R47 ;  /* 0x0000001fff007819 */ /* 0x000fe2000001142f */
[----:B------:R-:W-:Y:S01]  /*6360*/  IMAD.X R46, R46, 0x1, R6, P6 ;  /* 0x000000012e2e7824 */ /* 0x000fe200030e0606 */
[C---:B------:R-:W-:Y:S02]  /*6370*/  IADD3 R52, P6, PT, R47.reuse, R3, RZ ;  /* 0x000000032f347210 */ /* 0x040fe40007fde0ff */
[----:B------:R0:W2:Y:S03]  /*6380*/  @!P0 LDG.E.U8 R139, desc[UR14][R48.64] ;  /* 0x0000000e308b8981 */ /* 0x0000a6000c1e1100 */
        /* <DEDUP_REMOVED lines=364> */
[----:B------:R0:W-:Y:S01]  /*7a50*/  STL [R1+0x414], R60 ;  /* 0x0004143c01007387 */ /* 0x0001e20000100800 */
[----:B------:R-:W-:-:S03]  /*7a60*/  ISETP.GE.U32.AND P3, PT, R58, 0x7fffff3b, PT ;  /* 0x7fffff3b3a00780c */ /* 0x000fc60003f66070 */
[----:B------:R0:W2:Y:S01]  /*7a70*/  @!P5 LDG.E.U8 R103, desc[UR14][R56.64] ;  /* 0x0000000e3867d981 */ /* 0x0000a2000c1e1100 */
[----:B-1----:R-:W-:Y:S01]  /*7a80*/  IMAD.X R61, R0, 0x1, R4, P6 ;  /* 0x00000001003d7824 */ /* 0x002fe200030e0604 */
[----:B------:R-:W-:Y:S01]  /*7a90*/  IADD3 R59, P6, PT, R55, R5, RZ ;  /* 0x00000005373b7210 */ /* 0x000fe20007fde0ff */
[----:B------:R-:W-:Y:S02]  /*7aa0*/  IMAD R55, R74, 0x45, RZ ;  /* 0x000000454a377824 */ /* 0x000fe400078e02ff */
[----:B0-----:R-:W-:Y:S02]  /*7ab0*/  @!P4 IMAD.MOV.U32 R56, RZ, RZ, R60 ;  /* 0x000000ffff38c224 */ /* 0x001fe400078e003c */
[----:B------:R-:W-:Y:S02]  /*7ac0*/  @!P4 IMAD.MOV.U32 R57, RZ, RZ, R61 ;  /* 0x000000ffff39c224 */ /* 0x000fe400078e003d */
[----:B------:R-:W-:Y:S01]  /*7ad0*/  IMAD.X R60, R0, 0x1, R6, P6 ;  /* 0x00000001003c7824 */ /* 0x000fe200030e0606 */
[----:B------:R0:W-:Y:S01]  /*7ae0*/  STL [R1+0x410], R61 ;  /* 0x0004103d01007387 */ /* 0x0001e20000100800 */
[----:B------:R-:W-:-:S03]  /*7af0*/  SHF.R.S32.HI R0, RZ, 0x1f, R55 ;  /* 0x0000001fff007819 */ /* 0x000fc60000011437 */
[----:B------:R1:W2:Y:S01]  /*7b00*/  @!P4 LDG.E.U8 R102, desc[UR14][R56.64] ;  /* 0x0000000e3866c981 */ /* 0x0002a2000c1e1100 */
[----:B------:R-:W-:Y:S01]  /*7b10*/  VIADD R58, R82, 0xffffffb2 ;  /* 0xffffffb2523a7836 */ /* 0x000fe20000000000 */
[----:B0-----:R-:W-:Y:S01]  /*7b20*/  IADD3 R61, P6, PT, R55, R3, RZ ;  /* 0x00000003373d7210 */ /* 0x001fe20007fde0ff */
[----:B-1----:R-:W-:Y:S02]  /*7b30*/  @!P4 IMAD.MOV.U32 R56, RZ, RZ, R59 ;  /* 0x000000ffff38c224 */ /* 0x002fe400078e003b */
[----:B------:R-:W-:Y:S01]  /*7b40*/  @!P4 IMAD.MOV.U32 R57, RZ, RZ, R60 ;  /* 0x000000ffff39c224 */ /* 0x000fe200078e003c */
[----:B------:R0:W-:Y:S01]  /*7b50*/  STL [R1+0x41c], R59 ;  /* 0x00041c3b01007387 */ /* 0x0001e20000100800 */
[----:B------:R-:W-:-:S03]  /*7b60*/  IMAD.X R62, R0, 0x1, R4, P6 ;  /* 0x00000001003e7824 */ /* 0x000fc600030e0604 */
[----:B------:R1:W2:Y:S01]  /*7b70*/  @!P4 LDG.E.U8 R101, desc[UR14][R56.64] ;  /* 0x0000000e3865c981 */ /* 0x0002a2000c1e1100 */
[----:B------:R-:W-:Y:S01]  /*7b80*/  ISETP.GE.U32.AND P2, PT, R58, 0x7fffff33, PT ;  /* 0x7fffff333a00780c */ /* 0x000fe20003f46070 */
[----:B------:R-:W-:Y:S01]  /*7b90*/  VIADD R58, R82, 0xffffffaa ;  /* 0xffffffaa523a7836 */ /* 0x000fe20000000000 */
[----:B0-----:R-:W-:Y:S01]  /*7ba0*/  IADD3 R59, P4, PT, R55, R5, RZ ;  /* 0x00000005373b7210 */ /* 0x001fe20007f9e0ff */
[----:B------:R0:W-:Y:S01]  /*7bb0*/  STL [R1+0x418], R60 ;  /* 0x0004183c01007387 */ /* 0x0001e20000100800 */
[----:B-1----:R-:W-:Y:S02]  /*7bc0*/  @!P3 IMAD.MOV.U32 R56, RZ, RZ, R61 ;  /* 0x000000ffff38b224 */ /* 0x002fe400078e003d */
[----:B------:R-:W-:Y:S01]  /*7bd0*/  @!P3 IMAD.MOV.U32 R57, RZ, RZ, R62 ;  /* 0x000000ffff39b224 */ /* 0x000fe200078e003e */
[----:B------:R-:W-:Y:S01]  /*7be0*/  ISETP.GE.U32.AND P0, PT, R58, 0x7fffff2b, PT ;  /* 0x7fffff2b3a00780c */ /* 0x000fe20003f06070 */
[----:B0-----:R-:W-:-:S03]  /*7bf0*/  IMAD.X R60, R0, 0x1, R6, P4 ;  /* 0x00000001003c7824 */ /* 0x001fc600020e0606 */
[----:B------:R0:W2:Y:S01]  /*7c00*/  @!P3 LDG.E.U8 R100, desc[UR14][R56.64] ;  /* 0x0000000e3864b981 */ /* 0x0000a2000c1e1100 */
[----:B------:R-:W-:Y:S02]  /*7c10*/  VIADD R58, R82, 0xffffffa2 ;  /* 0xffffffa2523a7836 */ /* 0x000fe40000000000 */
[----:B------:R-:W-:Y:S01]  /*7c20*/  IMAD R55, R74, 0x4d, RZ ;  /* 0x0000004d4a377824 */ /* 0x000fe200078e02ff */
[----:B------:R-:W-:Y:S01]  /*7c30*/  STL [R1+0x494], R61 ;  /* 0x0004943d01007387 */ /* 0x000fe20000100800 */
[----:B0-----:R-:W-:Y:S02]  /*7c40*/  @!P3 IMAD.MOV.U32 R56, RZ, RZ, R59 ;  /* 0x000000ffff38b224 */ /* 0x001fe400078e003b */
[----:B------:R-:W-:Y:S01]  /*7c50*/  @!P3 IMAD.MOV.U32 R57, RZ, RZ, R60 ;  /* 0x000000ffff39b224 */ /* 0x000fe200078e003c */
[----:B------:R0:W-:Y:S01]  /*7c60*/  STL [R1+0x49c], R59 ;  /* 0x00049c3b01007387 */ /* 0x0001e20000100800 */
[----:B------:R-:W-:Y:S01]  /*7c70*/  ISETP.GE.U32.AND P5, PT, R58, 0x7fffff23, PT ;  /* 0x7fffff233a00780c */ /* 0x000fe20003fa6070 */
[----:B------:R-:W-:Y:S01]  /*7c80*/  VIADD R58, R82, 0xffffff9a ;  /* 0xffffff9a523a7836 */ /* 0x000fe20000000000 */
[----:B------:R-:W-:Y:S01]  /*7c90*/  SHF.R.S32.HI R0, RZ, 0x1f, R55 ;  /* 0x0000001fff007819 */ /* 0x000fe20000011437 */
[----:B------:R1:W-:Y:S04]  /*7ca0*/  STL [R1+0x490], R62 ;  /* 0x0004903e01007387 */ /* 0x0003e80000100800 */
[----:B------:R3:W2:Y:S01]  /*7cb0*/  @!P3 LDG.E.U8 R90, desc[UR14][R56.64] ;  /* 0x0000000e385ab981 */ /* 0x0006a2000c1e1100 */
[----:B------:R-:W-:-:S02]  /*7cc0*/  IADD3 R64, P3, PT, R55, R5, RZ ;  /* 0x0000000537407210 */ /* 0x000fc40007f7e0ff */
[----:B0-----:R-:W-:Y:S01]  /*7cd0*/  IADD3 R59, P4, PT, R55, R3, RZ ;  /* 0x00000003373b7210 */ /* 0x001fe20007f9e0ff */
[----:B------:R0:W-:Y:S01]  /*7ce0*/  STL [R1+0x498], R60 ;  /* 0x0004983c01007387 */ /* 0x0001e20000100800 */
[----:B------:R-:W-:Y:S01]  /*7cf0*/  ISETP.GE.U32.AND P6, PT, R58, 0x7fffff1b, PT ;  /* 0x7fffff1b3a00780c */ /* 0x000fe20003fc6070 */
[C---:B------:R-:W-:Y:S02]  /*7d00*/  IMAD.X R65, R0.reuse, 0x1, R6, P3 ;  /* 0x0000000100417824 */ /* 0x040fe400018e0606 */
[----:B-1----:R-:W-:Y:S02]  /*7d10*/  IMAD.X R62, R0, 0x1, R4, P4 ;  /* 0x00000001003e7824 */ /* 0x002fe400020e0604 */
[----:B---3--:R-:W-:Y:S02]  /*7d20*/  VIADD R56, R82, 0xffffff92 ;  /* 0xffffff9252387836 */ /* 0x008fe40000000000 */
[----:B0-----:R-:W-:-:S03]  /*7d30*/  IMAD R60, R74, 0x55, RZ ;  /* 0x000000554a3c7824 */ /* 0x001fc600078e02ff */
[----:B------:R-:W-:Y:S01]  /*7d40*/  ISETP.GE.U32.AND P4, PT, R56, 0x7fffff13, PT ;  /* 0x7fffff133800780c */ /* 0x000fe20003f86070 */
[----:B------:R-:W-:Y:S01]  /*7d50*/  IMAD R61, R74, 0x5d, RZ ;  /* 0x0000005d4a3d7824 */ /* 0x000fe200078e02ff */
[----:B------:R-:W-:Y:S02]  /*7d60*/  SHF.R.S32.HI R55, RZ, 0x1f, R60 ;  /* 0x0000001fff377819 */ /* 0x000fe4000001143c */
[----:B------:R-:W-:Y:S01]  /*7d70*/  IADD3 R58, P3, PT, R60, R3, RZ ;  /* 0x000000033c3a7210 */ /* 0x000fe20007f7e0ff */
[----:B------:R-:W-:Y:S02]  /*7d80*/  @!P2 IMAD.MOV.U32 R56, RZ, RZ, R59 ;  /* 0x000000ffff38a224 */ /* 0x000fe400078e003b */
[----:B------:R-:W-:Y:S01]  /*7d90*/  @!P2 IMAD.MOV.U32 R57, RZ, RZ, R62 ;  /* 0x000000ffff39a224 */ /* 0x000fe200078e003e */
[----:B------:R0:W-:Y:S01]  /*7da0*/  STL [R1+0x514], R59 ;  /* 0x0005143b01007387 */ /* 0x0001e20000100800 */
[----:B------:R-:W-:Y:S01]  /*7db0*/  IMAD.X R63, R55, 0x1, R4, P3 ;  /* 0x00000001373f7824 */ /* 0x000fe200018e0604 */
[----:B------:R-:W-:-:S02]  /*7dc0*/  SHF.R.S32.HI R0, RZ, 0x1f, R61 ;  /* 0x0000001fff007819 */ /* 0x000fc4000001143d */
[----:B------:R-:W-:Y:S04]  /*7dd0*/  STL [R1+0x51c], R64 ;  /* 0x00051c4001007387 */ /* 0x000fe80000100800 */
[----:B------:R1:W-:Y:S01]  /*7de0*/  STL [R1+0x510], R62 ;  /* 0x0005103e01007387 */ /* 0x0003e20000100800 */
[----:B0-----:R-:W-:-:S03]  /*7df0*/  IADD3 R59, P3, PT, R61, R3, RZ ;  /* 0x000000033d3b7210 */ /* 0x001fc60007f7e0ff */
[----:B------:R-:W-:Y:S04]  /*7e00*/  STL [R1+0x518], R65 ;  /* 0x0005184101007387 */ /* 0x000fe80000100800 */
[----:B------:R0:W3:Y:S01]  /*7e10*/  @!P2 LDG.E.U8 R89, desc[UR14][R56.64] ;  /* 0x0000000e3859a981 */ /* 0x0000e2000c1e1100 */
[----:B-1----:R-:W-:-:S03]  /*7e20*/  IMAD R62, R74, 0x65, RZ ;  /* 0x000000654a3e7824 */ /* 0x002fc600078e02ff */
[----:B------:R1:W-:Y:S04]  /*7e30*/  STL [R1+0x594], R58 ;  /* 0x0005943a01007387 */ /* 0x0003e80000100800 */
[----:B------:R4:W-:Y:S01]  /*7e40*/  STL [R1+0x590], R63 ;  /* 0x0005903f01007387 */ /* 0x0009e20000100800 */
[----:B0-----:R-:W-:Y:S02]  /*7e50*/  @!P0 IMAD.MOV.U32 R56, RZ, RZ, R58 ;  /* 0x000000ffff388224 */ /* 0x001fe400078e003a */
[----:B------:R-:W-:Y:S01]  /*7e60*/  @!P0 IMAD.MOV.U32 R57, RZ, RZ, R63 ;  /* 0x000000ffff398224 */ /* 0x000fe200078e003f */
[----:B-1----:R-:W-:-:S04]  /*7e70*/  SHF.R.S32.HI R58, RZ, 0x1f, R62 ;  /* 0x0000001fff3a7819 */ /* 0x002fc8000001143e */
[----:B------:R0:W2:Y:S01]  /*7e80*/  @!P0 LDG.E.U8 R78, desc[UR14][R56.64] ;  /* 0x0000000e384e8981 */ /* 0x0000a2000c1e1100 */
[----:B----4-:R-:W-:Y:S01]  /*7e90*/  IMAD.X R63, R0, 0x1, R4, P3 ;  /* 0x00000001003f7824 */ /* 0x010fe200018e0604 */
[----:B------:R-:W-:Y:S02]  /*7ea0*/  IADD3 R68, P3, PT, R62, R3, RZ ;  /* 0x000000033e447210 */ /* 0x000fe40007f7e0ff */
[----:B------:R1:W-:Y:S01]  /*7eb0*/  STL [R1+0x614], R59 ;  /* 0x0006143b01007387 */ /* 0x0003e20000100800 */
[----:B0-----:R-:W-:Y:S02]  /*7ec0*/  @!P5 IMAD.MOV.U32 R56, RZ, RZ, R59 ;  /* 0x000000ffff38d224 */ /* 0x001fe400078e003b */
[----:B------:R-:W-:Y:S01]  /*7ed0*/  @!P5 IMAD.MOV.U32 R57, RZ, RZ, R63 ;  /* 0x000000ffff39d224 */ /* 0x000fe200078e003f */
[----:B-1----:R-:W-:-:S04]  /*7ee0*/  SHF.R.S32.HI R59, RZ, 0x1f, R66 ;  /* 0x0000001fff3b7819 */ /* 0x002fc80000011442 */
[----:B------:R0:W4:Y:S04]  /*7ef0*/  @!P5 LDG.E.U8 R71, desc[UR14][R56.64] ;  /* 0x0000000e3847d981 */ /* 0x000128000c1e1100 */
[----:B------:R1:W-:Y:S01]  /*7f00*/  STL [R1+0x610], R63 ;  /* 0x0006103f01007387 */ /* 0x0003e20000100800 */
[----:B0-----:R-:W-:Y:S01]  /*7f10*/  IMAD.X R57, R58, 0x1, R4, P3 ;  /* 0x000000013a397824 */ /* 0x001fe200018e0604 */
[----:B------:R-:W-:Y:S01]  /*7f20*/  IADD3 R92, P3, PT, R66, R3, RZ ;  /* 0x00000003425c7210 */ /* 0x000fe20007f7e0ff */
[----:B------:R-:W-:Y:S01]  /*7f30*/  VIADD R56, R82, 0xffffff8a ;  /* 0xffffff8a52387836 */ /* 0x000fe20000000000 */
[----:B-1----:R-:W-:-:S03]  /*7f40*/  SHF.R.S32.HI R63, RZ, 0x1f, R80 ;  /* 0x0000001fff3f7819 */ /* 0x002fc60000011450 */
[----:B------:R-:W-:Y:S01]  /*7f50*/  IMAD.X R94, R59, 0x1, R4, P3 ;  /* 0x000000013b5e7824 */ /* 0x000fe200018e0604 */
[----:B------:R-:W-:-:S05]  /*7f60*/  IADD3 R77, P3, PT, R80, R3, RZ ;  /* 0x00000003504d7210 */ /* 0x000fca0007f7e0ff */
[----:B------:R-:W-:Y:S01]  /*7f70*/  IMAD.X R82, R63, 0x1, R4, P3 ;  /* 0x000000013f527824 */ /* 0x000fe200018e0604 */
[----:B------:R-:W-:Y:S01]  /*7f80*/  ISETP.GE.U32.AND P3, PT, R56, 0x7fffff0b, PT ;  /* 0x7fffff0b3800780c */ /* 0x000fe20003f66070 */
[----:B------:R-:W-:Y:S01]  /*7f90*/  @!P6 IMAD.MOV.U32 R56, RZ, RZ, R68 ;  /* 0x000000ffff38e224 */ /* 0x000fe200078e0044 */
[----:B------:R-:W-:Y:S04]  /*7fa0*/  STL [R1+0x694], R68 ;  /* 0x0006944401007387 */ /* 0x000fe80000100800 */
[----:B------:R0:W-:Y:S04]  /*7fb0*/  STL [R1+0x690], R57 ;  /* 0x0006903901007387 */ /* 0x0001e80000100800 */
[----:B------:R1:W2:Y:S02]  /*7fc0*/  @!P6 LDG.E.U8 R69, desc[UR14][R56.64] ;  /* 0x0000000e3845e981 */ /* 0x0002a4000c1e1100 */
[----:B-1----:R-:W-:-:S02]  /*7fd0*/  @!P4 IMAD.MOV.U32 R56, RZ, RZ, R92 ;  /* 0x000000ffff38c224 */ /* 0x002fc400078e005c */
[----:B0-----:R-:W-:-:S05]  /*7fe0*/  @!P4 IMAD.MOV.U32 R57, RZ, RZ, R94 ;  /* 0x000000ffff39c224 */ /* 0x001fca00078e005e */
[----:B------:R0:W2:Y:S02]  /*7ff0*/  @!P4 LDG.E.U8 R67, desc[UR14][R56.64] ;  /* 0x0000000e3843c981 */ /* 0x0000a4000c1e1100 */
[----:B0-----:R-:W-:Y:S02]  /*8000*/  @!P3 IMAD.MOV.U32 R56, RZ, RZ, R77 ;  /* 0x000000ffff38b224 */ /* 0x001fe400078e004d */
[----:B------:R-:W-:-:S05]  /*8010*/  @!P3 IMAD.MOV.U32 R57, RZ, RZ, R82 ;  /* 0x000000ffff39b224 */ /* 0x000fca00078e0052 */
[----:B------:R0:W2:Y:S04]  /*8020*/  @!P3 LDG.E.U8 R83, desc[UR14][R56.64] ;  /* 0x0000000e3853b981 */ /* 0x0000a8000c1e1100 */
[----:B------:R-:W-:Y:S01]  /*8030*/  STL [R1+0x714], R92 ;  /* 0x0007145c01007387 */ /* 0x000fe20000100800 */
[----:B0-----:R-:W-:Y:S02]  /*8040*/  @!P2 IMAD.MOV.U32 R56, RZ, RZ, R64 ;  /* 0x000000ffff38a224 */ /* 0x001fe400078e0040 */
[----:B------:R-:W-:Y:S01]  /*8050*/  @!P2 IMAD.MOV.U32 R57, RZ, RZ, R65 ;  /* 0x000000ffff39a224 */ /* 0x000fe200078e0041 */
[----:B------:R-:W-:Y:S04]  /*8060*/  STL [R1+0x710], R94 ;  /* 0x0007105e01007387 */ /* 0x000fe80000100800 */
[----:B------:R0:W2:Y:S01]  /*8070*/  @!P2 LDG.E.U8 R79, desc[UR14][R56.64] ;  /* 0x0000000e384fa981 */ /* 0x0000a2000c1e1100 */
[----:B------:R-:W-:-:S03]  /*8080*/  IADD3 R60, P2, PT, R60, R5, RZ ;  /* 0x000000053c3c7210 */ /* 0x000fc60007f5e0ff */
[----:B------:R-:W-:Y:S04]  /*8090*/  STL [R1+0x794], R77 ;  /* 0x0007944d01007387 */ /* 0x000fe80000100800 */
[----:B------:R-:W-:Y:S01]  /*80a0*/  STL [R1+0x790], R82 ;  /* 0x0007905201007387 */ /* 0x000fe20000100800 */
[----:B0-----:R-:W-:-:S03]  /*80b0*/  @!P0 IMAD.MOV.U32 R56, RZ, RZ, R60 ;  /* 0x000000ffff388224 */ /* 0x001fc600078e003c */
[----:B------:R-:W2:Y:S04]  /*80c0*/  LDL.LU R68, [R1+0x8c4] ;  /* 0x0008c40001447983 */ /* 0x000ea80000300800 */
[----:B------:R0:W-:Y:S01]  /*80d0*/  STL [R1+0x59c], R60 ;  /* 0x00059c3c01007387 */ /* 0x0001e20000100800 */
[----:B------:R-:W-:Y:S01]  /*80e0*/  IMAD.X R55, R55, 0x1, R6, P2 ;  /* 0x0000000137377824 */ /* 0x000fe200010e0606 */
[----:B0-----:R-:W0:Y:S03]  /*80f0*/  LDC R60, c[0x0][0x3a0] ;  /* 0x0000e800ff3c7b82 */ /* 0x001e260000000800 */
[----:B------:R-:W-:Y:S01]  /*8100*/  @!P0 IMAD.MOV.U32 R57, RZ, RZ, R55 ;  /* 0x000000ffff398224 */ /* 0x000fe200078e0037 */
[----:B------:R1:W-:Y:S04]  /*8110*/  STL [R1+0x598], R55 ;  /* 0x0005983701007387 */ /* 0x0003e80000100800 */
[----:B------:R1:W3:Y:S02]  /*8120*/  @!P0 LDG.E.U8 R76, desc[UR14][R56.64] ;  /* 0x0000000e384c8981 */ /* 0x0002e4000c1e1100 */
[----:B-1----:R-:W-:-:S05]  /*8130*/  IADD3 R55, P0, PT, R61, R5, RZ ;  /* 0x000000053d377210 */ /* 0x002fca0007f1e0ff */
[----:B------:R-:W-:Y:S01]  /*8140*/  IMAD.X R0, R0, 0x1, R6, P0 ;  /* 0x0000000100007824 */ /* 0x000fe200000e0606 */
[----:B------:R-:W-:Y:S01]  /*8150*/  STL [R1+0x61c], R55 ;  /* 0x00061c3701007387 */ /* 0x000fe20000100800 */
[----:B------:R-:W-:Y:S02]  /*8160*/  @!P5 IMAD.MOV.U32 R56, RZ, RZ, R55 ;  /* 0x000000ffff38d224 */ /* 0x000fe400078e0037 */
[----:B------:R-:W-:Y:S01]  /*8170*/  @!P5 IMAD.MOV.U32 R57, RZ, RZ, R0 ;  /* 0x000000ffff39d224 */ /* 0x000fe200078e0000 */
[----:B------:R0:W-:Y:S01]  /*8180*/  STL [R1+0x618], R0 ;  /* 0x0006180001007387 */ /* 0x0001e20000100800 */
[----:B------:R-:W-:-:S03]  /*8190*/  IMAD R65, R74, 0x7d, RZ ;  /* 0x0000007d4a417824 */ /* 0x000fc600078e02ff */
[----:B------:R1:W3:Y:S01]  /*81a0*/  @!P5 LDG.E.U8 R70, desc[UR14][R56.64] ;  /* 0x0000000e3846d981 */ /* 0x0002e2000c1e1100 */
[----:B0-----:R-:W-:Y:S01]  /*81b0*/  VIADD R0, R60, 0xffffff82 ;  /* 0xffffff823c007836 */ /* 0x001fe20000000000 */
[----:B------:R-:W-:-:S04]  /*81c0*/  IADD3 R77, P5, PT, R62, R5, RZ ;  /* 0x000000053e4d7210 */ /* 0x000fc80007fbe0ff */
[----:B------:R-:W-:Y:S01]  /*81d0*/  ISETP.GE.U32.AND P2, PT, R0, 0x7fffff03, PT ;  /* 0x7fffff030000780c */ /* 0x000fe20003f46070 */
[----:B------:R-:W-:Y:S02]  /*81e0*/  VIADD R0, R60, 0xfffffff9 ;  /* 0xfffffff93c007836 */ /* 0x000fe40000000000 */
[----:B------:R-:W-:Y:S01]  /*81f0*/  IMAD.X R94, R58, 0x1, R6, P5 ;  /* 0x000000013a5e7824 */ /* 0x000fe200028e0606 */
[----:B------:R-:W-:Y:S02]  /*8200*/  IADD3 R61, P5, PT, R65, R3, RZ ;  /* 0x00000003413d7210 */ /* 0x000fe40007fbe0ff */
[----:B------:R-:W-:Y:S01]  /*8210*/  ISETP.GE.U32.AND P0, PT, R0, 0x7fffff7a, PT ;  /* 0x7fffff7a0000780c */ /* 0x000fe20003f06070 */
[C---:B------:R-:W-:Y:S01]  /*8220*/  IMAD R92, R74.reuse, 0x6, RZ ;  /* 0x000000064a5c7824 */ /* 0x040fe200078e02ff */
[----:B------:R-:W-:Y:S01]  /*8230*/  SHF.R.S32.HI R0, RZ, 0x1f, R65 ;  /* 0x0000001fff007819 */ /* 0x000fe20000011441 */
[----:B-1----:R-:W-:-:S03]  /*8240*/  IMAD R57, R74, 0xe, RZ ;  /* 0x0000000e4a397824 */ /* 0x002fc600078e02ff */
[----:B------:R-:W-:Y:S01]  /*8250*/  SHF.R.S32.HI R62, RZ, 0x1f, R92 ;  /* 0x0000001fff3e7819 */ /* 0x000fe2000001145c */
[--C-:B------:R-:W-:Y:S01]  /*8260*/  IMAD.X R82, R0, 0x1, R4.reuse, P5 ;  /* 0x0000000100527824 */ /* 0x100fe200028e0604 */
[-C--:B------:R-:W-:Y:S02]  /*8270*/  IADD3 R55, P5, PT, R92, R3.reuse, RZ ;  /* 0x000000035c377210 */ /* 0x080fe40007fbe0ff */
[----:B------:R-:W-:Y:S01]  /*8280*/  SHF.R.S32.HI R64, RZ, 0x1f, R57 ;  /* 0x0000001fff407819 */ /* 0x000fe20000011439 */
[----:B------:R-:W-:Y:S02]  /*8290*/  VIADD R60, R60, 0xfffffff1 ;  /* 0xfffffff13c3c7836 */ /* 0x000fe40000000000 */
[--C-:B------:R-:W-:Y:S01]  /*82a0*/  IMAD.X R56, R62, 0x1, R4.reuse, P5 ;  /* 0x000000013e387824 */ /* 0x100fe200028e0604 */
[----:B------:R-:W-:Y:S01]  /*82b0*/  IADD3 R57, P5, PT, R57, R3, RZ ;  /* 0x0000000339397210 */ /* 0x000fe20007fbe0ff */
[----:B------:R-:W-:Y:S04]  /*82c0*/  STL [R1+0x69c], R77 ;  /* 0x00069c4d01007387 */ /* 0x000fe80000100800 */
[----:B------:R-:W-:Y:S01]  /*82d0*/  IMAD.X R58, R64, 0x1, R4, P5 ;  /* 0x00000001403a7824 */ /* 0x000fe200028e0604 */
[----:B------:R-:W-:Y:S01]  /*82e0*/  STL [R1+0x698], R94 ;  /* 0x0006985e01007387 */ /* 0x000fe20000100800 */
[----:B------:R-:W-:Y:S01]  /*82f0*/  ISETP.GE.U32.AND P5, PT, R60, 0x7fffff72, PT ;  /* 0x7fffff723c00780c */ /* 0x000fe20003fa6070 */
[----:B------:R-:W-:-:S02]  /*8300*/  @!P2 IMAD.MOV.U32 R60, RZ, RZ, R61 ;  /* 0x000000ffff3ca224 */ /* 0x000fc400078e003d */
[----:B------:R0:W-:Y:S04]  /*8310*/  STL [R1+0x814], R61 ;  /* 0x0008143d01007387 */ /* 0x0001e80000100800 */
[----:B------:R1:W-:Y:S01]  /*8320*/  STL [R1+0x810], R82 ;  /* 0x0008105201007387 */ /* 0x0003e20000100800 */
[----:B0-----:R-:W-:-:S03]  /*8330*/  @!P2 IMAD.MOV.U32 R61, RZ, RZ, R82 ;  /* 0x000000ffff3da224 */ /* 0x001fc600078e0052 */
[----:B-1----:R-:W3:Y:S04]  /*8340*/  LDL.LU R82, [R1+0x8c0] ;  /* 0x0008c00001527983 */ /* 0x002ee80000300800 */
[----:B------:R0:W4:Y:S02]  /*8350*/  @!P2 LDG.E.U8 R81, desc[UR14][R60.64] ;  /* 0x0000000e3c51a981 */ /* 0x000124000c1e1100 */
[----:B0-----:R-:W-:Y:S02]  /*8360*/  @!P0 IMAD.MOV.U32 R60, RZ, RZ, R55 ;  /* 0x000000ffff3c8224 */ /* 0x001fe400078e0037 */
[----:B------:R-:W-:-:S05]  /*8370*/  @!P0 IMAD.MOV.U32 R61, RZ, RZ, R56 ;  /* 0x000000ffff3d8224 */ /* 0x000fca00078e0038 */
[----:B------:R0:W4:Y:S02]  /*8380*/  @!P0 LDG.E.U8 R95, desc[UR14][R60.64] ;  /* 0x0000000e3c5f8981 */ /* 0x000124000c1e1100 */
[----:B0-----:R-:W-:Y:S02]  /*8390*/  @!P5 IMAD.MOV.U32 R60, RZ, RZ, R57 ;  /* 0x000000ffff3cd224 */ /* 0x001fe400078e0039 */
[----:B------:R-:W-:-:S05]  /*83a0*/  @!P5 IMAD.MOV.U32 R61, RZ, RZ, R58 ;  /* 0x000000ffff3dd224 */ /* 0x000fca00078e003a */
[----:B------:R0:W4:Y:S02]  /*83b0*/  @!P5 LDG.E.U8 R93, desc[UR14][R60.64] ;  /* 0x0000000e3c5dd981 */ /* 0x000124000c1e1100 */
[----:B0-----:R-:W-:Y:S02]  /*83c0*/  @!P6 IMAD.MOV.U32 R61, RZ, RZ, R94 ;  /* 0x000000ffff3de224 */ /* 0x001fe400078e005e */
[----:B------:R-:W4:Y:S01]  /*83d0*/  LDL.LU R94, [R1+0x8bc] ;  /* 0x0008bc00015e7983 */ /* 0x000f220000300800 */
[----:B------:R-:W-:-:S03]  /*83e0*/  @!P6 IMAD.MOV.U32 R60, RZ, RZ, R77 ;  /* 0x000000ffff3ce224 */ /* 0x000fc600078e004d */
[----:B------:R-:W4:Y:S01]  /*83f0*/  LDL.LU R77, [R1+0x8b8] ;  /* 0x0008b800014d7983 */ /* 0x000f220000300800 */
[----:B------:R-:W-:-:S04]  /*8400*/  @!UP1 UIADD3 UR8, UPT, UPT, -UR10, 0x100000, URZ ;  /* 0x001000000a089890 */ /* 0x000fc8000fffe1ff */
[----:B------:R-:W-:Y:S02]  /*8410*/  @!UP1 USHF.L.U32 UR9, UR8, 0xb, URZ ;  /* 0x0000000b08099899 */ /* 0x000fe400080006ff */
[----:B------:R-:W-:Y:S01]  /*8420*/  @!UP1 USHF.L.U32 UR8, UR8, 0x1, URZ ;  /* 0x0000000108089899 */ /* 0x000fe200080006ff */
[----:B------:R-:W-:Y:S01]  /*8430*/  VOTEU.ALL UP1, P1 ;  /* 0x0000000000ff7886 */ /* 0x000fe20000820000 */
[----:B------:R-:W0:Y:S10]  /*8440*/  LDCU UR10, c[0x0][0x3b0] ;  /* 0x00007600ff0a77ac */ /* 0x000e340008000800 */
[----:B------:R1:W0:Y:S02]  /*8450*/  @!UP1 SYNCS.EXCH.64 URZ, [UR4+0x24008], UR8 ;  /* 0x0240080804ff95b2 */ /* 0x0002240008000100 */
[----:B-1----:R-:W1:Y:S01]  /*8460*/  LDCU UR8, c[0x0][0x3b0] ;  /* 0x00007600ff0877ac */ /* 0x002e620008000800 */
[----:B------:R-:W0:Y:S01]  /*8470*/  LDCU UR9, c[0x0][0x3b0] ;  /* 0x00007600ff0977ac */ /* 0x000e220008000800 */
[----:B--2---:R-:W-:-:S06]  /*8480*/  PRMT R68, RZ, 0x7610, R68 ;  /* 0x00007610ff447816 */ /* 0x004fcc0000000044 */
[----:B------:R2:W4:Y:S02]  /*8490*/  @!P6 LDG.E.U8 R68, desc[UR14][R60.64] ;  /* 0x0000000e3c44e981 */ /* 0x000524000c1e1100 */
[----:B--2---:R-:W-:Y:S02]  /*84a0*/  IADD3 R61, P6, PT, R66, R5, RZ ;  /* 0x00000005423d7210 */ /* 0x004fe40007fde0ff */
[----:B------:R-:W-:-:S03]  /*84b0*/  PRMT R66, RZ, 0x7610, R66 ;  /* 0x00007610ff427816 */ /* 0x000fc60000000042 */
[----:B------:R-:W-:Y:S01]  /*84c0*/  IMAD.X R59, R59, 0x1, R6, P6 ;  /* 0x000000013b3b7824 */ /* 0x000fe200030e0606 */
[----:B------:R2:W-:Y:S01]  /*84d0*/  STL [R1+0x71c], R61 ;  /* 0x00071c3d01007387 */ /* 0x0005e20000100800 */
[----:B------:R-:W-:-:S03]  /*84e0*/  @!P4 IMAD.MOV.U32 R60, RZ, RZ, R61 ;  /* 0x000000ffff3cc224 */ /* 0x000fc600078e003d */
[----:B------:R0:W-:Y:S01]  /*84f0*/  STL [R1+0x718], R59 ;  /* 0x0007183b01007387 */ /* 0x0001e20000100800 */
[----:B--2---:R-:W-:-:S05]  /*8500*/  @!P4 IMAD.MOV.U32 R61, RZ, RZ, R59 ;  /* 0x000000ffff3dc224 */ /* 0x004fca00078e003b */
[----:B------:R2:W4:Y:S01]  /*8510*/  @!P4 LDG.E.U8 R66, desc[UR14][R60.64] ;  /* 0x0000000e3c42c981 */ /* 0x000522000c1e1100 */
[----:B0-----:R-:W-:-:S05]  /*8520*/  IADD3 R59, P4, PT, R80, R5, RZ ;  /* 0x00000005503b7210 */ /* 0x001fca0007f9e0ff */
[----:B------:R-:W-:Y:S02]  /*8530*/  IMAD.X R63, R63, 0x1, R6, P4 ;  /* 0x000000013f3f7824 */ /* 0x000fe400020e0606 */
[----:B--2---:R-:W-:Y:S02]  /*8540*/  @!P3 IMAD.MOV.U32 R60, RZ, RZ, R59 ;  /* 0x000000ffff3cb224 */ /* 0x004fe400078e003b */
[----:B------:R-:W-:Y:S01]  /*8550*/  @!P3 IMAD.MOV.U32 R61, RZ, RZ, R63 ;  /* 0x000000ffff3db224 */ /* 0x000fe200078e003f */
[----:B------:R0:W-:Y:S01]  /*8560*/  STL [R1+0x79c], R59 ;  /* 0x00079c3b01007387 */ /* 0x0001e20000100800 */
[----:B------:R-:W-:-:S03]  /*8570*/  PRMT R80, RZ, 0x7610, R80 ;  /* 0x00007610ff507816 */ /* 0x000fc60000000050 */
[----:B------:R-:W-:Y:S01]  /*8580*/  STL [R1+0x798], R63 ;  /* 0x0007983f01007387 */ /* 0x000fe20000100800 */
[----:B---3--:R-:W-:-:S06]  /*8590*/  PRMT R82, RZ, 0x7610, R82 ;  /* 0x00007610ff527816 */ /* 0x008fcc0000000052 */
[----:B------:R2:W3:Y:S01]  /*85a0*/  @!P3 LDG.E.U8 R82, desc[UR14][R60.64] ;  /* 0x0000000e3c52b981 */ /* 0x0004e2000c1e1100 */
[----:B0-----:R-:W-:-:S05]  /*85b0*/  IADD3 R59, P3, PT, R65, R5, RZ ;  /* 0x00000005413b7210 */ /* 0x001fca0007f7e0ff */
[----:B------:R-:W-:Y:S02]  /*85c0*/  IMAD.X R0, R0, 0x1, R6, P3 ;  /* 0x0000000100007824 */ /* 0x000fe400018e0606 */
[----:B--2---:R-:W-:Y:S02]  /*85d0*/  @!P2 IMAD.MOV.U32 R60, RZ, RZ, R59 ;  /* 0x000000ffff3ca224 */ /* 0x004fe400078e003b */
[----:B------:R-:W-:Y:S01]  /*85e0*/  @!P2 IMAD.MOV.U32 R61, RZ, RZ, R0 ;  /* 0x000000ffff3da224 */ /* 0x000fe200078e0000 */
[----:B------:R0:W-:Y:S04]  /*85f0*/  STL [R1+0x81c], R59 ;  /* 0x00081c3b01007387 */ /* 0x0001e80000100800 */
[----:B------:R2:W3:Y:S01]  /*8600*/  @!P2 LDG.E.U8 R80, desc[UR14][R60.64] ;  /* 0x0000000e3c50a981 */ /* 0x0004e2000c1e1100 */
[----:B0-----:R-:W-:-:S05]  /*8610*/  IADD3 R59, P2, PT, R92, R5, RZ ;  /* 0x000000055c3b7210 */ /* 0x001fca0007f5e0ff */
[----:B--2---:R-:W-:Y:S02]  /*8620*/  IMAD.X R60, R62, 0x1, R6, P2 ;  /* 0x000000013e3c7824 */ /* 0x004fe400010e0606 */
[----:B------:R-:W-:Y:S02]  /*8630*/  @!P0 IMAD.MOV.U32 R62, RZ, RZ, R59 ;  /* 0x000000ffff3e8224 */ /* 0x000fe400078e003b */
[----:B------:R-:W-:Y:S02]  /*8640*/  @!P0 IMAD.MOV.U32 R63, RZ, RZ, R60 ;  /* 0x000000ffff3f8224 */ /* 0x000fe400078e003c */
[----:B------:R-:W-:Y:S01]  /*8650*/  IMAD R65, R74, 0xe, RZ ;  /* 0x0000000e4a417824 */ /* 0x000fe200078e02ff */
[----:B------:R0:W-:Y:S01]  /*8660*/  STL [R1+0x818], R0 ;  /* 0x0008180001007387 */ /* 0x0001e20000100800 */
[----:B----4-:R-:W-:Y:S01]  /*8670*/  PRMT R94, RZ, 0x7610, R94 ;  /* 0x00007610ff5e7816 */ /* 0x010fe2000000005e */
[----:B0-----:R-:W0:Y:S05]  /*8680*/  S2R R0, SR_TID.X ;  /* 0x0000000000007919 */ /* 0x001e2a0000002100 */
[----:B------:R2:W4:Y:S01]  /*8690*/  @!P0 LDG.E.U8 R94, desc[UR14][R62.64] ;  /* 0x0000000e3e5e8981 */ /* 0x000522000c1e1100 */
[----:B------:R-:W-:-:S02]  /*86a0*/  IADD3 R61, P0, PT, R65, R5, RZ ;  /* 0x00000005413d7210 */ /* 0x000fc40007f1e0ff */
[----:B------:R-:W-:-:S03]  /*86b0*/  PRMT R92, RZ, 0x7610, R92 ;  /* 0x00007610ff5c7816 */ /* 0x000fc6000000005c */
[----:B--2---:R-:W-:Y:S02]  /*86c0*/  IMAD.X R62, R64, 0x1, R6, P0 ;  /* 0x00000001403e7824 */ /* 0x004fe400000e0606 */
[----:B------:R-:W-:Y:S02]  /*86d0*/  @!P5 IMAD.MOV.U32 R64, RZ, RZ, R61 ;  /* 0x000000ffff40d224 */ /* 0x000fe400078e003d */
[----:B------:R-:W-:-:S05]  /*86e0*/  @!P5 IMAD.MOV.U32 R65, RZ, RZ, R62 ;  /* 0x000000ffff41d224 */ /* 0x000fca00078e003e */
[----:B------:R2:W3:Y:S02]  /*86f0*/  @!P5 LDG.E.U8 R92, desc[UR14][R64.64] ;  /* 0x0000000e405cd981 */ /* 0x0004e4000c1e1100 */
[----:B--2---:R-:W2:Y:S01]  /*8700*/  LDC R65, c[0x0][0x3a0] ;  /* 0x0000e800ff417b82 */ /* 0x004ea20000000800 */
[C---:B0-----:R-:W-:Y:S02]  /*8710*/  LOP3.LUT R63, R0.reuse, 0x80, RZ, 0xc0, !PT ;  /* 0x00000080003f7812 */ /* 0x041fe400078ec0ff */
[----:B------:R-:W-:-:S05]  /*8720*/  LOP3.LUT R0, R0, 0x7f, RZ, 0xc0, !PT ;  /* 0x0000007f00007812 */ /* 0x000fca00078ec0ff */
[----:B------:R-:W-:-:S05]  /*8730*/  IMAD R63, R63, 0x80, R0 ;  /* 0x000000803f3f7824 */ /* 0x000fca00078e0200 */
[----:B------:R0:W-:Y:S01]  /*8740*/  STS.U8 [R63+UR4+0x8400], R72 ;  /* 0x008400483f007988 */ /* 0x0001e20008000004 */
[----:B--2---:R-:W-:Y:S02]  /*8750*/  VIADD R64, R65, 0xffffffe9 ;  /* 0xffffffe941407836 */ /* 0x004fe40000000000 */
[----:B------:R-:W-:-:S03]  /*8760*/  IMAD R65, R74, 0x16, RZ ;  /* 0x000000164a417824 */ /* 0x000fc600078e02ff */
[----:B------:R-:W-:Y:S02]  /*8770*/  ISETP.GE.U32.AND P0, PT, R64, 0x7fffff6a, PT ;  /* 0x7fffff6a4000780c */ /* 0x000fe40003f06070 */
[----:B------:R-:W-:Y:S02]  /*8780*/  SHF.R.S32.HI R64, RZ, 0x1f, R65 ;  /* 0x0000001fff407819 */ /* 0x000fe40000011441 */
[C---:B0-----:R-:W-:Y:S01]  /*8790*/  IADD3 R72, P2, PT, R65.reuse, R3, RZ ;  /* 0x0000000341487210 */ /* 0x041fe20007f5e0ff */
[----:B------:R0:W-:Y:S04]  /*87a0*/  STS.U8 [R63+UR4+0x400], R73 ;  /* 0x000400493f007988 */ /* 0x0001e80008000004 */
[C---:B0-----:R-:W-:Y:S01]  /*87b0*/  IMAD.X R73, R64.reuse, 0x1, R4, P2 ;  /* 0x0000000140497824 */ /* 0x041fe200010e0604 */
[----:B------:R-:W-:Y:S01]  /*87c0*/  IADD3 R65, P2, PT, R65, R5, RZ ;  /* 0x0000000541417210 */ /* 0x000fe20007f5e0ff */
[----:B------:R-:W-:Y:S04]  /*87d0*/  STL [R1+0xa4], R72 ;  /* 0x0000a44801007387 */ /* 0x000fe80000100800 */
[----:B------:R-:W-:Y:S01]  /*87e0*/  IMAD.X R64, R64, 0x1, R6, P2 ;  /* 0x0000000140407824 */ /* 0x000fe200010e0606 */
[----:B------:R-:W-:Y:S04]  /*87f0*/  STL [R1+0xa0], R73 ;  /* 0x0000a04901007387 */ /* 0x000fe80000100800 */
[----:B------:R-:W-:Y:S04]  /*8800*/  STL [R1+0xac], R65 ;  /* 0x0000ac4101007387 */ /* 0x000fe80000100800 */
[----:B------:R-:W-:Y:S04]  /*8810*/  STL [R1+0xa8], R64 ;  /* 0x0000a84001007387 */ /* 0x000fe80000100800 */
[----:B------:R0:W-:Y:S04]  /*8820*/  STS.U8 [R63+UR4+0x8800], R214 ;  /* 0x008800d63f007988 */ /* 0x0001e80008000004 */
[----:B------:R2:W-:Y:S04]  /*8830*/  STS.U8 [R63+UR4+0xc00], R213 ;  /* 0x000c00d53f007988 */ /* 0x0005e80008000004 */
[----:B0-----:R-:W3:Y:S04]  /*8840*/  LDL.LU R214, [R1] ;  /* 0x0000000001d67983 */ /* 0x001ee80000300800 */
[----:B--2---:R-:W2:Y:S04]  /*8850*/  LDL.LU R213, [R1+0x4] ;  /* 0x0000040001d57983 */ /* 0x004ea80000300800 */
[----:B------:R0:W-:Y:S02]  /*8860*/  STS.U8 [R63+UR4+0x8000], R91 ;  /* 0x0080005b3f007988 */ /* 0x0001e40008000004 */
[----:B0-----:R-:W-:-:S06]  /*8870*/  PRMT R91, RZ, 0x7610, R91 ;  /* 0x00007610ff5b7816 */ /* 0x001fcc000000005b */
[----:B------:R0:W4:Y:S02]  /*8880*/  @!P0 LDG.E.U8 R91, desc[UR14][R72.64] ;  /* 0x0000000e485b8981 */ /* 0x000124000c1e1100 */
[----:B0-----:R-:W0:Y:S01]  /*8890*/  LDC R73, c[0x0][0x3a0] ;  /* 0x0000e800ff497b82 */ /* 0x001e220000000800 */
[-C--:B------:R-:W-:Y:S01]  /*88a0*/  @!P0 LOP3.LUT R65, R65, R64.reuse, RZ, 0x3c, !PT ;  /* 0x0000004041418212 */ /* 0x080fe200078e3cff */
[----:B------:R1:W-:Y:S03]  /*88b0*/  STS.U8 [R63+UR4+0x800], R112 ;  /* 0x000800703f007988 */ /* 0x0003e60008000004 */
[----:B------:R-:W-:-:S04]  /*88c0*/  @!P0 LOP3.LUT R64, R65, R64, RZ, 0x3c, !PT ;  /* 0x0000004041408212 */ /* 0x000fc800078e3cff */
[----:B------:R-:W-:Y:S02]  /*88d0*/  @!P0 LOP3.LUT R65, R65, R64, RZ, 0x3c, !PT ;  /* 0x0000004041418212 */ /* 0x000fe400078e3cff */
[----:B-1----:R-:W-:Y:S01]  /*88e0*/  PRMT R112, RZ, 0x7610, R112 ;  /* 0x00007610ff707816 */ /* 0x002fe20000000070 */
[----:B------:R1:W-:Y:S05]  /*88f0*/  STS.U8 [R63+UR4+0x1000], R210 ;  /* 0x001000d23f007988 */ /* 0x0003ea0008000004 */
[----:B------:R0:W4:Y:S01]  /*8900*/  @!P0 LDG.E.U8 R112, desc[UR14][R64.64] ;  /* 0x0000000e40708981 */ /* 0x000122000c1e1100 */
[----:B-1----:R-:W-:Y:S02]  /*8910*/  IMAD R210, R74, 0x1e, RZ ;  /* 0x0000001e4ad27824 */ /* 0x002fe400078e02ff */
[----:B0-----:R-:W-:Y:S01]  /*8920*/  VIADD R64, R73, 0xffffffe1 ;  /* 0xffffffe149407836 */ /* 0x001fe20000000000 */
[----:B------:R0:W-:Y:S04]  /*8930*/  STS.U8 [R63+UR4+0x9000], R174 ;  /* 0x009000ae3f007988 */ /* 0x0001e80008000004 */
[----:B------:R-:W-:-:S02]  /*8940*/  ISETP.GE.U32.AND P4, PT, R64, 0x7fffff62, PT ;  /* 0x7fffff624000780c */ /* 0x000fc40003f86070 */
[----:B------:R-:W-:Y:S02]  /*8950*/  IADD3 R65, P0, PT, R210, R3, RZ ;  /* 0x00000003d2417210 */ /* 0x000fe40007f1e0ff */
[----:B0-----:R-:W-:Y:S01]  /*8960*/  SHF.R.S32.HI R174, RZ, 0x1f, R210 ;  /* 0x0000001fffae7819 */ /* 0x001fe200000114d2 */
[----:B------:R0:W-:Y:S04]  /*8970*/  STS.U8 [R63+UR4], R109 ;  /* 0x0000006d3f007988 */ /* 0x0001e80008000004 */
[----:B------:R-:W-:Y:S01]  /*8980*/  IMAD.X R72, R174, 0x1, R4, P0 ;  /* 0x00000001ae487824 */ /* 0x000fe200000e0604 */
[----:B------:R1:W-:Y:S03]  /*8990*/  STL [R1+0x124], R65 ;  /* 0x0001244101007387 */ /* 0x0003e60000100800 */
[----:B------:R-:W-:Y:S01]  /*89a0*/  @!P4 IMAD.MOV.U32 R64, RZ, RZ, R65 ;  /* 0x000000ffff40c224 */ /* 0x000fe200078e0041 */
[----:B0-----:R-:W-:Y:S01]  /*89b0*/  PRMT R109, RZ, 0x7610, R109 ;  /* 0x00007610ff6d7816 */ /* 0x001fe2000000006d */
[----:B------:R0:W-:Y:S01]  /*89c0*/  STL [R1+0x120], R72 ;  /* 0x0001204801007387 */ /* 0x0001e20000100800 */
[----:B-1----:R-:W-:-:S05]  /*89d0*/  @!P4 IMAD.MOV.U32 R65, RZ, RZ, R72 ;  /* 0x000000ffff41c224 */ /* 0x002fca00078e0048 */
[----:B------:R1:W4:Y:S01]  /*89e0*/  @!P4 LDG.E.U8 R109, desc[UR14][R64.64] ;  /* 0x0000000e406dc981 */ /* 0x000322000c1e1100 */
[----:B0-----:R-:W-:-:S04]  /*89f0*/  IABS R72, R77 ;  /* 0x0000004d00487213 */ /* 0x001fc80000000000 */
[----:B-1----:R-:W0:Y:S01]  /*8a00*/  I2F.RP R64, R72 ;  /* 0x0000004800407306 */ /* 0x002e220000209400 */
[----:B------:R-:W-:Y:S04]  /*8a10*/  STS.U8 [R63+UR4+0x8c00], R211 ;  /* 0x008c00d33f007988 */ /* 0x000fe80008000004 */
[----:B------:R1:W-:Y:S04]  /*8a20*/  STS.U8 [R63+UR4+0x1400], R222 ;  /* 0x001400de3f007988 */ /* 0x0003e80008000004 */
[----:B------:R-:W-:Y:S04]  /*8a30*/  STS.U8 [R63+UR4+0x9400], R225 ;  /* 0x009400e13f007988 */ /* 0x000fe80008000004 */
[----:B------:R-:W-:Y:S01]  /*8a40*/  STS.U8 [R63+UR4+0x1800], R223 ;  /* 0x001800df3f007988 */ /* 0x000fe20008000004 */
[----:B0-----:R-:W0:Y:S01]  /*8a50*/  MUFU.RCP R64, R64 ;  /* 0x0000004000407308 */ /* 0x001e220000001000 */
[----:B-1----:R-:W1:Y:S02]  /*8a60*/  LDC R222, c[0x0][0x3a0] ;  /* 0x0000e800ffde7b82 */ /* 0x002e640000000800 */
[----:B------:R-:W-:Y:S04]  /*8a70*/  STS.U8 [R63+UR4+0x9c00], R251 ;  /* 0x009c00fb3f007988 */ /* 0x000fe80008000004 */
        /* <DEDUP_REMOVED lines=15> */
[----:B------:R-:W-:Y:S01]  /*8b70*/  STS.U8 [R63+UR4+0xbc00], R227 ;  /* 0x00bc00e33f007988 */ /* 0x000fe20008000004 */
[----:B0-----:R-:W-:-:S04]  /*8b80*/  VIADD R64, R64, 0xffffffe ;  /* 0x0ffffffe40407836 */ /* 0x001fc80000000000 */
[----:B------:R-:W0:Y:S01]  /*8b90*/  F2I.FTZ.U32.TRUNC.NTZ R65, R64 ;  /* 0x0000004000417305 */ /* 0x000e22000021f000 */
[----:B------:R-:W-:Y:S01]  /*8ba0*/  LOP3.LUT R211, R63, 0x20, RZ, 0x3c, !PT ;  /* 0x000000203fd37812 */ /* 0x000fe200078e3cff */
[----:B0-----:R-:W-:-:S04]  /*8bb0*/  IMAD.MOV R64, RZ, RZ, -R65 ;  /* 0x000000ffff407224 */ /* 0x001fc800078e0a41 */
[----:B------:R-:W-:Y:S02]  /*8bc0*/  IMAD R73, R64, R72, RZ ;  /* 0x0000004840497224 */ /* 0x000fe400078e02ff */
[----:B------:R-:W-:-:S04]  /*8bd0*/  IMAD.MOV.U32 R64, RZ, RZ, RZ ;  /* 0x000000ffff407224 */ /* 0x000fc800078e00ff */
[----:B------:R-:W-:-:S04]  /*8be0*/  IMAD.HI.U32 R73, R65, R73, R64 ;  /* 0x0000004941497227 */ /* 0x000fc800078e0040 */
[----:B-1----:R-:W-:-:S05]  /*8bf0*/  VIADD R64, R222, 0xffffff81 ;  /* 0xffffff81de407836 */ /* 0x002fca0000000000 */
[----:B------:R-:W-:Y:S01]  /*8c00*/  ISETP.GE.U32.AND P5, PT, R64, 0x7fffff02, PT ;  /* 0x7fffff024000780c */ /* 0x000fe20003fa6070 */
[----:B------:R-:W-:-:S05]  /*8c10*/  VIADD R64, R222, 0xffffff89 ;  /* 0xffffff89de407836 */ /* 0x000fca0000000000 */
[----:B------:R-:W-:Y:S02]  /*8c20*/  ISETP.GE.U32.AND P2, PT, R64, 0x7fffff0a, PT ;  /* 0x7fffff0a4000780c */ /* 0x000fe40003f46070 */
[C---:B------:R-:W-:Y:S01]  /*8c30*/  LOP3.LUT R64, R63.reuse, 0x30, RZ, 0x3c, !PT ;  /* 0x000000303f407812 */ /* 0x040fe200078e3cff */
[----:B--2---:R0:W-:Y:S04]  /*8c40*/  STS.U8 [R63+UR4+0x9800], R213 ;  /* 0x009800d53f007988 */ /* 0x0041e80008000004 */
[----:B---3--:R-:W-:Y:S01]  /*8c50*/  STS.U8 [R63+UR4+0x1c00], R214 ;  /* 0x001c00d63f007988 */ /* 0x008fe20008000004 */
[----:B0-----:R-:W-:-:S05]  /*8c60*/  LOP3.LUT R213, R63, 0x10, RZ, 0x3c, !PT ;  /* 0x000000103fd57812 */ /* 0x001fca00078e3cff */
        /* <DEDUP_REMOVED lines=76> */
[----:B------:R-:W-:-:S03]  /*9130*/  VIADD R65, R222, 0xffffff88 ;  /* 0xffffff88de417836 */ /* 0x000fc60000000000 */
[----:B------:R-:W-:Y:S04]  /*9140*/  STS.U8 [R64+UR4+0x1980], R163 ;  /* 0x001980a340007988 */ /* 0x000fe80008000004 */
[----:B------:R-:W-:Y:S04]  /*9150*/  STS.U8 [R64+UR4+0x9980], R162 ;  /* 0x009980a240007988 */ /* 0x000fe80008000004 */
[----:B------:R-:W-:Y:S04]  /*9160*/  STS.U8 [R64+UR4+0x1d80], R161 ;  /* 0x001d80a140007988 */ /* 0x000fe80008000004 */
[----:B------:R-:W-:Y:S04]  /*9170*/  STS.U8 [R64+UR4+0x9d80], R159 ;  /* 0x009d809f40007988 */ /* 0x000fe80008000004 */
[----:B------:R-:W-:Y:S01]  /*9180*/  STS.U8 [R64+UR4+0x2180], R158 ;  /* 0x0021809e40007988 */ /* 0x000fe20008000004 */
[----:B------:R-:W-:-:S03]  /*9190*/  ISETP.GE.U32.AND P3, PT, R65, 0x7fffff09, PT ;  /* 0x7fffff094100780c */ /* 0x000fc60003f66070 */
        /* <DEDUP_REMOVED lines=9> */
[----:B------:R-:W-:-:S03]  /*9230*/  LOP3.LUT R65, R63, 0x40, RZ, 0x3c, !PT ;  /* 0x000000403f417812 */ /* 0x000fc600078e3cff */
[----:B------:R-:W-:Y:S04]  /*9240*/  STS.U8 [R64+UR4+0x3180], R150 ;  /* 0x0031809640007988 */ /* 0x000fe80008000004 */
[----:B------:R-:W-:Y:S04]  /*9250*/  STS.U8 [R64+UR4+0xb180], R149 ;  /* 0x00b1809540007988 */ /* 0x000fe80008000004 */
[----:B------:R-:W-:Y:S04]  /*9260*/  STS.U8 [R64+UR4+0x3580], R148 ;  /* 0x0035809440007988 */ /* 0x000fe80008000004 */
[----:B------:R-:W-:Y:S04]  /*9270*/  STS.U8 [R64+UR4+0xb580], R147 ;  /* 0x00b5809340007988 */ /* 0x000fe80008000004 */
[----:B------:R-:W-:Y:S04]  /*9280*/  STS.U8 [R64+UR4+0x3980], R146 ;  /* 0x0039809240007988 */ /* 0x000fe80008000004 */
[----:B------:R-:W-:Y:S04]  /*9290*/  STS.U8 [R64+UR4+0xb980], R144 ;  /* 0x00b9809040007988 */ /* 0x000fe80008000004 */
[----:B------:R-:W-:Y:S04]  /*92a0*/  STS.U8 [R64+UR4+0x3d80], R143 ;  /* 0x003d808f40007988 */ /* 0x000fe80008000004 */
[----:B------:R0:W-:Y:S04]  /*92b0*/  STS.U8 [R64+UR4+0xbd80], R142 ;  /* 0x00bd808e40007988 */ /* 0x0001e80008000004 */
        /* <DEDUP_REMOVED lines=24> */
[----:B0-----:R-:W-:-:S03]  /*9440*/  LOP3.LUT R64, R63, 0x50, RZ, 0x3c, !PT ;  /* 0x000000503f407812 */ /* 0x001fc600078e3cff */
        /* <DEDUP_REMOVED lines=34> */
[----:B0-----:R-:W-:-:S03]  /*9670*/  IMAD R65, R74, 0x7e, RZ ;  /* 0x0000007e4a417824 */ /* 0x001fc600078e02ff */
[----:B------:R-:W-:Y:S04]  /*9680*/  STS.U8 [R64+UR4+0x3680], R67 ;  /* 0x0036804340007988 */ /* 0x000fe80008000004 */
[----:B------:R0:W-:Y:S04]  /*9690*/  STS.U8 [R64+UR4+0xb680], R66 ;  /* 0x00b6804240007988 */ /* 0x0001e80008000004 */
[----:B------:R-:W5:Y:S04]  /*96a0*/  LDL.LU R13, [R1+0x8b4] ;  /* 0x0008b400010d7983 */ /* 0x000f680000300800 */
[----:B------:R-:W5:Y:S01]  /*96b0*/  LDL.LU R14, [R1+0x8b0] ;  /* 0x0008b000010e7983 */ /* 0x000f620000300800 */
[----:B0-----:R-:W-:-:S03]  /*96c0*/  IADD3 R66, P6, PT, R210, R5, RZ ;  /* 0x00000005d2427210 */ /* 0x001fc60007fde0ff */
[----:B------:R-:W-:Y:S04]  /*96d0*/  STS.U8 [R64+UR4+0x3a80], R83 ;  /* 0x003a805340007988 */ /* 0x000fe80008000004 */
[----:B------:R-:W5:Y:S01]  /*96e0*/  LDL.LU R11, [R1+0x8ac] ;  /* 0x0008ac00010b7983 */ /* 0x000f620000300800 */
[----:B------:R-:W-:-:S03]  /*96f0*/  IMAD.X R67, R174, 0x1, R6, P6 ;  /* 0x00000001ae437824 */ /* 0x000fc600030e0606 */
[----:B------:R-:W-:Y:S01]  /*9700*/  STS.U8 [R64+UR4+0xba80], R82 ;  /* 0x00ba805240007988 */ /* 0x000fe20008000004 */
[----:B------:R-:W-:-:S03]  /*9710*/  IADD3 R70, P6, PT, R65, R3, RZ ;  /* 0x0000000341467210 */ /* 0x000fc60007fde0ff */
[----:B------:R-:W5:Y:S04]  /*9720*/  LDL.LU R12, [R1+0x8a8] ;  /* 0x0008a800010c7983 */ /* 0x000f680000300800 */
[----:B------:R-:W-:Y:S01]  /*9730*/  STS.U8 [R64+UR4+0x3e80], R81 ;  /* 0x003e805140007988 */ /* 0x000fe20008000004 */
[----:B------:R-:W-:-:S03]  /*9740*/  PRMT R85, RZ, 0x7610, R85 ;  /* 0x00007610ff557816 */ /* 0x000fc60000000055 */
[----:B------:R-:W5:Y:S04]  /*9750*/  LDL.LU R9, [R1+0x8a4] ;  /* 0x0008a40001097983 */ /* 0x000f680000300800 */
[----:B------:R0:W-:Y:S04]  /*9760*/  STS.U8 [R64+UR4+0xbe80], R80 ;  /* 0x00be805040007988 */ /* 0x0001e80008000004 */
[----:B------:R-:W5:Y:S04]  /*9770*/  LDL.LU R10, [R1+0x8a0] ;  /* 0x0008a000010a7983 */ /* 0x000f680000300800 */
[----:B------:R-:W5:Y:S01]  /*9780*/  LDL.LU R7, [R1+0x89c] ;  /* 0x00089c0001077983 */ /* 0x000f620000300800 */
[----:B0-----:R-:W-:-:S03]  /*9790*/  SHF.R.S32.HI R64, RZ, 0x1f, R65 ;  /* 0x0000001fff407819 */ /* 0x001fc60000011441 */
[----:B------:R-:W5:Y:S04]  /*97a0*/  LDL.LU R8, [R1+0x898] ;  /* 0x0008980001087983 */ /* 0x000f680000300800 */
[----:B------:R-:W2:Y:S01]  /*97b0*/  LDL.LU R2, [R1+0x894] ;  /* 0x0008940001027983 */ /* 0x000ea20000300800 */
[----:B------:R-:W-:Y:S01]  /*97c0*/  IMAD.X R71, R64, 0x1, R4, P6 ;  /* 0x0000000140477824 */ /* 0x000fe200030e0604 */
[----:B------:R-:W-:Y:S02]  /*97d0*/  IADD3 R69, P6, PT, R65, R5, RZ ;  /* 0x0000000541457210 */ /* 0x000fe40007fde0ff */
[----:B------:R-:W3:Y:S01]  /*97e0*/  LDL.LU R75, [R1+0x890] ;  /* 0x00089000014b7983 */ /* 0x000ee20000300800 */
[----:B------:R-:W-:-:S03]  /*97f0*/  IMAD R65, R74, 0x77, RZ ;  /* 0x000000774a417824 */ /* 0x000fc600078e02ff */
[----:B------:R-:W5:Y:S01]  /*9800*/  LDL.LU R160, [R1+0x88c] ;  /* 0x00088c0001a07983 */ /* 0x000f620000300800 */
[----:B------:R-:W-:-:S03]  /*9810*/  PRMT R148, RZ, 0x7610, R148 ;  /* 0x00007610ff947816 */ /* 0x000fc60000000094 */
[----:B------:R-:W5:Y:S04]  /*9820*/  LDL.LU R145, [R1+0x888] ;  /* 0x0008880001917983 */ /* 0x000f680000300800 */
[----:B------:R0:W-:Y:S04]  /*9830*/  STL [R1+0x12c], R66 ;  /* 0x00012c4201007387 */ /* 0x0001e80000100800 */
[----:B------:R1:W-:Y:S04]  /*9840*/  STL [R1+0x128], R67 ;  /* 0x0001284301007387 */ /* 0x0003e80000100800 */
[----:B------:R0:W2:Y:S04]  /*9850*/  @!P4 LDG.E.U8 R85, desc[UR14][R66.64] ;  /* 0x0000000e4255c981 */ /* 0x0000a8000c1e1100 */
[----:B------:R-:W-:Y:S04]  /*9860*/  STL [R1+0x824], R70 ;  /* 0x0008244601007387 */ /* 0x000fe80000100800 */
[----:B------:R4:W-:Y:S01]  /*9870*/  STL [R1+0x820], R71 ;  /* 0x0008204701007387 */ /* 0x0009e20000100800 */
[----:B0-----:R-:W-:-:S02]  /*9880*/  @!P5 IMAD.MOV.U32 R66, RZ, RZ, R70 ;  /* 0x000000ffff42d224 */ /* 0x001fc400078e0046 */
[----:B-1----:R-:W-:Y:S01]  /*9890*/  @!P5 IMAD.MOV.U32 R67, RZ, RZ, R71 ;  /* 0x000000ffff43d224 */ /* 0x002fe200078e0047 */
[----:B------:R-:W-:Y:S01]  /*98a0*/  PRMT R147, RZ, 0x7610, R147 ;  /* 0x00007610ff937816 */ /* 0x000fe20000000093 */
[----:B------:R-:W-:Y:S01]  /*98b0*/  STL [R1+0x82c], R69 ;  /* 0x00082c4501007387 */ /* 0x000fe20000100800 */
[----:B----4-:R-:W-:Y:S01]  /*98c0*/  IMAD.X R71, R64, 0x1, R6, P6 ;  /* 0x0000000140477824 */ /* 0x010fe200030e0606 */
[----:B------:R-:W-:Y:S02]  /*98d0*/  SHF.R.S32.HI R64, RZ, 0x1f, R65 ;  /* 0x0000001fff407819 */ /* 0x000fe40000011441 */
[----:B------:R0:W4:Y:S01]  /*98e0*/  @!P5 LDG.E.U8 R148, desc[UR14][R66.64] ;  /* 0x0000000e4294d981 */ /* 0x000122000c1e1100 */
[----:B------:R-:W-:-:S03]  /*98f0*/  IADD3 R70, P6, PT, R65, R3, RZ ;  /* 0x0000000341467210 */ /* 0x000fc60007fde0ff */
[----:B------:R1:W-:Y:S01]  /*9900*/  STL [R1+0x828], R71 ;  /* 0x0008284701007387 */ /* 0x0003e20000100800 */
[----:B------:R-:W-:Y:S01]  /*9910*/  PRMT R156, RZ, 0x7610, R156 ;  /* 0x00007610ff9c7816 */ /* 0x000fe2000000009c */
        /* <DEDUP_REMOVED lines=10> */
[----:B------:R-:W-:Y:S01]  /*99c0*/  PRMT R155, RZ, 0x7610, R155 ;  /* 0x00007610ff9b7816 */ /* 0x000fe2000000009b */
[----:B------:R-:W-:Y:S01]  /*99d0*/  STL [R1+0x7bc], R69 ;  /* 0x0007bc4501007387 */ /* 0x000fe20000100800 */
[----:B-1----:R-:W-:Y:S01]  /*99e0*/  IMAD.X R71, R64, 0x1, R6, P6 ;  /* 0x0000000140477824 */ /* 0x002fe200030e0606 */
[----:B------:R-:W-:Y:S02]  /*99f0*/  SHF.R.S32.HI R64, RZ, 0x1f, R65 ;  /* 0x0000001fff407819 */ /* 0x000fe40000011441 */
[----:B------:R0:W2:Y:S01]  /*9a00*/  @!P3 LDG.E.U8 R156, desc[UR14][R66.64] ;  /* 0x0000000e429cb981 */ /* 0x0000a2000c1e1100 */
        /* <DEDUP_REMOVED lines=14> */
[----:B------:R-:W-:Y:S01]  /*9af0*/  VIADD R68, R222, 0xffffff91 ;  /* 0xffffff91de447836 */ /* 0x000fe20000000000 */
[----:B------:R-:W-:Y:S01]  /*9b00*/  STL [R1+0x7ac], R69 ;  /* 0x0007ac4501007387 */ /* 0x000fe20000100800 */
[----:B-1----:R-:W-:Y:S01]  /*9b10*/  IMAD.X R71, R64, 0x1, R6, P6 ;  /* 0x0000000140477824 */ /* 0x002fe200030e0606 */
[----:B------:R-:W-:Y:S02]  /*9b20*/  SHF.R.S32.HI R64, RZ, 0x1f, R65 ;  /* 0x0000001fff407819 */ /* 0x000fe40000011441 */
[----:B------:R0:W2:Y:S01]  /*9b30*/  @!P2 LDG.E.U8 R146, desc[UR14][R66.64] ;  /* 0x0000000e4292a981 */ /* 0x0000a2000c1e1100 */
[----:B------:R-:W-:-:S03]  /*9b40*/  IADD3 R70, P6, PT, R65, R3, RZ ;  /* 0x0000000341467210 */ /* 0x000fc60007fde0ff */
[----:B------:R1:W-:Y:S01]  /*9b50*/  STL [R1+0x7a8], R71 ;  /* 0x0007a84701007387 */ /* 0x0003e20000100800 */
[----:B------:R-:W-:Y:S01]  /*9b60*/  ISETP.GE.U32.AND P4, PT, R68, 0x7fffff12, PT ;  /* 0x7fffff124400780c */ /* 0x000fe20003f86070 */
[----:B0-----:R-:W-:Y:S02]  /*9b70*/  @!P2 IMAD.MOV.U32 R66, RZ, RZ, R69 ;  /* 0x000000ffff42a224 */ /* 0x001fe400078e0045 */
[----:B------:R-:W-:Y:S02]  /*9b80*/  @!P2 IMAD.MOV.U32 R67, RZ, RZ, R71 ;  /* 0x000000ffff43a224 */ /* 0x000fe400078e0047 */
[----:B-1----:R-:W-:Y:S01]  /*9b90*/  IMAD.X R71, R64, 0x1, R4, P6 ;  /* 0x0000000140477824 */ /* 0x002fe200030e0604 */
[----:B------:R-:W-:Y:S01]  /*9ba0*/  IADD3 R69, P6, PT, R65, R5, RZ ;  /* 0x0000000541457210 */ /* 0x000fe20007fde0ff */
[----:B------:R-:W-:Y:S01]  /*9bb0*/  IMAD R65, R74, 0x6e, RZ ;  /* 0x0000006e4a417824 */ /* 0x000fe200078e02ff */
[----:B------:R0:W2:Y:S01]  /*9bc0*/  @!P2 LDG.E.U8 R127, desc[UR14][R66.64] ;  /* 0x0000000e427fa981 */ /* 0x0000a2000c1e1100 */
[----:B------:R-:W-:-:S03]  /*9bd0*/  PRMT R154, RZ, 0x7610, R154 ;  /* 0x00007610ff9a7816 */ /* 0x000fc6000000009a */
[----:B------:R-:W-:Y:S04]  /*9be0*/  STL [R1+0x734], R70 ;  /* 0x0007344601007387 */ /* 0x000fe80000100800 */
[----:B------:R1:W-:Y:S01]  /*9bf0*/  STL [R1+0x730], R71 ;  /* 0x0007304701007387 */ /* 0x0003e20000100800 */
[----:B0-----:R-:W-:Y:S02]  /*9c00*/  @!P0 IMAD.MOV.U32 R66, RZ, RZ, R70 ;  /* 0x000000ffff428224 */ /* 0x001fe400078e0046 */
[----:B------:R-:W-:Y:S01]  /*9c10*/  @!P0 IMAD.MOV.U32 R67, RZ, RZ, R71 ;  /* 0x000000ffff438224 */ /* 0x000fe200078e0047 */
[----:B------:R-:W-:Y:S01]  /*9c20*/  PRMT R153, RZ, 0x7610, R153 ;  /* 0x00007610ff997816 */ /* 0x000fe20000000099 */
[----:B------:R-:W-:Y:S01]  /*9c30*/  VIADD R68, R222, 0xffffff98 ;  /* 0xffffff98de447836 */ /* 0x000fe20000000000 */
[----:B------:R-:W-:Y:S01]  /*9c40*/  STL [R1+0x73c], R69 ;  /* 0x00073c4501007387 */ /* 0x000fe20000100800 */
[----:B-1----:R-:W-:Y:S01]  /*9c50*/  IMAD.X R71, R64, 0x1, R6, P6 ;  /* 0x0000000140477824 */ /* 0x002fe200030e0606 */
[----:B------:R-:W-:-:S02]  /*9c60*/  SHF.R.S32.HI R64, RZ, 0x1f, R65 ;  /* 0x0000001fff407819 */ /* 0x000fc40000011441 */
        /* <DEDUP_REMOVED lines=110> */
[----:B------:R-:W-:-:S02]  /*a350*/  PRMT R134, RZ, 0x7610, R134 ;  /* 0x00007610ff867816 */ /* 0x000fc40000000086 */
[----:B------:R-:W-:Y:S01]  /*a360*/  LOP3.LUT R157, R63, 0x60, RZ, 0x3c, !PT ;  /* 0x000000603f9d7812 */ /* 0x000fe200078e3cff */
[----:B------:R-:W-:Y:S04]  /*a370*/  STL [R1+0x5b4], R70 ;  /* 0x0005b44601007387 */ /* 0x000fe80000100800 */
[----:B------:R1:W-:Y:S01]  /*a380*/  STL [R1+0x5b0], R71 ;  /* 0x0005b04701007387 */ /* 0x0003e20000100800 */
[----:B0-----:R-:W-:Y:S02]  /*a390*/  @!P4 IMAD.MOV.U32 R66, RZ, RZ, R70 ;  /* 0x000000ffff42c224 */ /* 0x001fe400078e0046 */
[----:B------:R-:W-:Y:S01]  /*a3a0*/  @!P4 IMAD.MOV.U32 R67, RZ, RZ, R71 ;  /* 0x000000ffff43c224 */ /* 0x000fe200078e0047 */
[----:B------:R-:W-:Y:S01]  /*a3b0*/  STS.U8 [R157+UR4+0x300], R95 ;  /* 0x0003005f9d007988 */ /* 0x000fe20008000004 */
[----:B------:R-:W-:Y:S01]  /*a3c0*/  PRMT R133, RZ, 0x7610, R133 ;  /* 0x00007610ff857816 */ /* 0x000fe20000000085 */
[----:B------:R-:W-:-:S02]  /*a3d0*/  VIADD R68, R222, 0xffffffb0 ;  /* 0xffffffb0de447836 */ /* 0x000fc40000000000 */
[----:B------:R0:W2:Y:S01]  /*a3e0*/  @!P4 LDG.E.U8 R134, desc[UR14][R66.64] ;  /* 0x0000000e4286c981 */ /* 0x0000a2000c1e1100 */
[----:B-1----:R-:W-:Y:S01]  /*a3f0*/  IMAD.X R71, R64, 0x1, R6, P6 ;  /* 0x0000000140477824 */ /* 0x002fe200030e0606 */
[----:B------:R-:W-:Y:S02]  /*a400*/  SHF.R.S32.HI R64, RZ, 0x1f, R65 ;  /* 0x0000001fff407819 */ /* 0x000fe40000011441 */
[----:B------:R-:W-:Y:S01]  /*a410*/  IADD3 R70, P6, PT, R65, R3, RZ ;  /* 0x0000000341467210 */ /* 0x000fe20007fde0ff */
[----:B------:R-:W-:Y:S04]  /*a420*/  STS.U8 [R157+UR4+0x8300], R94 ;  /* 0x0083005e9d007988 */ /* 0x000fe80008000004 */
[----:B------:R-:W-:Y:S01]  /*a430*/  STL [R1+0x5bc], R69 ;  /* 0x0005bc4501007387 */ /* 0x000fe20000100800 */
[----:B0-----:R-:W-:-:S02]  /*a440*/  @!P4 IMAD.MOV.U32 R66, RZ, RZ, R69 ;  /* 0x000000ffff42c224 */ /* 0x001fc400078e0045 */
[----:B------:R-:W-:Y:S01]  /*a450*/  @!P4 IMAD.MOV.U32 R67, RZ, RZ, R71 ;  /* 0x000000ffff43c224 */ /* 0x000fe200078e0047 */
[----:B------:R-:W-:Y:S04]  /*a460*/  STS.U8 [R157+UR4+0x700], R93 ;  /* 0x0007005d9d007988 */ /* 0x000fe80008000004 */
[----:B------:R0:W-:Y:S01]  /*a470*/  STL [R1+0x5b8], R71 ;  /* 0x0005b84701007387 */ /* 0x0001e20000100800 */
[----:B------:R-:W-:-:S03]  /*a480*/  ISETP.GE.U32.AND P3, PT, R68, 0x7fffff31, PT ;  /* 0x7fffff314400780c */ /* 0x000fc60003f66070 */
[----:B------:R-:W-:Y:S04]  /*a490*/  STS.U8 [R157+UR4+0x8700], R92 ;  /* 0x0087005c9d007988 */ /* 0x000fe80008000004 */
[----:B------:R-:W-:Y:S01]  /*a4a0*/  STS.U8 [R157+UR4+0xb00], R91 ;  /* 0x000b005b9d007988 */ /* 0x000fe20008000004 */
[----:B0-----:R-:W-:Y:S01]  /*a4b0*/  IMAD.X R71, R64, 0x1, R4, P6 ;  /* 0x0000000140477824 */ /* 0x001fe200030e0604 */
[----:B------:R-:W-:Y:S02]  /*a4c0*/  IADD3 R69, P6, PT, R65, R5, RZ ;  /* 0x0000000541457210 */ /* 0x000fe40007fde0ff */
[----:B------:R0:W-:Y:S01]  /*a4d0*/  STS.U8 [R157+UR4+0x8b00], R112 ;  /* 0x008b00709d007988 */ /* 0x0001e20008000004 */
[----:B------:R-:W-:-:S03]  /*a4e0*/  IMAD R65, R74, 0x4f, RZ ;  /* 0x0000004f4a417824 */ /* 0x000fc600078e02ff */
[----:B------:R1:W2:Y:S04]  /*a4f0*/  @!P4 LDG.E.U8 R133, desc[UR14][R66.64] ;  /* 0x0000000e4285c981 */ /* 0x0002a8000c1e1100 */
[----:B------:R-:W-:Y:S01]  /*a500*/  STL [R1+0x5a4], R70 ;  /* 0x0005a44601007387 */ /* 0x000fe20000100800 */
[----:B0-----:R-:W-:-:S03]  /*a510*/  PRMT R112, RZ, 0x7610, R112 ;  /* 0x00007610ff707816 */ /* 0x001fc60000000070 */
[----:B------:R0:W-:Y:S01]  /*a520*/  STL [R1+0x5a0], R71 ;  /* 0x0005a04701007387 */ /* 0x0001e20000100800 */
[----:B-1----:R-:W-:Y:S02]  /*a530*/  @!P5 IMAD.MOV.U32 R66, RZ, RZ, R70 ;  /* 0x000000ffff42d224 */ /* 0x002fe400078e0046 */
[----:B------:R-:W-:Y:S01]  /*a540*/  @!P5 IMAD.MOV.U32 R67, RZ, RZ, R71 ;  /* 0x000000ffff43d224 */ /* 0x000fe200078e0047 */
[----:B------:R-:W-:Y:S01]  /*a550*/  PRMT R113, RZ, 0x7610, R113 ;  /* 0x00007610ff717816 */ /* 0x000fe20000000071 */
[----:B------:R-:W-:Y:S01]  /*a560*/  VIADD R68, R222, 0xffffffb1 ;  /* 0xffffffb1de447836 */ /* 0x000fe20000000000 */
[----:B------:R-:W-:Y:S01]  /*a570*/  STL [R1+0x5ac], R69 ;  /* 0x0005ac4501007387 */ /* 0x000fe20000100800 */
[----:B0-----:R-:W-:Y:S01]  /*a580*/  IMAD.X R71, R64, 0x1, R6, P6 ;  /* 0x0000000140477824 */ /* 0x001fe200030e0606 */
        /* <DEDUP_REMOVED lines=76> */
[----:B------:R0:W-:Y:S01]  /*aa50*/  STS.U8 [R157+UR4+0xf00], R109 ;  /* 0x000f006d9d007988 */ /* 0x0001e20008000004 */
[----:B------:R-:W-:-:S03]  /*aa60*/  VIADD R68, R222, 0xffffffc1 ;  /* 0xffffffc1de447836 */ /* 0x000fc60000000000 */
[----:B------:R3:W2:Y:S01]  /*aa70*/  @!P4 LDG.E.U8 R93, desc[UR14][R66.64] ;  /* 0x0000000e425dc981 */ /* 0x0006a2000c1e1100 */
[----:B-1----:R-:W-:Y:S01]  /*aa80*/  IMAD.X R71, R64, 0x1, R6, P6 ;  /* 0x0000000140477824 */ /* 0x002fe200030e0606 */
[----:B------:R-:W-:Y:S02]  /*aa90*/  SHF.R.S32.HI R64, RZ, 0x1f, R65 ;  /* 0x0000001fff407819 */ /* 0x000fe40000011441 */
[----:B------:R-:W-:Y:S01]  /*aaa0*/  IADD3 R70, P6, PT, R65, R3, RZ ;  /* 0x0000000341467210 */ /* 0x000fe20007fde0ff */
[----:B------:R-:W-:Y:S01]  /*aab0*/  STL [R1+0x4ac], R69 ;  /* 0x0004ac4501007387 */ /* 0x000fe20000100800 */
[----:B0-----:R-:W-:-:S03]  /*aac0*/  PRMT R109, RZ, 0x7610, R109 ;  /* 0x00007610ff6d7816 */ /* 0x001fc6000000006d */
[----:B------:R0:W-:Y:S01]  /*aad0*/  STL [R1+0x4a8], R71 ;  /* 0x0004a84701007387 */ /* 0x0001e20000100800 */
[----:B---3--:R-:W-:Y:S02]  /*aae0*/  @!P4 IMAD.MOV.U32 R66, RZ, RZ, R69 ;  /* 0x000000ffff42c224 */ /* 0x008fe400078e0045 */
[----:B------:R-:W-:Y:S01]  /*aaf0*/  @!P4 IMAD.MOV.U32 R67, RZ, RZ, R71 ;  /* 0x000000ffff43c224 */ /* 0x000fe200078e0047 */
[----:B------:R-:W-:Y:S01]  /*ab00*/  ISETP.GE.U32.AND P3, PT, R68, 0x7fffff42, PT ;  /* 0x7fffff424400780c */ /* 0x000fe20003f66070 */
[----:B------:R-:W-:Y:S01]  /*ab10*/  STL [R1+0x434], R70 ;  /* 0x0004344601007387 */ /* 0x000fe20000100800 */
[----:B------:R-:W-:Y:S01]  /*ab20*/  PRMT R140, RZ, 0x7610, R140 ;  /* 0x00007610ff8c7816 */ /* 0x000fe2000000008c */
[----:B0-----:R-:W-:Y:S01]  /*ab30*/  IMAD.X R71, R64, 0x1, R4, P6 ;  /* 0x0000000140477824 */ /* 0x001fe200030e0604 */
[----:B------:R-:W-:Y:S01]  /*ab40*/  IADD3 R69, P6, PT, R65, R5, RZ ;  /* 0x0000000541457210 */ /* 0x000fe20007fde0ff */
[----:B------:R-:W-:Y:S01]  /*ab50*/  IMAD R65, R74, 0x3e, RZ ;  /* 0x0000003e4a417824 */ /* 0x000fe200078e02ff */
[----:B------:R0:W3:Y:S01]  /*ab60*/  @!P4 LDG.E.U8 R109, desc[UR14][R66.64] ;  /* 0x0000000e426dc981 */ /* 0x0000e2000c1e1100 */
[----:B------:R-:W-:-:S03]  /*ab70*/  VIADD R68, R222, 0xffffffc8 ;  /* 0xffffffc8de447836 */ /* 0x000fc60000000000 */
[----:B------:R1:W-:Y:S01]  /*ab80*/  STL [R1+0x430], R71 ;  /* 0x0004304701007387 */ /* 0x0003e20000100800 */
[----:B------:R-:W-:Y:S01]  /*ab90*/  PRMT R139, RZ, 0x7610, R139 ;  /* 0x00007610ff8b7816 */ /* 0x000fe2000000008b */
        /* <DEDUP_REMOVED lines=12> */
[----:B------:R-:W-:Y:S01]  /*ac60*/  PRMT R91, RZ, 0x7610, R91 ;  /* 0x00007610ff5b7816 */ /* 0x000fe2000000005b */
[----:B------:R-:W-:Y:S01]  /*ac70*/  STL [R1+0x424], R70 ;  /* 0x0004244601007387 */ /* 0x000fe20000100800 */
[----:B-1----:R-:W-:Y:S01]  /*ac80*/  IMAD.X R71, R64, 0x1, R4, P6 ;  /* 0x0000000140477824 */ /* 0x002fe200030e0604 */
[----:B------:R-:W-:Y:S01]  /*ac90*/  IADD3 R69, P6, PT, R65, R5, RZ ;  /* 0x0000000541457210 */ /* 0x000fe20007fde0ff */
[----:B------:R-:W-:Y:S01]  /*aca0*/  IMAD R65, R74, 0x37, RZ ;  /* 0x000000374a417824 */ /* 0x000fe200078e02ff */
[----:B------:R0:W2:Y:S01]  /*acb0*/  @!P5 LDG.E.U8 R139, desc[UR14][R66.64] ;  /* 0x0000000e428bd981 */ /* 0x0000a2000c1e1100 */
[----:B------:R-:W-:Y:S01]  /*acc0*/  ISETP.GE.U32.AND P0, PT, R68, 0x7fffff4a, PT ;  /* 0x7fffff4a4400780c */ /* 0x000fe20003f06070 */
[----:B------:R-:W-:-:S02]  /*acd0*/  VIADD R68, R222, 0xffffffd0 ;  /* 0xffffffd0de447836 */ /* 0x000fc40000000000 */
        /* <DEDUP_REMOVED lines=15> */
[----:B------:R0:W-:Y:S01]  /*add0*/  STL [R1+0x2b4], R70 ;  /* 0x0002b44601007387 */ /* 0x0001e20000100800 */
[----:B-1----:R-:W-:Y:S01]  /*ade0*/  IMAD.X R71, R64, 0x1, R4, P6 ;  /* 0x0000000140477824 */ /* 0x002fe200030e0604 */
[----:B------:R-:W-:Y:S01]  /*adf0*/  IADD3 R69, P6, PT, R65, R5, RZ ;  /* 0x0000000541457210 */ /* 0x000fe20007fde0ff */
[----:B------:R-:W-:Y:S01]  /*ae00*/  IMAD R65, R74, 0x36, RZ ;  /* 0x000000364a417824 */ /* 0x000fe200078e02ff */
[----:B------:R1:W2:Y:S01]  /*ae10*/  @!P3 LDG.E.U8 R92, desc[UR14][R66.64] ;  /* 0x0000000e425cb981 */ /* 0x0002a2000c1e1100 */
[----:B------:R-:W-:Y:S01]  /*ae20*/  ISETP.GE.U32.AND P5, PT, R68, 0x7fffff52, PT ;  /* 0x7fffff524400780c */ /* 0x000fe20003fa6070 */
[----:B------:R-:W-:Y:S01]  /*ae30*/  VIADD R68, R222, 0xffffffd8 ;  /* 0xffffffd8de447836 */ /* 0x000fe20000000000 */
[----:B------:R-:W-:Y:S01]  /*ae40*/  PRMT R141, RZ, 0x7610, R141 ;  /* 0x00007610ff8d7816 */ /* 0x000fe2000000008d */
[----:B-1----:R-:W-:-:S02]  /*ae50*/  @!P2 IMAD.MOV.U32 R66, RZ, RZ, R70 ;  /* 0x000000ffff42a224 */ /* 0x002fc400078e0046 */
[----:B------:R-:W-:Y:S02]  /*ae60*/  @!P2 IMAD.MOV.U32 R67, RZ, RZ, R71 ;  /* 0x000000ffff43a224 */ /* 0x000fe400078e0047 */
[----:B0-----:R-:W-:Y:S01]  /*ae70*/  IMAD.X R70, R64, 0x1, R6, P6 ;  /* 0x0000000140467824 */ /* 0x001fe200030e0606 */
[----:B------:R-:W-:Y:S02]  /*ae80*/  SHF.R.S32.HI R64, RZ, 0x1f, R65 ;  /* 0x0000001fff407819 */ /* 0x000fe40000011441 */
[----:B------:R-:W-:Y:S01]  /*ae90*/  IADD3 R76, P6, PT, R65, R3, RZ ;  /* 0x00000003414c7210 */ /* 0x000fe20007fde0ff */
[----:B------:R0:W2:Y:S01]  /*aea0*/  @!P2 LDG.E.U8 R142, desc[UR14][R66.64] ;  /* 0x0000000e428ea981 */ /* 0x0000a2000c1e1100 */
[----:B------:R-:W-:Y:S01]  /*aeb0*/  ISETP.GE.U32.AND P3, PT, R68, 0x7fffff59, PT ;  /* 0x7fffff594400780c */ /* 0x000fe20003f66070 */
[----:B------:R-:W-:Y:S02]  /*aec0*/  VIADD R68, R222, 0xffffffd9 ;  /* 0xffffffd9de447836 */ /* 0x000fe40000000000 */
[----:B------:R-:W-:Y:S01]  /*aed0*/  STL [R1+0x2b0], R71 ;  /* 0x0002b04701007387 */ /* 0x000fe20000100800 */
[----:B------:R-:W-:-:S03]  /*aee0*/  IMAD.X R78, R64, 0x1, R4, P6 ;  /* 0x00000001404e7824 */ /* 0x000fc600030e0604 */
[----:B------:R1:W-:Y:S01]  /*aef0*/  STL [R1+0x2bc], R69 ;  /* 0x0002bc4501007387 */ /* 0x0003e20000100800 */
[----:B0-----:R-:W-:Y:S02]  /*af00*/  @!P2 IMAD.MOV.U32 R66, RZ, RZ, R69 ;  /* 0x000000ffff42a224 */ /* 0x001fe400078e0045 */
[----:B------:R-:W-:Y:S01]  /*af10*/  @!P2 IMAD.MOV.U32 R67, RZ, RZ, R70 ;  /* 0x000000ffff43a224 */ /* 0x000fe200078e0046 */
[----:B------:R-:W-:-:S04]  /*af20*/  PRMT R89, RZ, 0x7610, R89 ;  /* 0x00007610ff597816 */ /* 0x000fc80000000059 */
[----:B------:R0:W2:Y:S01]  /*af30*/  @!P2 LDG.E.U8 R141, desc[UR14][R66.64] ;  /* 0x0000000e428da981 */ /* 0x0000a2000c1e1100 */
[----:B-1----:R-:W-:Y:S02]  /*af40*/  IADD3 R69, P6, PT, R65, R5, RZ ;  /* 0x0000000541457210 */ /* 0x002fe40007fde0ff */
[----:B------:R-:W-:Y:S01]  /*af50*/  ISETP.GE.U32.AND P2, PT, R68, 0x7fffff5a, PT ;  /* 0x7fffff5a4400780c */ /* 0x000fe20003f46070 */
[----:B------:R-:W-:Y:S02]  /*af60*/  IMAD R68, R74, 0x2f, RZ ;  /* 0x0000002f4a447824 */ /* 0x000fe400078e02ff */
[----:B------:R-:W-:Y:S02]  /*af70*/  IMAD.X R71, R64, 0x1, R6, P6 ;  /* 0x0000000140477824 */ /* 0x000fe400030e0606 */
[----:B0-----:R-:W-:Y:S02]  /*af80*/  @!P0 IMAD.MOV.U32 R66, RZ, RZ, R76 ;  /* 0x000000ffff428224 */ /* 0x001fe400078e004c */
[----:B------:R-:W-:Y:S01]  /*af90*/  @!P0 IMAD.MOV.U32 R67, RZ, RZ, R78 ;  /* 0x000000ffff438224 */ /* 0x000fe200078e004e */
[----:B------:R0:W-:Y:S01]  /*afa0*/  STL [R1+0x2b8], R70 ;  /* 0x0002b84601007387 */ /* 0x0001e20000100800 */
[----:B------:R-:W-:-:S02]  /*afb0*/  PRMT R90, RZ, 0x7610, R90 ;  /* 0x00007610ff5a7816 */ /* 0x000fc4000000005a */
[----:B------:R-:W-:Y:S01]  /*afc0*/  SHF.R.S32.HI R65, RZ, 0x1f, R68 ;  /* 0x0000001fff417819 */ /* 0x000fe20000011444 */
[----:B------:R1:W2:Y:S01]  /*afd0*/  @!P0 LDG.E.U8 R89, desc[UR14][R66.64] ;  /* 0x0000000e42598981 */ /* 0x0002a2000c1e1100 */
[----:B0-----:R-:W-:-:S03]  /*afe0*/  IADD3 R70, P6, PT, R68, R3, RZ ;  /* 0x0000000344467210 */ /* 0x001fc60007fde0ff */
[----:B------:R-:W-:Y:S01]  /*aff0*/  STL [R1+0x2a4], R76 ;  /* 0x0002a44c01007387 */ /* 0x000fe20000100800 */
[----:B-1----:R-:W-:Y:S02]  /*b000*/  @!P0 IMAD.MOV.U32 R66, RZ, RZ, R69 ;  /* 0x000000ffff428224 */ /* 0x002fe400078e0045 */
[----:B------:R-:W-:Y:S01]  /*b010*/  @!P0 IMAD.MOV.U32 R67, RZ, RZ, R71 ;  /* 0x000000ffff438224 */ /* 0x000fe200078e0047 */
[----:B------:R-:W-:Y:S01]  /*b020*/  STL [R1+0x2a0], R78 ;  /* 0x0002a04e01007387 */ /* 0x000fe20000100800 */
[----:B------:R-:W-:-:S03]  /*b030*/  IMAD.X R64, R65, 0x1, R4, P6 ;  /* 0x0000000141407824 */ /* 0x000fc600030e0604 */
[----:B------:R0:W-:Y:S01]  /*b040*/  STL [R1+0x2ac], R69 ;  /* 0x0002ac4501007387 */ /* 0x0001e20000100800 */
[----:B------:R-:W-:-:S03]  /*b050*/  PRMT R144, RZ, 0x7610, R144 ;  /* 0x00007610ff907816 */ /* 0x000fc60000000090 */
[----:B------:R1:W2:Y:S01]  /*b060*/  @!P0 LDG.E.U8 R90, desc[UR14][R66.64] ;  /* 0x0000000e425a8981 */ /* 0x0002a2000c1e1100 */
[----:B0-----:R-:W-:-:S03]  /*b070*/  IADD3 R69, P0, PT, R68, R5, RZ ;  /* 0x0000000544457210 */ /* 0x001fc60007f1e0ff */
[----:B------:R0:W-:Y:S01]  /*b080*/  STL [R1+0x2a8], R71 ;  /* 0x0002a84701007387 */ /* 0x0001e20000100800 */
[----:B-1----:R-:W-:Y:S02]  /*b090*/  @!P4 IMAD.MOV.U32 R66, RZ, RZ, R70 ;  /* 0x000000ffff42c224 */ /* 0x002fe400078e0046 */
[----:B------:R-:W-:Y:S01]  /*b0a0*/  @!P4 IMAD.MOV.U32 R67, RZ, RZ, R64 ;  /* 0x000000ffff43c224 */ /* 0x000fe200078e0040 */
[----:B------:R-:W-:Y:S01]  /*b0b0*/  PRMT R143, RZ, 0x7610, R143 ;  /* 0x00007610ff8f7816 */ /* 0x000fe2000000008f */
[----:B------:R-:W-:Y:S02]  /*b0c0*/  IMAD R68, R74, 0x2e, RZ ;  /* 0x0000002e4a447824 */ /* 0x000fe400078e02ff */
[----:B0-----:R-:W-:Y:S01]  /*b0d0*/  IMAD.X R71, R65, 0x1, R6, P0 ;  /* 0x0000000141477824 */ /* 0x001fe200000e0606 */
[----:B------:R0:W2:Y:S04]  /*b0e0*/  @!P4 LDG.E.U8 R144, desc[UR14][R66.64] ;  /* 0x0000000e4290c981 */ /* 0x0000a8000c1e1100 */
[----:B------:R1:W-:Y:S04]  /*b0f0*/  STL [R1+0x234], R70 ;  /* 0x0002344601007387 */ /* 0x0003e80000100800 */
[----:B------:R4:W-:Y:S01]  /*b100*/  STL [R1+0x230], R64 ;  /* 0x0002304001007387 */ /* 0x0009e20000100800 */
[----:B0-----:R-:W-:-:S02]  /*b110*/  @!P4 IMAD.MOV.U32 R66, RZ, RZ, R69 ;  /* 0x000000ffff42c224 */ /* 0x001fc400078e0045 */
[----:B------:R-:W-:Y:S01]  /*b120*/  @!P4 IMAD.MOV.U32 R67, RZ, RZ, R71 ;  /* 0x000000ffff43c224 */ /* 0x000fe200078e0047 */
[----:B-1----:R-:W-:Y:S01]  /*b130*/  IADD3 R70, P6, PT, R68, R3, RZ ;  /* 0x0000000344467210 */ /* 0x002fe20007fde0ff */
[----:B------:R0:W-:Y:S01]  /*b140*/  STL [R1+0x23c], R69 ;  /* 0x00023c4501007387 */ /* 0x0001e20000100800 */
[----:B----4-:R-:W-:-:S03]  /*b150*/  SHF.R.S32.HI R64, RZ, 0x1f, R68 ;  /* 0x0000001fff407819 */ /* 0x010fc60000011444 */
[----:B------:R1:W4:Y:S01]  /*b160*/  @!P4 LDG.E.U8 R143, desc[UR14][R66.64] ;  /* 0x0000000e428fc981 */ /* 0x000322000c1e1100 */
[----:B------:R-:W-:Y:S01]  /*b170*/  VIADD R65, R222, 0xffffffe0 ;  /* 0xffffffe0de417836 */ /* 0x000fe20000000000 */
[----:B------:R-:W-:Y:S02]  /*b180*/  IADD3 R68, P4, PT, R68, R5, RZ ;  /* 0x0000000544447210 */ /* 0x000fe40007f9e0ff */
[----:B------:R1:W-:Y:S01]  /*b190*/  STL [R1+0x238], R71 ;  /* 0x0002384701007387 */ /* 0x0003e20000100800 */
[----:B------:R-:W-:Y:S02]  /*b1a0*/  PRMT R87, RZ, 0x7610, R87 ;  /* 0x00007610ff577816 */ /* 0x000fe40000000057 */
[----:B------:R-:W-:Y:S01]  /*b1b0*/  ISETP.GE.U32.AND P0, PT, R65, 0x7fffff61, PT ;  /* 0x7fffff614100780c */ /* 0x000fe20003f06070 */
[C---:B0-----:R-:W-:Y:S02]  /*b1c0*/  IMAD.X R69, R64.reuse, 0x1, R6, P4 ;  /* 0x0000000140457824 */ /* 0x041fe400020e0606 */
[----:B-1----:R-:W-:-:S02]  /*b1d0*/  IMAD.X R71, R64, 0x1, R4, P6 ;  /* 0x0000000140477824 */ /* 0x002fc400030e0604 */
[----:B------:R-:W-:Y:S02]  /*b1e0*/  @!P5 IMAD.MOV.U32 R64, RZ, RZ, R70 ;  /* 0x000000ffff40d224 */ /* 0x000fe400078e0046 */
[----:B------:R-:W-:Y:S01]  /*b1f0*/  @!P5 IMAD.MOV.U32 R65, RZ, RZ, R71 ;  /* 0x000000ffff41d224 */ /* 0x000fe200078e0047 */
[----:B------:R-:W-:Y:S01]  /*b200*/  PRMT R88, RZ, 0x7610, R88 ;  /* 0x00007610ff587816 */ /* 0x000fe20000000058 */
[----:B------:R-:W-:-:S03]  /*b210*/  IMAD R66, R74, 0x27, RZ ;  /* 0x000000274a427824 */ /* 0x000fc600078e02ff */
[----:B------:R0:W2:Y:S02]  /*b220*/  @!P5 LDG.E.U8 R87, desc[UR14][R64.64] ;  /* 0x0000000e4057d981 */ /* 0x0000a4000c1e1100 */
[----:B------:R-:W-:Y:S01]  /*b230*/  IADD3 R67, P4, PT, R66, R3, RZ ;  /* 0x0000000342437210 */ /* 0x000fe20007f9e0ff */
[----:B0-----:R-:W-:Y:S02]  /*b240*/  @!P5 IMAD.MOV.U32 R64, RZ, RZ, R68 ;  /* 0x000000ffff40d224 */ /* 0x001fe400078e0044 */
[----:B------:R-:W-:-:S05]  /*b250*/  @!P5 IMAD.MOV.U32 R65, RZ, RZ, R69 ;  /* 0x000000ffff41d224 */ /* 0x000fca00078e0045 */
[----:B------:R0:W3:Y:S04]  /*b260*/  @!P5 LDG.E.U8 R88, desc[UR14][R64.64] ;  /* 0x0000000e4058d981 */ /* 0x0000e8000c1e1100 */
[----:B------:R1:W-:Y:S01]  /*b270*/  STL [R1+0x224], R70 ;  /* 0x0002244601007387 */ /* 0x0003e20000100800 */
[----:B0-----:R-:W-:-:S03]  /*b280*/  SHF.R.S32.HI R64, RZ, 0x1f, R66 ;  /* 0x0000001fff407819 */ /* 0x001fc60000011442 */
[----:B------:R0:W-:Y:S01]  /*b290*/  STL [R1+0x22c], R68 ;  /* 0x00022c4401007387 */ /* 0x0001e20000100800 */
[----:B------:R-:W-:Y:S02]  /*b2a0*/  PRMT R130, RZ, 0x7610, R130 ;  /* 0x00007610ff827816 */ /* 0x000fe40000000082 */
[----:B-1----:R-:W-:Y:S01]  /*b2b0*/  IADD3 R70, P5, PT, R66, R5, RZ ;  /* 0x0000000542467210 */ /* 0x002fe20007fbe0ff */
[----:B------:R-:W-:Y:S01]  /*b2c0*/  IMAD.X R76, R64, 0x1, R4, P4 ;  /* 0x00000001404c7824 */ /* 0x000fe200020e0604 */
[----:B------:R1:W-:Y:S01]  /*b2d0*/  STL [R1+0x220], R71 ;  /* 0x0002204701007387 */ /* 0x0003e20000100800 */
[----:B------:R-:W-:-:S03]  /*b2e0*/  @!P3 IMAD.MOV.U32 R66, RZ, RZ, R67 ;  /* 0x000000ffff42b224 */ /* 0x000fc600078e0043 */
[----:B------:R-:W-:Y:S01]  /*b2f0*/  STL [R1+0x228], R69 ;  /* 0x0002284501007387 */ /* 0x000fe20000100800 */
[----:B0-----:R-:W-:-:S03]  /*b300*/  IMAD R68, R74, 0x26, RZ ;  /* 0x000000264a447824 */ /* 0x001fc600078e02ff */
[----:B------:R0:W-:Y:S01]  /*b310*/  STL [R1+0x1b4], R67 ;  /* 0x0001b44301007387 */ /* 0x0001e20000100800 */
[----:B-1----:R-:W-:Y:S01]  /*b320*/  IMAD.X R71, R64, 0x1, R6, P5 ;  /* 0x0000000140477824 */ /* 0x002fe200028e0606 */
[----:B------:R-:W-:Y:S01]  /*b330*/  PRMT R129, RZ, 0x7610, R129 ;  /* 0x00007610ff817816 */ /* 0x000fe20000000081 */
[----:B0-----:R-:W-:Y:S01]  /*b340*/  @!P3 IMAD.MOV.U32 R67, RZ, RZ, R76 ;  /* 0x000000ffff43b224 */ /* 0x001fe200078e004c */
[----:B------:R-:W-:Y:S01]  /*b350*/  IADD3 R69, P4, PT, R68, R3, RZ ;  /* 0x0000000344457210 */ /* 0x000fe20007f9e0ff */
[----:B------:R-:W-:Y:S01]  /*b360*/  STL [R1+0x1bc], R70 ;  /* 0x0001bc4601007387 */ /* 0x000fe20000100800 */
[----:B------:R-:W-:-:S03]  /*b370*/  SHF.R.S32.HI R65, RZ, 0x1f, R68 ;  /* 0x0000001fff417819 */ /* 0x000fc60000011444 */
[----:B------:R0:W3:Y:S04]  /*b380*/  @!P3 LDG.E.U8 R130, desc[UR14][R66.64] ;  /* 0x0000000e4282b981 */ /* 0x0000e8000c1e1100 */
[----:B------:R-:W-:Y:S01]  /*b390*/  STL [R1+0x1b0], R76 ;  /* 0x0001b04c01007387 */ /* 0x000fe20000100800 */
[----:B0-----:R-:W-:Y:S02]  /*b3a0*/  @!P3 IMAD.MOV.U32 R66, RZ, RZ, R70 ;  /* 0x000000ffff42b224 */ /* 0x001fe400078e0046 */
[----:B------:R-:W-:Y:S01]  /*b3b0*/  @!P3 IMAD.MOV.U32 R67, RZ, RZ, R71 ;  /* 0x000000ffff43b224 */ /* 0x000fe200078e0047 */
[----:B------:R-:W-:Y:S01]  /*b3c0*/  STL [R1+0x1a4], R69 ;  /* 0x0001a44501007387 */ /* 0x000fe20000100800 */
[----:B------:R-:W-:-:S03]  /*b3d0*/  IMAD.X R64, R65, 0x1, R4, P4 ;  /* 0x0000000141407824 */ /* 0x000fc600020e0604 */
[----:B------:R0:W-:Y:S04]  /*b3e0*/  STL [R1+0x1b8], R71 ;  /* 0x0001b84701007387 */ /* 0x0001e80000100800 */
[----:B------:R1:W3:Y:S01]  /*b3f0*/  @!P3 LDG.E.U8 R129, desc[UR14][R66.64] ;  /* 0x0000000e4281b981 */ /* 0x0002e2000c1e1100 */
[----:B------:R-:W-:Y:S02]  /*b400*/  PRMT R84, RZ, 0x7610, R84 ;  /* 0x00007610ff547816 */ /* 0x000fe40000000054 */
[----:B0-----:R-:W-:Y:S01]  /*b410*/  IADD3 R71, P3, PT, R68, R5, RZ ;  /* 0x0000000544477210 */ /* 0x001fe20007f7e0ff */
[----:B------:R-:W-:Y:S01]  /*b420*/  IMAD R68, R74, 0x1f, RZ ;  /* 0x0000001f4a447824 */ /* 0x000fe200078e02ff */
[----:B------:R0:W-:Y:S01]  /*b430*/  STL [R1+0x1a0], R64 ;  /* 0x0001a04001007387 */ /* 0x0001e20000100800 */
[----:B-1----:R-:W-:-:S02]  /*b440*/  @!P2 IMAD.MOV.U32 R66, RZ, RZ, R69 ;  /* 0x000000ffff42a224 */ /* 0x002fc400078e0045 */
[----:B------:R-:W-:Y:S01]  /*b450*/  @!P2 IMAD.MOV.U32 R67, RZ, RZ, R64 ;  /* 0x000000ffff43a224 */ /* 0x000fe200078e0040 */
[C---:B------:R-:W-:Y:S01]  /*b460*/  IADD3 R69, P4, PT, R68.reuse, R5, RZ ;  /* 0x0000000544457210 */ /* 0x040fe20007f9e0ff */
[----:B------:R-:W-:Y:S01]  /*b470*/  IMAD.X R65, R65, 0x1, R6, P3 ;  /* 0x0000000141417824 */ /* 0x000fe200018e0606 */
[----:B------:R-:W-:Y:S01]  /*b480*/  IADD3 R70, P3, PT, R68, R3, RZ ;  /* 0x0000000344467210 */ /* 0x000fe20007f7e0ff */
[----:B------:R-:W-:Y:S01]  /*b490*/  STL [R1+0x1ac], R71 ;  /* 0x0001ac4701007387 */ /* 0x000fe20000100800 */
[----:B0-----:R-:W-:-:S03]  /*b4a0*/  SHF.R.S32.HI R64, RZ, 0x1f, R68 ;  /* 0x0000001fff407819 */ /* 0x001fc60000011444 */
[----:B------:R0:W3:Y:S01]  /*b4b0*/  @!P2 LDG.E.U8 R84, desc[UR14][R66.64] ;  /* 0x0000000e4254a981 */ /* 0x0000e2000c1e1100 */
[----:B------:R-:W-:Y:S01]  /*b4c0*/  PRMT R126, RZ, 0x7610, R126 ;  /* 0x00007610ff7e7816 */ /* 0x000fe2000000007e */
[C---:B------:R-:W-:Y:S02]  /*b4d0*/  IMAD.X R68, R64.reuse, 0x1, R6, P4 ;  /* 0x0000000140447824 */ /* 0x040fe400020e0606 */
[----:B------:R1:W-:Y:S01]  /*b4e0*/  STL [R1+0x1a8], R65 ;  /* 0x0001a84101007387 */ /* 0x0003e20000100800 */
[----:B0-----:R-:W-:Y:S02]  /*b4f0*/  @!P2 IMAD.MOV.U32 R67, RZ, RZ, R65 ;  /* 0x000000ffff43a224 */ /* 0x001fe400078e0041 */
[----:B-1----:R-:W-:Y:S02]  /*b500*/  IMAD.X R65, R64, 0x1, R4, P3 ;  /* 0x0000000140417824 */ /* 0x002fe400018e0604 */
[----:B------:R-:W-:Y:S01]  /*b510*/  @!P0 IMAD.MOV.U32 R64, RZ, RZ, R70 ;  /* 0x000000ffff408224 */ /* 0x000fe200078e0046 */
[----:B------:R-:W-:Y:S01]  /*b520*/  STL [R1+0x134], R70 ;  /* 0x0001344601007387 */ /* 0x000fe20000100800 */
[----:B------:R-:W-:-:S03]  /*b530*/  PRMT R119, RZ, 0x7610, R119 ;  /* 0x00007610ff777816 */ /* 0x000fc60000000077 */
[----:B------:R-:W-:Y:S04]  /*b540*/  STL [R1+0x13c], R69 ;  /* 0x00013c4501007387 */ /* 0x000fe80000100800 */
[----:B------:R0:W-:Y:S04]  /*b550*/  STL [R1+0x130], R65 ;  /* 0x0001304101007387 */ /* 0x0001e80000100800 */
[----:B------:R1:W3:Y:S01]  /*b560*/  @!P0 LDG.E.U8 R126, desc[UR14][R64.64] ;  /* 0x0000000e407e8981 */ /* 0x0002e2000c1e1100 */
[----:B------:R-:W-:Y:S01]  /*b570*/  PRMT R86, RZ, 0x7610, R86 ;  /* 0x00007610ff567816 */ /* 0x000fe20000000056 */
[----:B------:R-:W-:-:S05]  /*b580*/  @!P2 IMAD.MOV.U32 R66, RZ, RZ, R71 ;  /* 0x000000ffff42a224 */ /* 0x000fca00078e0047 */
[----:B------:R-:W3:Y:S01]  /*b590*/  @!P2 LDG.E.U8 R86, desc[UR14][R66.64] ;  /* 0x0000000e4256a981 */ /* 0x000ee2000c1e1100 */
[----:B-1----:R-:W-:Y:S02]  /*b5a0*/  @!P0 IMAD.MOV.U32 R64, RZ, RZ, R69 ;  /* 0x000000ffff408224 */ /* 0x002fe400078e0045 */
[----:B0-----:R-:W-:-:S05]  /*b5b0*/  @!P0 IMAD.MOV.U32 R65, RZ, RZ, R68 ;  /* 0x000000ffff418224 */ /* 0x001fca00078e0044 */
[----:B------:R0:W3:Y:S02]  /*b5c0*/  @!P0 LDG.E.U8 R119, desc[UR14][R64.64] ;  /* 0x0000000e40778981 */ /* 0x0000e4000c1e1100 */
[----:B0-----:R-:W-:Y:S02]  /*b5d0*/  VIADD R64, R222, 0xffffffe8 ;  /* 0xffffffe8de407836 */ /* 0x001fe40000000000 */
[----:B------:R-:W-:-:S03]  /*b5e0*/  IMAD R65, R74, 0x17, RZ ;  /* 0x000000174a417824 */ /* 0x000fc600078e02ff */
[----:B------:R-:W-:Y:S02]  /*b5f0*/  ISETP.GE.U32.AND P0, PT, R64, 0x7fffff69, PT ;  /* 0x7fffff694000780c */ /* 0x000fe40003f06070 */
[----:B------:R-:W-:Y:S02]  /*b600*/  SHF.R.S32.HI R64, RZ, 0x1f, R65 ;  /* 0x0000001fff407819 */ /* 0x000fe40000011441 */
[----:B------:R-:W-:-:S05]  /*b610*/  IADD3 R66, P2, PT, R65, R3, RZ ;  /* 0x0000000341427210 */ /* 0x000fca0007f5e0ff */
[C---:B------:R-:W-:Y:S01]  /*b620*/  IMAD.X R67, R64.reuse, 0x1, R4, P2 ;  /* 0x0000000140437824 */ /* 0x040fe200010e0604 */
[----:B------:R-:W-:Y:S01]  /*b630*/  IADD3 R65, P2, PT, R65, R5, RZ ;  /* 0x0000000541417210 */ /* 0x000fe20007f5e0ff */
[----:B------:R-:W-:Y:S04]  /*b640*/  STL [R1+0x138], R68 ;  /* 0x0001384401007387 */ /* 0x000fe80000100800 */
[----:B------:R-:W-:Y:S01]  /*b650*/  IMAD.X R64, R64, 0x1, R6, P2 ;  /* 0x0000000140407824 */ /* 0x000fe200010e0606 */
[----:B------:R-:W-:Y:S04]  /*b660*/  STL [R1+0xb4], R66 ;  /* 0x0000b44201007387 */ /* 0x000fe80000100800 */
[----:B------:R-:W-:Y:S04]  /*b670*/  STL [R1+0xb0], R67 ;  /* 0x0000b04301007387 */ /* 0x000fe80000100800 */
[----:B------:R0:W-:Y:S04]  /*b680*/  STL [R1+0xbc], R65 ;  /* 0x0000bc4101007387 */ /* 0x0001e80000100800 */
[----:B------:R1:W-:Y:S01]  /*b690*/  STL [R1+0xb8], R64 ;  /* 0x0000b84001007387 */ /* 0x0003e20000100800 */
[----:B0-----:R-:W-:-:S04]  /*b6a0*/  @!P0 LOP3.LUT R65, R65, R64, RZ, 0x3c, !PT ;  /* 0x0000004041418212 */ /* 0x001fc800078e3cff */
[C---:B-1----:R-:W-:Y:S02]  /*b6b0*/  @!P0 LOP3.LUT R64, R65.reuse, R64, RZ, 0x3c, !PT ;  /* 0x0000004041408212 */ /* 0x042fe400078e3cff */
[----:B------:R-:W-:Y:S02]  /*b6c0*/  PRMT R120, RZ, 0x7610, R120 ;  /* 0x00007610ff787816 */ /* 0x000fe40000000078 */
[----:B------:R-:W-:Y:S02]  /*b6d0*/  PRMT R121, RZ, 0x7610, R121 ;  /* 0x00007610ff797816 */ /* 0x000fe40000000079 */
[----:B------:R-:W-:-:S04]  /*b6e0*/  @!P0 LOP3.LUT R65, R65, R64, RZ, 0x3c, !PT ;  /* 0x0000004041418212 */ /* 0x000fc800078e3cff */
[----:B------:R0:W3:Y:S04]  /*b6f0*/  @!P0 LDG.E.U8 R121, desc[UR14][R66.64] ;  /* 0x0000000e42798981 */ /* 0x0000e8000c1e1100 */
[----:B------:R1:W3:Y:S01]  /*b700*/  @!P0 LDG.E.U8 R120, desc[UR14][R64.64] ;  /* 0x0000000e40788981 */ /* 0x0002e2000c1e1100 */
[----:B0-----:R-:W-:Y:S02]  /*b710*/  IMAD R66, R74, 0xf, RZ ;  /* 0x0000000f4a427824 */ /* 0x001fe400078e02ff */
[----:B-1----:R-:W-:-:S03]  /*b720*/  VIADD R64, R222, 0xfffffff0 ;  /* 0xfffffff0de407836 */ /* 0x002fc60000000000 */
[----:B------:R-:W-:Y:S02]  /*b730*/  SHF.R.S32.HI R67, RZ, 0x1f, R66 ;  /* 0x0000001fff437819 */ /* 0x000fe40000011442 */
[----:B------:R-:W-:Y:S02]  /*b740*/  ISETP.GE.U32.AND P0, PT, R64, 0x7fffff71, PT ;  /* 0x7fffff714000780c */ /* 0x000fe40003f06070 */
[----:B------:R-:W-:-:S05]  /*b750*/  IADD3 R64, P2, PT, R66, R3, RZ ;  /* 0x0000000342407210 */ /* 0x000fca0007f5e0ff */
[C---:B------:R-:W-:Y:S01]  /*b760*/  IMAD.X R65, R67.reuse, 0x1, R4, P2 ;  /* 0x0000000143417824 */ /* 0x040fe200010e0604 */
[----:B------:R-:W-:Y:S02]  /*b770*/  IADD3 R66, P2, PT, R66, R5, RZ ;  /* 0x0000000542427210 */ /* 0x000fe40007f5e0ff */
[----:B------:R-:W-:Y:S02]  /*b780*/  PRMT R123, RZ, 0x7610, R123 ;  /* 0x00007610ff7b7816 */ /* 0x000fe4000000007b */
[----:B------:R-:W-:Y:S01]  /*b790*/  PRMT R122, RZ, 0x7610, R122 ;  /* 0x00007610ff7a7816 */ /* 0x000fe2000000007a */
[----:B------:R-:W-:Y:S02]  /*b7a0*/  IMAD.X R67, R67, 0x1, R6, P2 ;  /* 0x0000000143437824 */ /* 0x000fe400010e0606 */
[----:B------:R-:W-:Y:S01]  /*b7b0*/  VIADD R68, R222, 0xfffffff8 ;  /* 0xfffffff8de447836 */ /* 0x000fe20000000000 */
[----:B------:R-:W3:Y:S01]  /*b7c0*/  @!P0 LDG.E.U8 R123, desc[UR14][R64.64] ;  /* 0x0000000e407b8981 */ /* 0x000ee2000c1e1100 */
[----:B------:R-:W-:-:S03]  /*b7d0*/  IMAD R70, R74, 0x7, RZ ;  /* 0x000000074a467824 */ /* 0x000fc600078e02ff */
[----:B------:R-:W3:Y:S01]  /*b7e0*/  @!P0 LDG.E.U8 R122, desc[UR14][R66.64] ;  /* 0x0000000e427a8981 */ /* 0x000ee2000c1e1100 */
[----:B------:R-:W-:Y:S02]  /*b7f0*/  ISETP.GE.U32.AND P0, PT, R68, 0x7fffff79, PT ;  /* 0x7fffff794400780c */ /* 0x000fe40003f06070 */
[----:B------:R-:W-:Y:S02]  /*b800*/  SHF.R.S32.HI R71, RZ, 0x1f, R70 ;  /* 0x0000001fff477819 */ /* 0x000fe40000011446 */
[C---:B------:R-:W-:Y:S01]  /*b810*/  IADD3 R68, P2, PT, R70.reuse, R3, RZ ;  /* 0x0000000346447210 */ /* 0x040fe20007f5e0ff */
[----:B------:R-:W0:Y:S04]  /*b820*/  S2R R214, SR_TID.X ;  /* 0x0000000000d67919 */ /* 0x000e280000002100 */
[----:B------:R-:W-:Y:S01]  /*b830*/  IMAD.X R69, R71, 0x1, R4, P2 ;  /* 0x0000000147457824 */ /* 0x000fe200010e0604 */
[----:B------:R-:W-:-:S02]  /*b840*/  IADD3 R70, P2, PT, R70, R5, RZ ;  /* 0x0000000546467210 */ /* 0x000fc40007f5e0ff */
        /* <DEDUP_REMOVED lines=9> */
[----:B------:R-:W-:-:S05]  /*b8e0*/  IADD3 R78, P2, PT, R80, R3, RZ ;  /* 0x00000003504e7210 */ /* 0x000fca0007f5e0ff */
[----:B------:R-:W-:Y:S01]  /*b8f0*/  IMAD.X R79, R76, 0x1, R4, P2 ;  /* 0x000000014c4f7824 */ /* 0x000fe200010e0604 */
[----:B------:R-:W-:Y:S02]  /*b900*/  IADD3 R80, P2, PT, R80, R5, RZ ;  /* 0x0000000550507210 */ /* 0x000fe40007f5e0ff */
[----:B------:R-:W-:Y:S01]  /*b910*/  PRMT R150, RZ, 0x7610, R150 ;  /* 0x00007610ff967816 */ /* 0x000fe20000000096 */
[----:B------:R-:W-:Y:S02]  /*b920*/  STL [R1+0x834], R78 ;  /* 0x0008344e01007387 */ /* 0x000fe40000100800 */
[----:B------:R-:W-:Y:S02]  /*b930*/  IMAD.X R76, R76, 0x1, R6, P2 ;  /* 0x000000014c4c7824 */ /* 0x000fe400010e0606 */
[----:B------:R1:W-:Y:S04]  /*b940*/  STL [R1+0x830], R79 ;  /* 0x0008304f01007387 */ /* 0x0003e80000100800 */
[----:B------:R1:W4:Y:S04]  /*b950*/  @!P0 LDG.E.U8 R150, desc[UR14][R78.64] ;  /* 0x0000000e4e968981 */ /* 0x000328000c1e1100 */
[----:B------:R-:W-:Y:S04]  /*b960*/  STL [R1+0x83c], R80 ;  /* 0x00083c5001007387 */ /* 0x000fe80000100800 */
[----:B------:R0:W-:Y:S01]  /*b970*/  STL [R1+0x838], R76 ;  /* 0x0008384c01007387 */ /* 0x0001e20000100800 */
[----:B-1----:R-:W-:-:S02]  /*b980*/  @!P0 IMAD.MOV.U32 R79, RZ, RZ, R76 ;  /* 0x000000ffff4f8224 */ /* 0x002fc400078e004c */
[----:B--2---:R-:W-:Y:S01]  /*b990*/  IMAD.SHL.U32 R2, R2, 0x40, RZ ;  /* 0x0000004002027824 */ /* 0x004fe200078e00ff */
[----:B0-----:R-:W-:-:S04]  /*b9a0*/  SHF.R.U32.HI R76, RZ, 0x7, R214 ;  /* 0x00000007ff4c7819 */ /* 0x001fc800000116d6 */
[----:B------:R-:W-:Y:S01]  /*b9b0*/  SGXT.U32 R76, R76, 0x1 ;  /* 0x000000014c4c781a */ /* 0x000fe20000000000 */
[----:B------:R-:W-:Y:S01]  /*b9c0*/  @!P0 IMAD.MOV.U32 R78, RZ, RZ, R80 ;  /* 0x000000ffff4e8224 */ /* 0x000fe200078e0050 */
[----:B------:R-:W-:Y:S02]  /*b9d0*/  PRMT R149, RZ, 0x7610, R149 ;  /* 0x00007610ff957816 */ /* 0x000fe40000000095 */
[----:B------:R-:W-:-:S04]  /*b9e0*/  LOP3.LUT R76, R2, R76, RZ, 0xfc, !PT ;  /* 0x0000004c024c7212 */ /* 0x000fc800078efcff */
[----:B------:R-:W-:Y:S01]  /*b9f0*/  IABS R80, R76 ;  /* 0x0000004c00507213 */ /* 0x000fe20000000000 */
[----:B------:R0:W2:Y:S01]  /*ba00*/  @!P0 LDG.E.U8 R149, desc[UR14][R78.64] ;  /* 0x0000000e4e958981 */ /* 0x0000a2000c1e1100 */
[----:B------:R-:W-:-:S03]  /*ba10*/  LOP3.LUT R81, R76, 0x2, RZ, 0xfc, !PT ;  /* 0x000000024c517812 */ /* 0x000fc600078efcff */
[----:B0-----:R-:W-:Y:S01]  /*ba20*/  IMAD.HI.U32 R78, R73, R80, RZ ;  /* 0x00000050494e7227 */ /* 0x001fe200078e00ff */
[----:B------:R-:W-:-:S03]  /*ba30*/  IABS R79, R81 ;  /* 0x00000051004f7213 */ /* 0x000fc60000000000 */
[----:B------:R-:W-:-:S04]  /*ba40*/  IMAD.MOV R78, RZ, RZ, -R78 ;  /* 0x000000ffff4e7224 */ /* 0x000fc800078e0a4e */
[----:B------:R-:W-:Y:S02]  /*ba50*/  IMAD R80, R72, R78, R80 ;  /* 0x0000004e48507224 */ /* 0x000fe400078e0250 */
[----:B------:R-:W-:-:S04]  /*ba60*/  IMAD.HI.U32 R78, R73, R79, RZ ;  /* 0x0000004f494e7227 */ /* 0x000fc800078e00ff */
[----:B------:R-:W-:Y:S01]  /*ba70*/  IMAD.MOV R78, RZ, RZ, -R78 ;  /* 0x000000ffff4e7224 */ /* 0x000fe200078e0a4e */
[----:B------:R-:W-:-:S03]  /*ba80*/  ISETP.GT.U32.AND P2, PT, R72, R80, PT ;  /* 0x000000504800720c */ /* 0x000fc60003f44070 */
[----:B------:R-:W-:-:S05]  /*ba90*/  IMAD R79, R72, R78, R79 ;  /* 0x0000004e484f7224 */ /* 0x000fca00078e024f */
[----:B------:R-:W-:Y:S02]  /*baa0*/  ISETP.GT.U32.AND P4, PT, R72, R79, PT ;  /* 0x0000004f4800720c */ /* 0x000fe40003f84070 */
[----:B------:R-:W-:-:S03]  /*bab0*/  LOP3.LUT R83, R76, 0x6, RZ, 0xfc, !PT ;  /* 0x000000064c537812 */ /* 0x000fc600078efcff */
[----:B------:R-:W-:Y:S01]  /*bac0*/  @!P2 IMAD.IADD R80, R80, 0x1, -R72 ;  /* 0x000000015050a824 */ /* 0x000fe200078e0a48 */
[----:B------:R-:W-:Y:S02]  /*bad0*/  LOP3.LUT R78, R76, 0x4, RZ, 0xfc, !PT ;  /* 0x000000044c4e7812 */ /* 0x000fe400078efcff */
[----:B------:R-:W-:Y:S02]  /*bae0*/  IABS R82, R83 ;  /* 0x0000005300527213 */ /* 0x000fe40000000000 */
[----:B------:R-:W-:-:S03]  /*baf0*/  ISETP.GT.U32.AND P3, PT, R72, R80, PT ;  /* 0x000000504800720c */ /* 0x000fc60003f64070 */
[----:B------:R-:W-:Y:S01]  /*bb00*/  @!P4 IMAD.IADD R79, R79, 0x1, -R72 ;  /* 0x000000014f4fc824 */ /* 0x000fe200078e0a48 */
[----:B------:R-:W-:Y:S01]  /*bb10*/  ISETP.GE.AND P6, PT, R78, RZ, PT ;  /* 0x000000ff4e00720c */ /* 0x000fe20003fc6270 */
[----:B------:R-:W-:Y:S01]  /*bb20*/  IMAD.HI.U32 R94, R73, R82, RZ ;  /* 0x00000052495e7227 */ /* 0x000fe200078e00ff */
[----:B------:R-:W-:Y:S02]  /*bb30*/  IABS R78, R78 ;  /* 0x0000004e004e7213 */ /* 0x000fe40000000000 */
[----:B------:R-:W-:Y:S01]  /*bb40*/  ISETP.GT.U32.AND P4, PT, R72, R79, PT ;  /* 0x0000004f4800720c */ /* 0x000fe20003f84070 */
[----:B------:R-:W-:Y:S01]  /*bb50*/  IMAD.MOV R94, RZ, RZ, -R94 ;  /* 0x000000ffff5e7224 */ /* 0x000fe200078e0a5e */
[----:B------:R-:W-:Y:S01]  /*bb60*/  ISETP.GE.AND P0, PT, R81, RZ, PT ;  /* 0x000000ff5100720c */ /* 0x000fe20003f06270 */
[----:B------:R-:W-:Y:S01]  /*bb70*/  IMAD.HI.U32 R81, R73, R78, RZ ;  /* 0x0000004e49517227 */ /* 0x000fe200078e00ff */
[----:B------:R-:W-:-:S03]  /*bb80*/  ISETP.GE.AND P5, PT, R76, RZ, PT ;  /* 0x000000ff4c00720c */ /* 0x000fc60003fa6270 */
[----:B------:R-:W-:Y:S02]  /*bb90*/  IMAD.MOV R81, RZ, RZ, -R81 ;  /* 0x000000ffff517224 */ /* 0x000fe400078e0a51 */
[----:B------:R-:W-:Y:S02]  /*bba0*/  IMAD R82, R72, R94, R82 ;  /* 0x0000005e48527224 */ /* 0x000fe400078e0252 */
[----:B------:R-:W-:Y:S02]  /*bbb0*/  @!P3 IMAD.IADD R80, R80, 0x1, -R72 ;  /* 0x000000015050b824 */ /* 0x000fe400078e0a48 */
[C---:B------:R-:W-:Y:S02]  /*bbc0*/  IMAD R78, R72.reuse, R81, R78 ;  /* 0x00000051484e7224 */ /* 0x040fe400078e024e */
[----:B------:R-:W-:Y:S02]  /*bbd0*/  IMAD.MOV.U32 R108, RZ, RZ, R80 ;  /* 0x000000ffff6c7224 */ /* 0x000fe400078e0050 */
[----:B------:R-:W-:Y:S01]  /*bbe0*/  @!P4 IMAD.IADD R79, R79, 0x1, -R72 ;  /* 0x000000014f4fc824 */ /* 0x000fe200078e0a48 */
[C---:B------:R-:W-:Y:S01]  /*bbf0*/  ISETP.GT.U32.AND P4, PT, R72.reuse, R82, PT ;  /* 0x000000524800720c */ /* 0x040fe20003f84070 */
[----:B------:R-:W-:Y:S01]  /*bc00*/  @!P5 IMAD.MOV R108, RZ, RZ, -R108 ;  /* 0x000000ffff6cd224 */ /* 0x000fe200078e0a6c */
[----:B------:R-:W-:-:S02]  /*bc10*/  ISETP.GT.U32.AND P5, PT, R72, R78, PT ;  /* 0x0000004e4800720c */ /* 0x000fc40003fa4070 */
[----:B------:R-:W-:Y:S01]  /*bc20*/  LOP3.LUT R81, R76, 0x8, RZ, 0xfc, !PT ;  /* 0x000000084c517812 */ /* 0x000fe200078efcff */
[----:B------:R-:W-:-:S03]  /*bc30*/  IMAD.MOV.U32 R107, RZ, RZ, R79 ;  /* 0x000000ffff6b7224 */ /* 0x000fc600078e004f */
[----:B------:R-:W-:Y:S02]  /*bc40*/  ISETP.GE.AND P3, PT, R81, RZ, PT ;  /* 0x000000ff5100720c */ /* 0x000fe40003f66270 */
[----:B------:R-:W-:-:S03]  /*bc50*/  IABS R81, R81 ;  /* 0x0000005100517213 */ /* 0x000fc60000000000 */
[--C-:B------:R-:W-:Y:S02]  /*bc60*/  @!P4 IMAD.IADD R82, R82, 0x1, -R72.reuse ;  /* 0x000000015252c824 */ /* 0x100fe400078e0a48 */
[----:B------:R-:W-:Y:S02]  /*bc70*/  @!P5 IMAD.IADD R78, R78, 0x1, -R72 ;  /* 0x000000014e4ed824 */ /* 0x000fe400078e0a48 */
[----:B------:R-:W-:Y:S01]  /*bc80*/  @!P0 IMAD.MOV R107, RZ, RZ, -R107 ;  /* 0x000000ffff6b8224 */ /* 0x000fe200078e0a6b */
[C---:B------:R-:W-:Y:S01]  /*bc90*/  ISETP.GT.U32.AND P0, PT, R72.reuse, R82, PT ;  /* 0x000000524800720c */ /* 0x040fe20003f04070 */
[----:B------:R-:W-:Y:S01]  /*bca0*/  IMAD.HI.U32 R80, R73, R81, RZ ;  /* 0x0000005149507227 */ /* 0x000fe200078e00ff */
[----:B------:R-:W-:-:S03]  /*bcb0*/  ISETP.GT.U32.AND P5, PT, R72, R78, PT ;  /* 0x0000004e4800720c */ /* 0x000fc60003fa4070 */
[----:B------:R-:W-:-:S04]  /*bcc0*/  IMAD.MOV R80, RZ, RZ, -R80 ;  /* 0x000000ffff507224 */ /* 0x000fc800078e0a50 */
[----:B------:R-:W-:Y:S01]  /*bcd0*/  IMAD R81, R72, R80, R81 ;  /* 0x0000005048517224 */ /* 0x000fe200078e0251 */
[C---:B------:R-:W-:Y:S02]  /*bce0*/  LOP3.LUT R80, R76.reuse, 0xa, RZ, 0xfc, !PT ;  /* 0x0000000a4c507812 */ /* 0x040fe400078efcff */
[----:B------:R-:W-:Y:S01]  /*bcf0*/  LOP3.LUT R79, R76, 0xc, RZ, 0xfc, !PT ;  /* 0x0000000c4c4f7812 */ /* 0x000fe200078efcff */
[--C-:B------:R-:W-:Y:S01]  /*bd00*/  @!P0 IMAD.IADD R82, R82, 0x1, -R72.reuse ;  /* 0x0000000152528824 */ /* 0x100fe200078e0a48 */
[----:B------:R-:W-:Y:S02]  /*bd10*/  ISETP.GE.AND P4, PT, R80, RZ, PT ;  /* 0x000000ff5000720c */ /* 0x000fe40003f86270 */
[----:B------:R-:W-:Y:S02]  /*bd20*/  IABS R80, R80 ;  /* 0x0000005000507213 */ /* 0x000fe40000000000 */
[----:B------:R-:W-:Y:S01]  /*bd30*/  ISETP.GT.U32.AND P0, PT, R72, R81, PT ;  /* 0x000000514800720c */ /* 0x000fe20003f04070 */
[----:B------:R-:W-:Y:S01]  /*bd40*/  @!P5 IMAD.IADD R78, R78, 0x1, -R72 ;  /* 0x000000014e4ed824 */ /* 0x000fe200078e0a48 */
[----:B------:R-:W-:-:S02]  /*bd50*/  ISETP.GE.AND P2, PT, R83, RZ, PT ;  /* 0x000000ff5300720c */ /* 0x000fc40003f46270 */
[----:B------:R-:W-:Y:S02]  /*bd60*/  IABS R83, R79 ;  /* 0x0000004f00537213 */ /* 0x000fe40000000000 */
[----:B------:R-:W-:Y:S01]  /*bd70*/  ISETP.GE.AND P5, PT, R79, RZ, PT ;  /* 0x000000ff4f00720c */ /* 0x000fe20003fa6270 */
[----:B------:R-:W-:Y:S02]  /*bd80*/  IMAD.MOV.U32 R79, RZ, RZ, R80 ;  /* 0x000000ffff4f7224 */ /* 0x000fe400078e0050 */
[----:B------:R-:W-:Y:S01]  /*bd90*/  IMAD.MOV.U32 R106, RZ, RZ, R78 ;  /* 0x000000ffff6a7224 */ /* 0x000fe200078e004e */
[----:B------:R-:W-:Y:S01]  /*bda0*/  LOP3.LUT R78, R76, 0xe, RZ, 0xfc, !PT ;  /* 0x0000000e4c4e7812 */ /* 0x000fe200078efcff */
[----:B------:R-:W-:Y:S02]  /*bdb0*/  IMAD.MOV.U32 R80, RZ, RZ, R83 ;  /* 0x000000ffff507224 */ /* 0x000fe400078e0053 */
[----:B------:R-:W-:Y:S01]  /*bdc0*/  IMAD.HI.U32 R83, R73, R79, RZ ;  /* 0x0000004f49537227 */ /* 0x000fe200078e00ff */
[----:B------:R-:W-:-:S03]  /*bdd0*/  IABS R95, R78 ;  /* 0x0000004e005f7213 */ /* 0x000fc60000000000 */
[----:B------:R-:W-:Y:S01]  /*bde0*/  @!P6 IMAD.MOV R106, RZ, RZ, -R106 ;  /* 0x000000ffff6ae224 */ /* 0x000fe200078e0a6a */
[----:B------:R-:W-:Y:S01]  /*bdf0*/  ISETP.GE.AND P6, PT, R78, RZ, PT ;  /* 0x000000ff4e00720c */ /* 0x000fe20003fc6270 */
[----:B------:R-:W-:Y:S02]  /*be00*/  IMAD.MOV R78, RZ, RZ, -R83 ;  /* 0x000000ffff4e7224 */ /* 0x000fe400078e0a53 */
[----:B------:R-:W-:Y:S02]  /*be10*/  @!P0 IMAD.IADD R81, R81, 0x1, -R72 ;  /* 0x0000000151518824 */ /* 0x000fe400078e0a48 */
[C---:B------:R-:W-:Y:S02]  /*be20*/  IMAD R78, R72.reuse, R78, R79 ;  /* 0x0000004e484e7224 */ /* 0x040fe400078e024f */
[----:B------:R-:W-:Y:S01]  /*be30*/  IMAD.MOV.U32 R105, RZ, RZ, R82 ;  /* 0x000000ffff697224 */ /* 0x000fe200078e0052 */
[----:B------:R-:W-:-:S03]  /*be40*/  ISETP.GT.U32.AND P0, PT, R72, R81, PT ;  /* 0x000000514800720c */ /* 0x000fc60003f04070 */
[----:B------:R-:W-:Y:S01]  /*be50*/  @!P2 IMAD.MOV R105, RZ, RZ, -R105 ;  /* 0x000000ffff69a224 */ /* 0x000fe200078e0a69 */
[----:B------:R-:W-:Y:S01]  /*be60*/  ISETP.GT.U32.AND P2, PT, R72, R78, PT ;  /* 0x0000004e4800720c */ /* 0x000fe20003f44070 */
[----:B------:R-:W-:-:S04]  /*be70*/  IMAD.HI.U32 R94, R73, R80, RZ ;  /* 0x00000050495e7227 */ /* 0x000fc800078e00ff */
[----:B------:R-:W-:-:S04]  /*be80*/  IMAD.MOV R94, RZ, RZ, -R94 ;  /* 0x000000ffff5e7224 */ /* 0x000fc800078e0a5e */
[----:B------:R-:W-:Y:S02]  /*be90*/  @!P0 IMAD.IADD R81, R81, 0x1, -R72 ;  /* 0x0000000151518824 */ /* 0x000fe400078e0a48 */
[----:B------:R-:W-:Y:S02]  /*bea0*/  IMAD R80, R72, R94, R80 ;  /* 0x0000005e48507224 */ /* 0x000fe400078e0250 */
[----:B------:R-:W-:Y:S02]  /*beb0*/  @!P2 IMAD.IADD R78, R78, 0x1, -R72 ;  /* 0x000000014e4ea824 */ /* 0x000fe400078e0a48 */
[----:B------:R-:W-:-:S03]  /*bec0*/  IMAD.MOV.U32 R104, RZ, RZ, R81 ;  /* 0x000000ffff687224 */ /* 0x000fc600078e0051 */
[C---:B------:R-:W-:Y:S01]  /*bed0*/  ISETP.GT.U32.AND P2, PT, R72.reuse, R78, PT ;  /* 0x0000004e4800720c */ /* 0x040fe20003f44070 */
[----:B------:R-:W-:Y:S01]  /*bee0*/  @!P3 IMAD.MOV R104, RZ, RZ, -R104 ;  /* 0x000000ffff68b224 */ /* 0x000fe200078e0a68 */
[----:B------:R-:W-:Y:S01]  /*bef0*/  ISETP.GT.U32.AND P3, PT, R72, R80, PT ;  /* 0x000000504800720c */ /* 0x000fe20003f64070 */
[----:B------:R-:W-:-:S04]  /*bf00*/  IMAD.MOV.U32 R83, RZ, RZ, R95 ;  /* 0x000000ffff537224 */ /* 0x000fc800078e005f */
[----:B------:R-:W-:-:S04]  /*bf10*/  IMAD.HI.U32 R79, R73, R83, RZ ;  /* 0x00000053494f7227 */ /* 0x000fc800078e00ff */
[----:B------:R-:W-:Y:S02]  /*bf20*/  IMAD.MOV R79, RZ, RZ, -R79 ;  /* 0x000000ffff4f7224 */ /* 0x000fe400078e0a4f */
[--C-:B------:R-:W-:Y:S02]  /*bf30*/  @!P2 IMAD.IADD R78, R78, 0x1, -R72.reuse ;  /* 0x000000014e4ea824 */ /* 0x100fe400078e0a48 */
[----:B------:R-:W-:Y:S02]  /*bf40*/  @!P3 IMAD.IADD R80, R80, 0x1, -R72 ;  /* 0x000000015050b824 */ /* 0x000fe400078e0a48 */
[----:B------:R-:W-:Y:S01]  /*bf50*/  IMAD R82, R72, R79, R83 ;  /* 0x0000004f48527224 */ /* 0x000fe200078e0253 */
[----:B------:R-:W-:Y:S01]  /*bf60*/  LOP3.LUT R79, R76, 0x10, RZ, 0xfc, !PT ;  /* 0x000000104c4f7812 */ /* 0x000fe200078efcff */
[----:B------:R-:W-:Y:S01]  /*bf70*/  IMAD.MOV.U32 R103, RZ, RZ, R78 ;  /* 0x000000ffff677224 */ /* 0x000fe200078e004e */
[----:B------:R-:W-:Y:S02]  /*bf80*/  ISETP.GT.U32.AND P3, PT, R72, R80, PT ;  /* 0x000000504800720c */ /* 0x000fe40003f64070 */
[----:B------:R-:W-:Y:S01]  /*bf90*/  ISETP.GE.AND P0, PT, R79, RZ, PT ;  /* 0x000000ff4f00720c */ /* 0x000fe20003f06270 */
[----:B------:R-:W-:Y:S01]  /*bfa0*/  @!P4 IMAD.MOV R103, RZ, RZ, -R103 ;  /* 0x000000ffff67c224 */ /* 0x000fe200078e0a67 */
[----:B------:R-:W-:-:S02]  /*bfb0*/  IABS R79, R79 ;  /* 0x0000004f004f7213 */ /* 0x000fc40000000000 */
[----:B------:R-:W-:-:S03]  /*bfc0*/  ISETP.GT.U32.AND P4, PT, R72, R82, PT ;  /* 0x000000524800720c */ /* 0x000fc60003f84070 */
[----:B------:R-:W-:-:S04]  /*bfd0*/  IMAD.HI.U32 R96, R73, R79, RZ ;  /* 0x0000004f49607227 */ /* 0x000fc800078e00ff */
[----:B------:R-:W-:Y:S02]  /*bfe0*/  IMAD.MOV R81, RZ, RZ, -R96 ;  /* 0x000000ffff517224 */ /* 0x000fe400078e0a60 */
[--C-:B------:R-:W-:Y:S02]  /*bff0*/  @!P3 IMAD.IADD R80, R80, 0x1, -R72.reuse ;  /* 0x000000015050b824 */ /* 0x100fe400078e0a48 */
[----:B------:R-:W-:Y:S02]  /*c000*/  IMAD R81, R72, R81, R79 ;  /* 0x0000005148517224 */ /* 0x000fe400078e024f */
[----:B------:R-:W-:Y:S02]  /*c010*/  @!P4 IMAD.IADD R82, R82, 0x1, -R72 ;  /* 0x000000015252c824 */ /* 0x000fe400078e0a48 */
[----:B------:R-:W-:Y:S01]  /*c020*/  IMAD.MOV.U32 R102, RZ, RZ, R80 ;  /* 0x000000ffff667224 */ /* 0x000fe200078e0050 */
[----:B------:R-:W-:Y:S02]  /*c030*/  LOP3.LUT R94, R76, 0x12, RZ, 0xfc, !PT ;  /* 0x000000124c5e7812 */ /* 0x000fe400078efcff */
[C---:B------:R-:W-:Y:S01]  /*c040*/  ISETP.GT.U32.AND P4, PT, R72.reuse, R82, PT ;  /* 0x000000524800720c */ /* 0x040fe20003f84070 */
[----:B------:R-:W-:Y:S01]  /*c050*/  @!P5 IMAD.MOV R102, RZ, RZ, -R102 ;  /* 0x000000ffff66d224 */ /* 0x000fe200078e0a66 */
[----:B------:R-:W-:-:S02]  /*c060*/  ISETP.GT.U32.AND P5, PT, R72, R81, PT ;  /* 0x000000514800720c */ /* 0x000fc40003fa4070 */
[----:B------:R-:W-:-:S05]  /*c070*/  IABS R83, R94 ;  /* 0x0000005e00537213 */ /* 0x000fca0000000000 */
[----:B------:R-:W-:-:S04]  /*c080*/  IMAD.HI.U32 R95, R73, R83, RZ ;  /* 0x00000053495f7227 */ /* 0x000fc800078e00ff */
[----:B------:R-:W-:Y:S02]  /*c090*/  IMAD.MOV R95, RZ, RZ, -R95 ;  /* 0x000000ffff5f7224 */ /* 0x000fe400078e0a5f */
[--C-:B------:R-:W-:Y:S02]  /*c0a0*/  @!P4 IMAD.IADD R82, R82, 0x1, -R72.reuse ;  /* 0x000000015252c824 */ /* 0x100fe400078e0a48 */
[----:B------:R-:W-:Y:S01]  /*c0b0*/  @!P5 IMAD.IADD R81, R81, 0x1, -R72 ;  /* 0x000000015151d824 */ /* 0x000fe200078e0a48 */
[----:B------:R-:W-:Y:S01]  /*c0c0*/  ISETP.GE.AND P2, PT, R94, RZ, PT ;  /* 0x000000ff5e00720c */ /* 0x000fe20003f46270 */
[----:B------:R-:W-:Y:S01]  /*c0d0*/  IMAD R83, R72, R95, R83 ;  /* 0x0000005f48537224 */ /* 0x000fe200078e0253 */
[----:B------:R-:W-:Y:S01]  /*c0e0*/  LOP3.LUT R94, R76, 0x14, RZ, 0xfc, !PT ;  /* 0x000000144c5e7812 */ /* 0x000fe200078efcff */
[----:B------:R-:W-:Y:S01]  /*c0f0*/  IMAD.MOV.U32 R101, RZ, RZ, R82 ;  /* 0x000000ffff657224 */ /* 0x000fe200078e0052 */
[C---:B------:R-:W-:Y:S02]  /*c100*/  ISETP.GT.U32.AND P5, PT, R72.reuse, R81, PT ;  /* 0x000000514800720c */ /* 0x040fe40003fa4070 */
[----:B------:R-:W-:Y:S01]  /*c110*/  IABS R79, R94 ;  /* 0x0000005e004f7213 */ /* 0x000fe20000000000 */
[----:B------:R-:W-:Y:S01]  /*c120*/  @!P6 IMAD.MOV R101, RZ, RZ, -R101 ;  /* 0x000000ffff65e224 */ /* 0x000fe200078e0a65 */
[----:B------:R-:W-:-:S03]  /*c130*/  ISETP.GT.U32.AND P6, PT, R72, R83, PT ;  /* 0x000000534800720c */ /* 0x000fc60003fc4070 */
[----:B------:R-:W-:-:S04]  /*c140*/  IMAD.HI.U32 R95, R73, R79, RZ ;  /* 0x0000004f495f7227 */ /* 0x000fc800078e00ff */
[----:B------:R-:W-:Y:S02]  /*c150*/  IMAD.MOV R78, RZ, RZ, -R95 ;  /* 0x000000ffff4e7224 */ /* 0x000fe400078e0a5f */
[--C-:B------:R-:W-:Y:S02]  /*c160*/  @!P5 IMAD.IADD R81, R81, 0x1, -R72.reuse ;  /* 0x000000015151d824 */ /* 0x100fe400078e0a48 */
[C---:B------:R-:W-:Y:S02]  /*c170*/  IMAD R79, R72.reuse, R78, R79 ;  /* 0x0000004e484f7224 */ /* 0x040fe400078e024f */
[----:B------:R-:W-:Y:S02]  /*c180*/  @!P6 IMAD.IADD R83, R83, 0x1, -R72 ;  /* 0x000000015353e824 */ /* 0x000fe400078e0a48 */
[----:B------:R-:W-:Y:S01]  /*c190*/  IMAD.MOV.U32 R100, RZ, RZ, R81 ;  /* 0x000000ffff647224 */ /* 0x000fe200078e0051 */
[----:B------:R0:W-:Y:S02]  /*c1a0*/  STS.U8 [R157+UR4+0x8f00], R85 ;  /* 0x008f00559d007988 */ /* 0x0001e40008000004 */
[C---:B------:R-:W-:Y:S01]  /*c1b0*/  ISETP.GT.U32.AND P6, PT, R72.reuse, R83, PT ;  /* 0x000000534800720c */ /* 0x040fe20003fc4070 */
[----:B------:R-:W-:Y:S01]  /*c1c0*/  @!P0 IMAD.MOV R100, RZ, RZ, -R100 ;  /* 0x000000ffff648224 */ /* 0x000fe200078e0a64 */
[----:B------:R-:W-:-:S02]  /*c1d0*/  ISETP.GT.U32.AND P0, PT, R72, R79, PT ;  /* 0x0000004f4800720c */ /* 0x000fc40003f04070 */
[----:B0-----:R-:W-:-:S04]  /*c1e0*/  LOP3.LUT R85, R76, 0x16, RZ, 0xfc, !PT ;  /* 0x000000164c557812 */ /* 0x001fc800078efcff */
[----:B------:R-:W-:Y:S02]  /*c1f0*/  IABS R78, R85 ;  /* 0x00000055004e7213 */ /* 0x000fe40000000000 */
[----:B------:R-:W-:-:S03]  /*c200*/  ISETP.GE.AND P3, PT, R94, RZ, PT ;  /* 0x000000ff5e00720c */ /* 0x000fc60003f66270 */
[----:B------:R-:W-:-:S04]  /*c210*/  IMAD.HI.U32 R94, R73, R78, RZ ;  /* 0x0000004e495e7227 */ /* 0x000fc800078e00ff */
[----:B------:R-:W-:Y:S02]  /*c220*/  IMAD.MOV R80, RZ, RZ, -R94 ;  /* 0x000000ffff507224 */ /* 0x000fe400078e0a5e */
[--C-:B------:R-:W-:Y:S02]  /*c230*/  @!P6 IMAD.IADD R83, R83, 0x1, -R72.reuse ;  /* 0x000000015353e824 */ /* 0x100fe400078e0a48 */
[----:B------:R-:W-:Y:S01]  /*c240*/  @!P0 IMAD.IADD R79, R79, 0x1, -R72 ;  /* 0x000000014f4f8824 */ /* 0x000fe200078e0a48 */
[----:B---3--:R0:W-:Y:S01]  /*c250*/  STS.U8 [R157+UR4+0x1300], R84 ;  /* 0x001300549d007988 */ /* 0x0081e20008000004 */
[C---:B------:R-:W-:Y:S02]  /*c260*/  IMAD R78, R72.reuse, R80, R78 ;  /* 0x00000050484e7224 */ /* 0x040fe400078e024e */
[----:B------:R-:W-:Y:S01]  /*c270*/  IMAD.MOV.U32 R99, RZ, RZ, R83 ;  /* 0x000000ffff637224 */ /* 0x000fe200078e0053 */
[----:B------:R-:W-:-:S03]  /*c280*/  ISETP.GT.U32.AND P0, PT, R72, R79, PT ;  /* 0x0000004f4800720c */ /* 0x000fc60003f04070 */
[----:B------:R-:W-:Y:S01]  /*c290*/  @!P2 IMAD.MOV R99, RZ, RZ, -R99 ;  /* 0x000000ffff63a224 */ /* 0x000fe200078e0a63 */
[----:B0-----:R-:W-:Y:S02]  /*c2a0*/  LOP3.LUT R84, R76, 0x18, RZ, 0xfc, !PT ;  /* 0x000000184c547812 */ /* 0x001fe400078efcff */
[----:B------:R-:W-:Y:S02]  /*c2b0*/  ISETP.GT.U32.AND P2, PT, R72, R78, PT ;  /* 0x0000004e4800720c */ /* 0x000fe40003f44070 */
[----:B------:R-:W-:Y:S02]  /*c2c0*/  IABS R80, R84 ;  /* 0x0000005400507213 */ /* 0x000fe40000000000 */
[----:B------:R-:W-:-:S03]  /*c2d0*/  ISETP.GE.AND P4, PT, R85, RZ, PT ;  /* 0x000000ff5500720c */ /* 0x000fc60003f86270 */
[----:B------:R-:W-:-:S04]  /*c2e0*/  IMAD.HI.U32 R85, R73, R80, RZ ;  /* 0x0000005049557227 */ /* 0x000fc800078e00ff */
[----:B------:R-:W-:Y:S02]  /*c2f0*/  IMAD.MOV R82, RZ, RZ, -R85 ;  /* 0x000000ffff527224 */ /* 0x000fe400078e0a55 */
[----:B------:R-:W-:Y:S02]  /*c300*/  @!P0 IMAD.IADD R79, R79, 0x1, -R72 ;  /* 0x000000014f4f8824 */ /* 0x000fe400078e0a48 */
[----:B------:R-:W-:Y:S02]  /*c310*/  IMAD R82, R72, R82, R80 ;  /* 0x0000005248527224 */ /* 0x000fe400078e0250 */
[----:B------:R-:W-:Y:S02]  /*c320*/  @!P2 IMAD.IADD R78, R78, 0x1, -R72 ;  /* 0x000000014e4ea824 */ /* 0x000fe400078e0a48 */
[----:B------:R-:W-:Y:S01]  /*c330*/  IMAD.MOV.U32 R98, RZ, RZ, R79 ;  /* 0x000000ffff627224 */ /* 0x000fe200078e004f */
[----:B------:R-:W-:Y:S02]  /*c340*/  ISETP.GE.AND P5, PT, R84, RZ, PT ;  /* 0x000000ff5400720c */ /* 0x000fe40003fa6270 */
[----:B------:R-:W-:Y:S01]  /*c350*/  LOP3.LUT R84, R76, 0x1a, RZ, 0xfc, !PT ;  /* 0x0000001a4c547812 */ /* 0x000fe200078efcff */
[----:B------:R-:W-:Y:S01]  /*c360*/  @!P3 IMAD.MOV R98, RZ, RZ, -R98 ;  /* 0x000000ffff62b224 */ /* 0x000fe200078e0a62 */
[----:B------:R-:W-:-:S02]  /*c370*/  ISETP.GT.U32.AND P2, PT, R72, R78, PT ;  /* 0x0000004e4800720c */ /* 0x000fc40003f44070 */
[----:B------:R-:W-:Y:S02]  /*c380*/  ISETP.GT.U32.AND P3, PT, R72, R82, PT ;  /* 0x000000524800720c */ /* 0x000fe40003f64070 */
        /* <DEDUP_REMOVED lines=48> */
[----:B------:R-:W-:Y:S01]  /*c690*/  IABS R78, R84 ;  /* 0x00000054004e7213 */ /* 0x000fe20000000000 */
[----:B------:R-:W-:Y:S04]  /*c6a0*/  STS.U8 [R157+UR4+0x9300], R86 ;  /* 0x009300569d007988 */ /* 0x000fe80008000004 */
[----:B------:R-:W-:Y:S01]  /*c6b0*/  IMAD.HI.U32 R85, R73, R78, RZ ;  /* 0x0000004e49557227 */ /* 0x000fe200078e00ff */
[----:B------:R-:W-:Y:S04]  /*c6c0*/  STS.U8 [R157+UR4+0x1700], R87 ;  /* 0x001700579d007988 */ /* 0x000fe80008000004 */
[----:B------:R-:W-:Y:S01]  /*c6d0*/  STS.U8 [R157+UR4+0x9700], R88 ;  /* 0x009700589d007988 */ /* 0x000fe20008000004 */
[----:B------:R-:W-:-:S02]  /*c6e0*/  IMAD.MOV R82, RZ, RZ, -R85 ;  /* 0x000000ffff527224 */ /* 0x000fc400078e0a55 */
[--C-:B------:R-:W-:Y:S01]  /*c6f0*/  @!P6 IMAD.IADD R80, R80, 0x1, -R72.reuse ;  /* 0x000000015050e824 */ /* 0x100fe200078e0a48 */
[----:B------:R-:W-:Y:S01]  /*c700*/  STS.U8 [R157+UR4+0x1b00], R89 ;  /* 0x001b00599d007988 */ /* 0x000fe20008000004 */
[----:B------:R-:W-:-:S03]  /*c710*/  @!P0 IMAD.IADD R79, R79, 0x1, -R72 ;  /* 0x000000014f4f8824 */ /* 0x000fc600078e0a48 */
[----:B------:R-:W-:Y:S01]  /*c720*/  STS.U8 [R157+UR4+0x9b00], R90 ;  /* 0x009b005a9d007988 */ /* 0x000fe20008000004 */
[----:B------:R-:W-:-:S03]  /*c730*/  ISETP.GE.AND P4, PT, R84, RZ, PT ;  /* 0x000000ff5400720c */ /* 0x000fc60003f86270 */
[----:B------:R-:W-:Y:S01]  /*c740*/  STS.U8 [R157+UR4+0x1f00], R91 ;  /* 0x001f005b9d007988 */ /* 0x000fe20008000004 */
[----:B------:R-:W-:-:S03]  /*c750*/  IMAD R78, R72, R82, R78 ;  /* 0x00000052484e7224 */ /* 0x000fc600078e024e */
[----:B------:R-:W-:Y:S01]  /*c760*/  STS.U8 [R157+UR4+0x9f00], R92 ;  /* 0x009f005c9d007988 */ /* 0x000fe20008000004 */
[----:B------:R-:W-:-:S03]  /*c770*/  LOP3.LUT R84, R76, 0x24, RZ, 0xfc, !PT ;  /* 0x000000244c547812 */ /* 0x000fc600078efcff */
[----:B------:R0:W-:Y:S01]  /*c780*/  STS.U8 [R157+UR4+0x2300], R93 ;  /* 0x0023005d9d007988 */ /* 0x0001e20008000004 */
[----:B------:R-:W-:Y:S02]  /*c790*/  ISETP.GT.U32.AND P0, PT, R72, R79, PT ;  /* 0x0000004f4800720c */ /* 0x000fe40003f04070 */
[----:B------:R-:W-:Y:S01]  /*c7a0*/  IABS R82, R84 ;  /* 0x0000005400527213 */ /* 0x000fe20000000000 */
[----:B0-----:R-:W-:-:S04]  /*c7b0*/  IMAD.MOV.U32 R93, RZ, RZ, R80 ;  /* 0x000000ffff5d7224 */ /* 0x001fc800078e0050 */
[----:B------:R-:W-:Y:S01]  /*c7c0*/  @!P2 IMAD.MOV R93, RZ, RZ, -R93 ;  /* 0x000000ffff5da224 */ /* 0x000fe200078e0a5d */
[----:B------:R-:W-:Y:S01]  /*c7d0*/  ISETP.GT.U32.AND P2, PT, R72, R78, PT ;  /* 0x0000004e4800720c */ /* 0x000fe20003f44070 */
[----:B------:R-:W-:-:S04]  /*c7e0*/  IMAD.HI.U32 R85, R73, R82, RZ ;  /* 0x0000005249557227 */ /* 0x000fc800078e00ff */
[----:B------:R-:W-:Y:S02]  /*c7f0*/  IMAD.MOV R81, RZ, RZ, -R85 ;  /* 0x000000ffff517224 */ /* 0x000fe400078e0a55 */
[----:B------:R-:W-:Y:S02]  /*c800*/  @!P0 IMAD.IADD R79, R79, 0x1, -R72 ;  /* 0x000000014f4f8824 */ /* 0x000fe400078e0a48 */
[----:B------:R-:W-:Y:S02]  /*c810*/  IMAD R82, R72, R81, R82 ;  /* 0x0000005148527224 */ /* 0x000fe400078e0252 */
[----:B------:R-:W-:Y:S02]  /*c820*/  IMAD.MOV.U32 R92, RZ, RZ, R79 ;  /* 0x000000ffff5c7224 */ /* 0x000fe400078e004f */
[----:B------:R-:W-:Y:S01]  /*c830*/  @!P2 IMAD.IADD R78, R78, 0x1, -R72 ;  /* 0x000000014e4ea824 */ /* 0x000fe200078e0a48 */
[----:B------:R-:W-:Y:S01]  /*c840*/  LOP3.LUT R85, R76, 0x26, RZ, 0xfc, !PT ;  /* 0x000000264c557812 */ /* 0x000fe200078efcff */
[----:B------:R-:W-:Y:S01]  /*c850*/  @!P3 IMAD.MOV R92, RZ, RZ, -R92 ;  /* 0x000000ffff5cb224 */ /* 0x000fe200078e0a5c */
[----:B------:R-:W-:-:S02]  /*c860*/  ISETP.GT.U32.AND P3, PT, R72, R82, PT ;  /* 0x000000524800720c */ /* 0x000fc40003f64070 */
[----:B------:R-:W-:Y:S02]  /*c870*/  ISETP.GT.U32.AND P2, PT, R72, R78, PT ;  /* 0x0000004e4800720c */ /* 0x000fe40003f44070 */
[----:B------:R-:W-:Y:S02]  /*c880*/  ISETP.GE.AND P5, PT, R84, RZ, PT ;  /* 0x000000ff5400720c */ /* 0x000fe40003fa6270 */
[----:B------:R-:W-:-:S05]  /*c890*/  IABS R84, R85 ;  /* 0x0000005500547213 */ /* 0x000fca0000000000 */
[----:B------:R-:W-:-:S04]  /*c8a0*/  IMAD.HI.U32 R81, R73, R84, RZ ;  /* 0x0000005449517227 */ /* 0x000fc800078e00ff */
[----:B------:R-:W-:Y:S02]  /*c8b0*/  IMAD.MOV R81, RZ, RZ, -R81 ;  /* 0x000000ffff517224 */ /* 0x000fe400078e0a51 */
[--C-:B------:R-:W-:Y:S02]  /*c8c0*/  @!P2 IMAD.IADD R78, R78, 0x1, -R72.reuse ;  /* 0x000000014e4ea824 */ /* 0x100fe400078e0a48 */
[----:B------:R-:W-:Y:S02]  /*c8d0*/  @!P3 IMAD.IADD R82, R82, 0x1, -R72 ;  /* 0x000000015252b824 */ /* 0x000fe400078e0a48 */
[----:B------:R-:W-:Y:S01]  /*c8e0*/  IMAD R84, R72, R81, R84 ;  /* 0x0000005148547224 */ /* 0x000fe200078e0254 */
[----:B------:R-:W-:Y:S01]  /*c8f0*/  LOP3.LUT R81, R76, 0x28, RZ, 0xfc, !PT ;  /* 0x000000284c517812 */ /* 0x000fe200078efcff */
[----:B------:R-:W-:Y:S01]  /*c900*/  IMAD.MOV.U32 R91, RZ, RZ, R78 ;  /* 0x000000ffff5b7224 */ /* 0x000fe200078e004e */
[C---:B------:R-:W-:Y:S02]  /*c910*/  ISETP.GT.U32.AND P3, PT, R72.reuse, R82, PT ;  /* 0x000000524800720c */ /* 0x040fe40003f64070 */
[----:B------:R-:W-:Y:S01]  /*c920*/  IABS R83, R81 ;  /* 0x0000005100537213 */ /* 0x000fe20000000000 */
[----:B------:R-:W-:Y:S01]  /*c930*/  @!P4 IMAD.MOV R91, RZ, RZ, -R91 ;  /* 0x000000ffff5bc224 */ /* 0x000fe200078e0a5b */
[----:B------:R-:W-:-:S02]  /*c940*/  ISETP.GT.U32.AND P4, PT, R72, R84, PT ;  /* 0x000000544800720c */ /* 0x000fc40003f84070 */
[----:B------:R-:W-:Y:S01]  /*c950*/  ISETP.GE.AND P6, PT, R85, RZ, PT ;  /* 0x000000ff5500720c */ /* 0x000fe20003fc6270 */
        /* <DEDUP_REMOVED lines=26> */
[----:B------:R-:W-:Y:S02]  /*cb00*/  @!P5 IMAD.IADD R83, R83, 0x1, -R72 ;  /* 0x000000015353d824 */ /* 0x000fe400078e0a48 */
        /* <DEDUP_REMOVED lines=9> */
[----:B------:R-:W-:Y:S01]  /*cba0*/  IMAD.HI.U32 R78, R73, R79, RZ ;  /* 0x0000004f494e7227 */ /* 0x000fe200078e00ff */
[----:B------:R-:W-:Y:S02]  /*cbb0*/  ISETP.GE.AND P4, PT, R85, RZ, PT ;  /* 0x000000ff5500720c */ /* 0x000fe40003f86270 */
[----:B------:R-:W-:Y:S01]  /*cbc0*/  LOP3.LUT R85, R76, 0x30, RZ, 0xfc, !PT ;  /* 0x000000304c557812 */ /* 0x000fe200078efcff */
[----:B------:R-:W-:Y:S02]  /*cbd0*/  IMAD.MOV R78, RZ, RZ, -R78 ;  /* 0x000000ffff4e7224 */ /* 0x000fe400078e0a4e */
[--C-:B------:R-:W-:Y:S02]  /*cbe0*/  @!P6 IMAD.IADD R81, R81, 0x1, -R72.reuse ;  /* 0x000000015151e824 */ /* 0x100fe400078e0a48 */
[----:B------:R-:W-:Y:S02]  /*cbf0*/  @!P0 IMAD.IADD R80, R80, 0x1, -R72 ;  /* 0x0000000150508824 */ /* 0x000fe400078e0a48 */
[C---:B------:R-:W-:Y:S01]  /*cc00*/  IMAD R79, R72.reuse, R78, R79 ;  /* 0x0000004e484f7224 */ /* 0x040fe200078e024f */
[----:B------:R-:W-:Y:S01]  /*cc10*/  IABS R78, R85 ;  /* 0x00000055004e7213 */ /* 0x000fe20000000000 */
[----:B------:R-:W-:Y:S01]  /*cc20*/  IMAD.MOV.U32 R87, RZ, RZ, R81 ;  /* 0x000000ffff577224 */ /* 0x000fe200078e0051 */
[----:B------:R-:W-:-:S03]  /*cc30*/  ISETP.GT.U32.AND P0, PT, R72, R80, PT ;  /* 0x000000504800720c */ /* 0x000fc60003f04070 */
[----:B------:R-:W-:Y:S01]  /*cc40*/  @!P2 IMAD.MOV R87, RZ, RZ, -R87 ;  /* 0x000000ffff57a224 */ /* 0x000fe200078e0a57 */
[----:B------:R-:W-:Y:S01]  /*cc50*/  ISETP.GT.U32.AND P2, PT, R72, R79, PT ;  /* 0x0000004f4800720c */ /* 0x000fe20003f44070 */
[----:B------:R-:W-:-:S04]  /*cc60*/  IMAD.HI.U32 R82, R73, R78, RZ ;  /* 0x0000004e49527227 */ /* 0x000fc800078e00ff */
[----:B------:R-:W-:-:S04]  /*cc70*/  IMAD.MOV R82, RZ, RZ, -R82 ;  /* 0x000000ffff527224 */ /* 0x000fc800078e0a52 */
[----:B------:R-:W-:Y:S01]  /*cc80*/  IMAD R78, R72, R82, R78 ;  /* 0x00000052484e7224 */ /* 0x000fe200078e024e */
[----:B------:R-:W-:Y:S01]  /*cc90*/  LOP3.LUT R82, R76, 0x32, RZ, 0xfc, !PT ;  /* 0x000000324c527812 */ /* 0x000fe200078efcff */
[--C-:B------:R-:W-:Y:S02]  /*cca0*/  @!P0 IMAD.IADD R80, R80, 0x1, -R72.reuse ;  /* 0x0000000150508824 */ /* 0x100fe400078e0a48 */
[----:B------:R-:W-:Y:S01]  /*ccb0*/  @!P2 IMAD.IADD R79, R79, 0x1, -R72 ;  /* 0x000000014f4fa824 */ /* 0x000fe200078e0a48 */
[----:B------:R-:W-:Y:S01]  /*ccc0*/  IABS R83, R82 ;  /* 0x0000005200537213 */ /* 0x000fe20000000000 */
[----:B------:R-:W-:Y:S01]  /*ccd0*/  IMAD.MOV.U32 R86, RZ, RZ, R80 ;  /* 0x000000ffff567224 */ /* 0x000fe200078e0050 */
[----:B------:R-:W-:Y:S02]  /*cce0*/  ISETP.GE.AND P6, PT, R82, RZ, PT ;  /* 0x000000ff5200720c */ /* 0x000fe40003fc6270 */
[C---:B------:R-:W-:Y:S01]  /*ccf0*/  ISETP.GT.U32.AND P0, PT, R72.reuse, R78, PT ;  /* 0x0000004e4800720c */ /* 0x040fe20003f04070 */
[----:B------:R-:W-:Y:S01]  /*cd00*/  @!P3 IMAD.MOV R86, RZ, RZ, -R86 ;  /* 0x000000ffff56b224 */ /* 0x000fe200078e0a56 */
[----:B------:R-:W-:Y:S01]  /*cd10*/  ISETP.GT.U32.AND P3, PT, R72, R79, PT ;  /* 0x0000004f4800720c */ /* 0x000fe20003f64070 */
[----:B------:R-:W-:Y:S01]  /*cd20*/  IMAD.HI.U32 R82, R73, R83, RZ ;  /* 0x0000005349527227 */ /* 0x000fe200078e00ff */
[----:B------:R-:W-:-:S03]  /*cd30*/  LOP3.LUT R81, R76, 0x34, RZ, 0xfc, !PT ;  /* 0x000000344c517812 */ /* 0x000fc600078efcff */
[----:B------:R-:W-:-:S04]  /*cd40*/  IMAD.MOV R82, RZ, RZ, -R82 ;  /* 0x000000ffff527224 */ /* 0x000fc800078e0a52 */
[----:B------:R-:W-:Y:S01]  /*cd50*/  IMAD R83, R72, R82, R83 ;  /* 0x0000005248537224 */ /* 0x000fe200078e0253 */
[----:B------:R-:W-:Y:S01]  /*cd60*/  IABS R82, R81 ;  /* 0x0000005100527213 */ /* 0x000fe20000000000 */
[--C-:B------:R-:W-:Y:S01]  /*cd70*/  @!P0 IMAD.IADD R78, R78, 0x1, -R72.reuse ;  /* 0x000000014e4e8824 */ /* 0x100fe200078e0a48 */
[----:B------:R-:W-:Y:S01]  /*cd80*/  ISETP.GE.AND P2, PT, R81, RZ, PT ;  /* 0x000000ff5100720c */ /* 0x000fe20003f46270 */
[----:B------:R-:W-:Y:S01]  /*cd90*/  @!P3 IMAD.IADD R79, R79, 0x1, -R72 ;  /* 0x000000014f4fb824 */ /* 0x000fe200078e0a48 */
[C---:B------:R-:W-:Y:S01]  /*cda0*/  ISETP.GT.U32.AND P3, PT, R72.reuse, R83, PT ;  /* 0x000000534800720c */ /* 0x040fe20003f64070 */
[----:B------:R-:W-:Y:S01]  /*cdb0*/  IMAD.HI.U32 R81, R73, R82, RZ ;  /* 0x0000005249517227 */ /* 0x000fe200078e00ff */
[----:B------:R-:W-:-:S03]  /*cdc0*/  ISETP.GT.U32.AND P0, PT, R72, R78, PT ;  /* 0x0000004e4800720c */ /* 0x000fc60003f04070 */
[----:B------:R-:W-:-:S04]  /*cdd0*/  IMAD.MOV R80, RZ, RZ, -R81 ;  /* 0x000000ffff507224 */ /* 0x000fc800078e0a51 */
[----:B------:R-:W-:Y:S01]  /*cde0*/  IMAD R82, R72, R80, R82 ;  /* 0x0000005048527224 */ /* 0x000fe200078e0252 */
[----:B------:R-:W-:-:S03]  /*cdf0*/  LOP3.LUT R80, R76, 0x36, RZ, 0xfc, !PT ;  /* 0x000000364c507812 */ /* 0x000fc600078efcff */
[--C-:B------:R-:W-:Y:S01]  /*ce00*/  @!P3 IMAD.IADD R83, R83, 0x1, -R72.reuse ;  /* 0x000000015353b824 */ /* 0x100fe200078e0a48 */
[----:B------:R-:W-:Y:S01]  /*ce10*/  IABS R81, R80 ;  /* 0x0000005000517213 */ /* 0x000fe20000000000 */
[----:B------:R-:W-:Y:S01]  /*ce20*/  @!P0 IMAD.IADD R78, R78, 0x1, -R72 ;  /* 0x000000014e4e8824 */ /* 0x000fe200078e0a48 */
[----:B------:R-:W-:Y:S02]  /*ce30*/  ISETP.GE.AND P0, PT, R80, RZ, PT ;  /* 0x000000ff5000720c */ /* 0x000fe40003f06270 */
[----:B------:R-:W-:Y:S01]  /*ce40*/  ISETP.GT.U32.AND P3, PT, R72, R83, PT ;  /* 0x000000534800720c */ /* 0x000fe20003f64070 */
[----:B------:R-:W-:-:S04]  /*ce50*/  IMAD.HI.U32 R80, R73, R81, RZ ;  /* 0x0000005149507227 */ /* 0x000fc800078e00ff */
[----:B------:R-:W-:-:S04]  /*ce60*/  IMAD.MOV R80, RZ, RZ, -R80 ;  /* 0x000000ffff507224 */ /* 0x000fc800078e0a50 */
[----:B------:R-:W-:-:S04]  /*ce70*/  IMAD R81, R72, R80, R81 ;  /* 0x0000005048517224 */ /* 0x000fc800078e0251 */
[----:B------:R-:W-:Y:S01]  /*ce80*/  @!P3 IMAD.IADD R83, R83, 0x1, -R72 ;  /* 0x000000015353b824 */ /* 0x000fe200078e0a48 */
[----:B------:R-:W-:Y:S01]  /*ce90*/  ISETP.GT.U32.AND P3, PT, R72, R81, PT ;  /* 0x000000514800720c */ /* 0x000fe20003f64070 */
[----:B------:R0:W-:Y:S01]  /*cea0*/  STS.U8 [R157+UR4+0xa300], R109 ;  /* 0x00a3006d9d007988 */ /* 0x0001e20008000004 */
[----:B------:R-:W-:Y:S01]  /*ceb0*/  ISETP.GE.AND P5, PT, R85, RZ, PT ;  /* 0x000000ff5500720c */ /* 0x000fe20003fa6270 */
[----:B------:R-:W-:-:S04]  /*cec0*/  IMAD.MOV.U32 R85, RZ, RZ, R79 ;  /* 0x000000ffff557224 */ /* 0x000fc800078e004f */
[----:B------:R-:W-:Y:S01]  /*ced0*/  @!P4 IMAD.MOV R85, RZ, RZ, -R85 ;  /* 0x000000ffff55c224 */ /* 0x000fe200078e0a55 */
[----:B0-----:R-:W-:-:S05]  /*cee0*/  LOP3.LUT R109, R76, 0x38, RZ, 0xfc, !PT ;  /* 0x000000384c6d7812 */ /* 0x001fca00078efcff */
[----:B------:R-:W-:Y:S01]  /*cef0*/  @!P3 IMAD.IADD R81, R81, 0x1, -R72 ;  /* 0x000000015151b824 */ /* 0x000fe200078e0a48 */
[C---:B------:R-:W-:Y:S02]  /*cf00*/  ISETP.GT.U32.AND P4, PT, R72.reuse, R82, PT ;  /* 0x000000524800720c */ /* 0x040fe40003f84070 */
[----:B------:R-:W-:Y:S01]  /*cf10*/  IABS R80, R109 ;  /* 0x0000006d00507213 */ /* 0x000fe20000000000 */
[----:B------:R-:W-:Y:S01]  /*cf20*/  IMAD.MOV.U32 R84, RZ, RZ, R78 ;  /* 0x000000ffff547224 */ /* 0x000fe200078e004e */
[----:B------:R-:W-:-:S03]  /*cf30*/  ISETP.GT.U32.AND P3, PT, R72, R81, PT ;  /* 0x000000514800720c */ /* 0x000fc60003f64070 */
[----:B------:R-:W-:-:S04]  /*cf40*/  IMAD.HI.U32 R78, R73, R80, RZ ;  /* 0x00000050494e7227 */ /* 0x000fc800078e00ff */
[----:B------:R-:W-:Y:S02]  /*cf50*/  IMAD.MOV R78, RZ, RZ, -R78 ;  /* 0x000000ffff4e7224 */ /* 0x000fe400078e0a4e */
[----:B------:R-:W-:Y:S02]  /*cf60*/  @!P4 IMAD.IADD R82, R82, 0x1, -R72 ;  /* 0x000000015252c824 */ /* 0x000fe400078e0a48 */
[C---:B------:R-:W-:Y:S02]  /*cf70*/  IMAD R80, R72.reuse, R78, R80 ;  /* 0x0000004e48507224 */ /* 0x040fe400078e0250 */
[----:B------:R-:W-:Y:S01]  /*cf80*/  @!P3 IMAD.IADD R81, R81, 0x1, -R72 ;  /* 0x000000015151b824 */ /* 0x000fe200078e0a48 */
[C---:B------:R-:W-:Y:S02]  /*cf90*/  ISETP.GT.U32.AND P4, PT, R72.reuse, R82, PT ;  /* 0x000000524800720c */ /* 0x040fe40003f84070 */
[----:B------:R-:W-:Y:S02]  /*cfa0*/  ISETP.GT.U32.AND P3, PT, R72, R80, PT ;  /* 0x000000504800720c */ /* 0x000fe40003f64070 */
[----:B------:R-:W-:-:S04]  /*cfb0*/  LOP3.LUT R78, R76, 0x3a, RZ, 0xfc, !PT ;  /* 0x0000003a4c4e7812 */ /* 0x000fc800078efcff */
[----:B------:R-:W-:-:S05]  /*cfc0*/  IABS R79, R78 ;  /* 0x0000004e004f7213 */ /* 0x000fca0000000000 */
[--C-:B------:R-:W-:Y:S01]  /*cfd0*/  @!P4 IMAD.IADD R82, R82, 0x1, -R72.reuse ;  /* 0x000000015252c824 */ /* 0x100fe200078e0a48 */
[----:B------:R-:W-:Y:S01]  /*cfe0*/  ISETP.GE.AND P4, PT, R78, RZ, PT ;  /* 0x000000ff4e00720c */ /* 0x000fe20003f86270 */
[----:B------:R-:W-:Y:S02]  /*cff0*/  @!P3 IMAD.IADD R80, R80, 0x1, -R72 ;  /* 0x000000015050b824 */ /* 0x000fe400078e0a48 */
[----:B------:R-:W-:Y:S01]  /*d000*/  IMAD.HI.U32 R78, R73, R79, RZ ;  /* 0x0000004f494e7227 */ /* 0x000fe200078e00ff */
[----:B------:R0:W-:Y:S02]  /*d010*/  STS.U8 [R157+UR4+0x2700], R110 ;  /* 0x0027006e9d007988 */ /* 0x0001e40008000004 */
[----:B------:R-:W-:Y:S01]  /*d020*/  ISETP.GT.U32.AND P3, PT, R72, R80, PT ;  /* 0x000000504800720c */ /* 0x000fe20003f64070 */
[----:B------:R-:W-:-:S04]  /*d030*/  IMAD.MOV R78, RZ, RZ, -R78 ;  /* 0x000000ffff4e7224 */ /* 0x000fc800078e0a4e */
[----:B------:R-:W-:Y:S01]  /*d040*/  IMAD R79, R72, R78, R79 ;  /* 0x0000004e484f7224 */ /* 0x000fe200078e024f */
[----:B0-----:R-:W-:Y:S01]  /*d050*/  LOP3.LUT R110, R76, 0x3c, RZ, 0xfc, !PT ;  /* 0x0000003c4c6e7812 */ /* 0x001fe200078efcff */
[----:B------:R-:W-:-:S03]  /*d060*/  @!P5 IMAD.MOV R84, RZ, RZ, -R84 ;  /* 0x000000ffff54d224 */ /* 0x000fc600078e0a54 */
[----:B------:R-:W-:Y:S02]  /*d070*/  IABS R78, R110 ;  /* 0x0000006e004e7213 */ /* 0x000fe40000000000 */
[----:B------:R-:W-:Y:S01]  /*d080*/  ISETP.GE.AND P5, PT, R109, RZ, PT ;  /* 0x000000ff6d00720c */ /* 0x000fe20003fa6270 */
[----:B------:R-:W-:Y:S02]  /*d090*/  @!P3 IMAD.IADD R80, R80, 0x1, -R72 ;  /* 0x000000015050b824 */ /* 0x000fe400078e0a48 */
[----:B------:R-:W-:Y:S01]  /*d0a0*/  IMAD.HI.U32 R109, R73, R78, RZ ;  /* 0x0000004e496d7227 */ /* 0x000fe200078e00ff */
[----:B------:R-:W-:-:S03]  /*d0b0*/  ISETP.GT.U32.AND P3, PT, R72, R79, PT ;  /* 0x0000004f4800720c */ /* 0x000fc60003f64070 */
[----:B------:R-:W-:-:S04]  /*d0c0*/  IMAD.MOV R109, RZ, RZ, -R109 ;  /* 0x000000ffff6d7224 */ /* 0x000fc800078e0a6d */
[----:B------:R-:W-:Y:S01]  /*d0d0*/  IMAD R78, R72, R109, R78 ;  /* 0x0000006d484e7224 */ /* 0x000fe200078e024e */
[----:B------:R-:W-:-:S04]  /*d0e0*/  LOP3.LUT R109, R76, 0x3e, RZ, 0xfc, !PT ;  /* 0x0000003e4c6d7812 */ /* 0x000fc800078efcff */
[----:B------:R-:W-:Y:S01]  /*d0f0*/  IABS R76, R109 ;  /* 0x0000006d004c7213 */ /* 0x000fe20000000000 */
[----:B------:R-:W-:Y:S01]  /*d100*/  @!P3 IMAD.IADD R79, R79, 0x1, -R72 ;  /* 0x000000014f4fb824 */ /* 0x000fe200078e0a48 */
[----:B------:R-:W-:-:S03]  /*d110*/  ISETP.GT.U32.AND P3, PT, R72, R78, PT ;  /* 0x0000004e4800720c */ /* 0x000fc60003f64070 */
[----:B------:R-:W-:-:S04]  /*d120*/  IMAD.HI.U32 R73, R73, R76, RZ ;  /* 0x0000004c49497227 */ /* 0x000fc800078e00ff */
[----:B------:R-:W-:-:S04]  /*d130*/  IMAD.MOV R73, RZ, RZ, -R73 ;  /* 0x000000ffff497224 */ /* 0x000fc800078e0a49 */
[----:B------:R-:W-:Y:S02]  /*d140*/  IMAD R73, R72, R73, R76 ;  /* 0x0000004948497224 */ /* 0x000fe400078e024c */
[----:B------:R-:W-:-:S03]  /*d150*/  @!P3 IMAD.IADD R78, R78, 0x1, -R72 ;  /* 0x000000014e4eb824 */ /* 0x000fc600078e0a48 */
[C---:B------:R-:W-:Y:S01]  /*d160*/  ISETP.GT.U32.AND P3, PT, R72.reuse, R73, PT ;  /* 0x000000494800720c */ /* 0x040fe20003f64070 */
[----:B------:R-:W-:Y:S01]  /*d170*/  @!P6 IMAD.MOV R83, RZ, RZ, -R83 ;  /* 0x000000ffff53e224 */ /* 0x000fe200078e0a53 */
[----:B------:R-:W-:Y:S01]  /*d180*/  ISETP.GT.U32.AND P6, PT, R72, R78, PT ;  /* 0x0000004e4800720c */ /* 0x000fe20003fc4070 */
[----:B------:R-:W-:-:S10]  /*d190*/  @!P2 IMAD.MOV R82, RZ, RZ, -R82 ;  /* 0x000000ffff52a224 */ /* 0x000fd400078e0a52 */
[----:B------:R-:W-:Y:S01]  /*d1a0*/  @!P3 IMAD.IADD R73, R73, 0x1, -R72 ;  /* 0x000000014949b824 */ /* 0x000fe200078e0a48 */
[----:B------:R-:W-:-:S04]  /*d1b0*/  ISETP.GT.U32.AND P3, PT, R72, R79, PT ;  /* 0x0000004f4800720c */ /* 0x000fc80003f64070 */
[----:B------:R-:W-:Y:S01]  /*d1c0*/  ISETP.GT.U32.AND P2, PT, R72, R73, PT ;  /* 0x000000494800720c */ /* 0x000fe20003f44070 */
[----:B------:R-:W-:Y:S01]  /*d1d0*/  @!P6 IMAD.IADD R78, R78, 0x1, -R72 ;  /* 0x000000014e4ee824 */ /* 0x000fe200078e0a48 */
[----:B------:R-:W-:-:S07]  /*d1e0*/  ISETP.GE.AND P6, PT, R109, RZ, PT ;  /* 0x000000ff6d00720c */ /* 0x000fce0003fc6270 */
[----:B------:R-:W-:Y:S01]  /*d1f0*/  @!P3 IMAD.IADD R79, R79, 0x1, -R72 ;  /* 0x000000014f4fb824 */ /* 0x000fe200078e0a48 */
[----:B------:R-:W-:-:S03]  /*d200*/  ISETP.GE.AND P3, PT, R110, RZ, PT ;  /* 0x000000ff6e00720c */ /* 0x000fc60003f66270 */
[----:B------:R-:W-:Y:S01]  /*d210*/  @!P2 IMAD.IADD R73, R73, 0x1, -R72 ;  /* 0x000000014949a824 */ /* 0x000fe200078e0a48 */
[----:B------:R-:W-:Y:S02]  /*d220*/  ISETP.NE.AND P2, PT, R77, RZ, PT ;  /* 0x000000ff4d00720c */ /* 0x000fe40003f45270 */
[----:B------:R-:W-:Y:S01]  /*d230*/  LOP3.LUT R77, RZ, R77, RZ, 0x33, !PT ;  /* 0x0000004dff4d7212 */ /* 0x000fe200078e33ff */
[----:B------:R-:W-:Y:S01]  /*d240*/  STS.U8 [R157+UR4+0xa700], R111 ;  /* 0x00a7006f9d007988 */ /* 0x000fe20008000004 */
[----:B------:R-:W-:Y:S02]  /*d250*/  @!P6 IMAD.MOV R73, RZ, RZ, -R73 ;  /* 0x000000ffff49e224 */ /* 0x000fe400078e0a49 */
[C---:B------:R-:W-:Y:S01]  /*d260*/  SEL R76, R77.reuse, R108, !P2 ;  /* 0x0000006c4d4c7207 */ /* 0x040fe20005000000 */
[----:B------:R-:W-:Y:S01]  /*d270*/  STS.U8 [R157+UR4+0x2b00], R112 ;  /* 0x002b00709d007988 */ /* 0x000fe20008000004 */
[----:B------:R-:W-:Y:S01]  /*d280*/  IMAD R72, R0, R75, RZ ;  /* 0x0000004b00487224 */ /* 0x000fe200078e02ff */
[----:B------:R-:W-:-:S02]  /*d290*/  SEL R110, R77, R100, !P2 ;  /* 0x000000644d6e7207 */ /* 0x000fc40005000000 */
[----:B------:R0:W-:Y:S01]  /*d2a0*/  STS.U8 [R157+UR4+0xab00], R113 ;  /* 0x00ab00719d007988 */ /* 0x0001e20008000004 */
[C---:B------:R-:W-:Y:S01]  /*d2b0*/  SEL R100, R77.reuse, R90, !P2 ;  /* 0x0000005a4d647207 */ /* 0x040fe20005000000 */
[----:B------:R-:W-:Y:S01]  /*d2c0*/  @!P0 IMAD.MOV R81, RZ, RZ, -R81 ;  /* 0x000000ffff518224 */ /* 0x000fe200078e0a51 */
[C---:B------:R-:W-:Y:S01]  /*d2d0*/  SEL R90, R77.reuse, R83, !P2 ;  /* 0x000000534d5a7207 */ /* 0x040fe20005000000 */
[----:B------:R-:W-:Y:S01]  /*d2e0*/  STS.U8 [R157+UR4+0x2f00], R114 ;  /* 0x002f00729d007988 */ /* 0x000fe20008000004 */
[----:B------:R-:W-:Y:S01]  /*d2f0*/  @!P3 IMAD.MOV R78, RZ, RZ, -R78 ;  /* 0x000000ffff4eb224 */ /* 0x000fe200078e0a4e */
[C---:B------:R-:W-:Y:S02]  /*d300*/  SEL R83, R77.reuse, R73, !P2 ;  /* 0x000000494d537207 */ /* 0x040fe40005000000 */
[----:B------:R-:W-:Y:S01]  /*d310*/  STS.U8 [R157+UR4+0xaf00], R115 ;  /* 0x00af00739d007988 */ /* 0x000fe20008000004 */
[----:B------:R-:W-:Y:S01]  /*d320*/  IADD3 R73, P0, PT, R72, UR18, RZ ;  /* 0x0000001248497c10 */ /* 0x000fe2000ff1e0ff */
[----:B------:R-:W-:Y:S01]  /*d330*/  IMAD R76, R76, UR8, RZ ;  /* 0x000000084c4c7c24 */ /* 0x000fe2000f8e02ff */
[C---:B0-----:R-:W-:Y:S01]  /*d340*/  SEL R113, R77.reuse, R103, !P2 ;  /* 0x000000674d717207 */ /* 0x041fe20005000000 */
[----:B------:R0:W-:Y:S01]  /*d350*/  STS.U8 [R157+UR4+0x3300], R116 ;  /* 0x003300749d007988 */ /* 0x0001e20008000004 */
[----:B------:R-:W-:Y:S01]  /*d360*/  LEA.HI.X.SX32 R72, R72, UR19, 0x1, P0 ;  /* 0x0000001348487c11 */ /* 0x000fe200080f0eff */
[----:B------:R-:W-:Y:S01]  /*d370*/  @!P5 IMAD.MOV R80, RZ, RZ, -R80 ;  /* 0x000000ffff50d224 */ /* 0x000fe200078e0a50 */
[----:B------:R-:W-:Y:S01]  /*d380*/  IADD3 R217, P0, PT, R76, R73, RZ ;  /* 0x000000494cd97210 */ /* 0x000fe20007f1e0ff */
[----:B------:R-:W-:Y:S01]  /*d390*/  @!P4 IMAD.MOV R79, RZ, RZ, -R79 ;  /* 0x000000ffff4fc224 */ /* 0x000fe200078e0a4f */
[C---:B------:R-:W-:Y:S01]  /*d3a0*/  SEL R111, R77.reuse, R101, !P2 ;  /* 0x000000654d6f7207 */ /* 0x040fe20005000000 */
[----:B------:R-:W1:Y:S01]  /*d3b0*/  LDCU UR18, c[0x0][0x3b0] ;  /* 0x00007600ff1277ac */ /* 0x000e620008000800 */
[----:B0-----:R-:W-:-:S02]  /*d3c0*/  SEL R116, R77, R106, !P2 ;  /* 0x0000006a4d747207 */ /* 0x001fc40005000000 */
[C---:B------:R-:W-:Y:S02]  /*d3d0*/  SEL R106, R77.reuse, R94, !P2 ;  /* 0x0000005e4d6a7207 */ /* 0x040fe40005000000 */
[C---:B------:R-:W-:Y:S02]  /*d3e0*/  SEL R94, R77.reuse, R86, !P2 ;  /* 0x000000564d5e7207 */ /* 0x040fe40005000000 */
[C---:B------:R-:W-:Y:S02]  /*d3f0*/  SEL R86, R77.reuse, R81, !P2 ;  /* 0x000000514d567207 */ /* 0x040fe40005000000 */
[C---:B------:R-:W-:Y:S01]  /*d400*/  SEL R81, R77.reuse, R78, !P2 ;  /* 0x0000004e4d517207 */ /* 0x040fe20005000000 */
[----:B------:R-:W-:Y:S01]  /*d410*/  IMAD R78, R116, UR10, RZ ;  /* 0x0000000a744e7c24 */ /* 0x000fe2000f8e02ff */
[C---:B------:R-:W-:Y:S02]  /*d420*/  SEL R101, R77.reuse, R91, !P2 ;  /* 0x0000005b4d657207 */ /* 0x040fe40005000000 */
[----:B------:R-:W-:Y:S01]  /*d430*/  SEL R91, R77, R84, !P2 ;  /* 0x000000544d5b7207 */ /* 0x000fe20005000000 */
[----:B------:R-:W-:Y:S01]  /*d440*/  IMAD R84, R113, UR16, RZ ;  /* 0x0000001071547c24 */ /* 0x000fe2000f8e02ff */
[----:B------:R-:W-:Y:S01]  /*d450*/  LEA.HI.X.SX32 R218, R76, R72, 0x1, P0 ;  /* 0x000000484cda7211 */ /* 0x000fe200000f0eff */
[----:B------:R0:W-:Y:S01]  /*d460*/  STS.U8 [R157+UR4+0xb300], R117 ;  /* 0x00b300759d007988 */ /* 0x0001e20008000004 */
[----:B------:R-:W-:-:S02]  /*d470*/  IADD3 R183, P0, PT, R78, R73, RZ ;  /* 0x000000494eb77210 */ /* 0x000fc40007f1e0ff */
[C---:B------:R-:W-:Y:S02]  /*d480*/  SEL R114, R77.reuse, R104, !P2 ;  /* 0x000000684d727207 */ /* 0x040fe40005000000 */
[C---:B------:R-:W-:Y:S02]  /*d490*/  SEL R112, R77.reuse, R102, !P2 ;  /* 0x000000664d707207 */ /* 0x040fe40005000000 */
[C---:B------:R-:W-:Y:S02]  /*d4a0*/  SEL R109, R77.reuse, R99, !P2 ;  /* 0x000000634d6d7207 */ /* 0x040fe40005000000 */
[C---:B0-----:R-:W-:Y:S02]  /*d4b0*/  SEL R117, R77.reuse, R107, !P2 ;  /* 0x0000006b4d757207 */ /* 0x041fe40005000000 */
[C---:B------:R-:W-:Y:S02]  /*d4c0*/  SEL R115, R77.reuse, R105, !P2 ;  /* 0x000000694d737207 */ /* 0x040fe40005000000 */
[C---:B------:R-:W-:Y:S01]  /*d4d0*/  SEL R104, R77.reuse, R93, !P2 ;  /* 0x0000005d4d687207 */ /* 0x040fe20005000000 */
[----:B------:R-:W-:Y:S01]  /*d4e0*/  IMAD R93, R110, UR21, RZ ;  /* 0x000000156e5d7c24 */ /* 0x000fe2000f8e02ff */
[----:B------:R-:W-:-:S02]  /*d4f0*/  SEL R102, R77, R92, !P2 ;  /* 0x0000005c4d667207 */ /* 0x000fc40005000000 */
[C---:B------:R-:W-:Y:S02]  /*d500*/  SEL R99, R77.reuse, R89, !P2 ;  /* 0x000000594d637207 */ /* 0x040fe40005000000 */
[----:B------:R-:W-:Y:S02]  /*d510*/  LEA.HI.X.SX32 R184, R78, R72, 0x1, P0 ;  /* 0x000000484eb87211 */ /* 0x000fe400000f0eff */
[C---:B------:R-:W-:Y:S02]  /*d520*/  SEL R108, R77.reuse, R98, !P2 ;  /* 0x000000624d6c7207 */ /* 0x040fe40005000000 */
[C---:B------:R-:W-:Y:S02]  /*d530*/  SEL R103, R77.reuse, R97, !P2 ;  /* 0x000000614d677207 */ /* 0x040fe40005000000 */
[C---:B------:R-:W-:Y:S02]  /*d540*/  SEL R105, R77.reuse, R96, !P2 ;  /* 0x000000604d697207 */ /* 0x040fe40005000000 */
[----:B------:R-:W-:-:S02]  /*d550*/  SEL R92, R77, R85, !P2 ;  /* 0x000000554d5c7207 */ /* 0x000fc40005000000 */
[C---:B------:R-:W-:Y:S02]  /*d560*/  SEL R89, R77.reuse, R82, !P2 ;  /* 0x000000524d597207 */ /* 0x040fe40005000000 */
[----:B------:R-:W-:Y:S02]  /*d570*/  IADD3 R197, P0, PT, R84, R73, RZ ;  /* 0x0000004954c57210 */ /* 0x000fe40007f1e0ff */
[C---:B------:R-:W-:Y:S02]  /*d580*/  SEL R107, R77.reuse, R95, !P2 ;  /* 0x0000005f4d6b7207 */ /* 0x040fe40005000000 */
[C---:B------:R-:W-:Y:S02]  /*d590*/  SEL R98, R77.reuse, R88, !P2 ;  /* 0x000000584d627207 */ /* 0x040fe40005000000 */
[C---:B------:R-:W-:Y:S02]  /*d5a0*/  SEL R96, R77.reuse, R87, !P2 ;  /* 0x000000574d607207 */ /* 0x040fe40005000000 */
[----:B------:R-:W-:-:S02]  /*d5b0*/  SEL R85, R77, R80, !P2 ;  /* 0x000000504d557207 */ /* 0x000fc40005000000 */
[----:B------:R-:W-:Y:S01]  /*d5c0*/  SEL R82, R77, R79, !P2 ;  /* 0x0000004f4d527207 */ /* 0x000fe20005000000 */
[----:B------:R-:W-:Y:S01]  /*d5d0*/  IMAD R77, R117, UR9, RZ ;  /* 0x00000009754d7c24 */ /* 0x000fe2000f8e02ff */
[-C--:B------:R-:W-:Y:S01]  /*d5e0*/  LEA.HI.X.SX32 R198, R84, R72.reuse, 0x1, P0 ;  /* 0x0000004854c67211 */ /* 0x080fe200000f0eff */
[----:B------:R-:W-:Y:S01]  /*d5f0*/  IMAD R103, R103, UR24, RZ ;  /* 0x0000001867677c24 */ /* 0x000fe2000f8e02ff */
[-C--:B------:R-:W-:Y:S01]  /*d600*/  IADD3 R212, P0, PT, R93, R73.reuse, RZ ;  /* 0x000000495dd47210 */ /* 0x080fe20007f1e0ff */
[----:B------:R-:W-:Y:S01]  /*d610*/  IMAD R79, R115, UR12, RZ ;  /* 0x0000000c734f7c24 */ /* 0x000fe2000f8e02ff */
[-C--:B------:R-:W-:Y:S01]  /*d620*/  IADD3 R199, P2, PT, R77, R73.reuse, RZ ;  /* 0x000000494dc77210 */ /* 0x080fe20007f5e0ff */
[----:B------:R-:W-:Y:S01]  /*d630*/  IMAD R80, R114, UR13, RZ ;  /* 0x0000000d72507c24 */ /* 0x000fe2000f8e02ff */
[-C--:B------:R-:W-:Y:S01]  /*d640*/  LEA.HI.X.SX32 R213, R93, R72.reuse, 0x1, P0 ;  /* 0x000000485dd57211 */ /* 0x080fe200000f0eff */
[----:B------:R-:W-:Y:S01]  /*d650*/  IMAD R106, R106, UR27, RZ ;  /* 0x0000001b6a6a7c24 */ /* 0x000fe2000f8e02ff */
[-C--:B------:R-:W-:Y:S01]  /*d660*/  IADD3 R163, P0, PT, R103, R73.reuse, RZ ;  /* 0x0000004967a37210 */ /* 0x080fe20007f1e0ff */
[----:B------:R-:W-:Y:S01]  /*d670*/  IMAD R87, R112, UR17, RZ ;  /* 0x0000001170577c24 */ /* 0x000fe2000f8e02ff */
[----:B------:R-:W-:Y:S01]  /*d680*/  LEA.HI.X.SX32 R200, R77, R72, 0x1, P2 ;  /* 0x000000484dc87211 */ /* 0x000fe200010f0eff */
[----:B------:R-:W-:Y:S01]  /*d690*/  IMAD R88, R111, UR20, RZ ;  /* 0x000000146f587c24 */ /* 0x000fe2000f8e02ff */
[----:B------:R-:W-:-:S02]  /*d6a0*/  IADD3 R167, P2, PT, R79, R73, RZ ;  /* 0x000000494fa77210 */ /* 0x000fc40007f5e0ff */
[-C--:B------:R-:W-:Y:S01]  /*d6b0*/  IADD3 R215, P3, PT, R80, R73.reuse, RZ ;  /* 0x0000004950d77210 */ /* 0x080fe20007f7e0ff */
[----:B------:R-:W-:Y:S01]  /*d6c0*/  IMAD R101, R101, UR30, RZ ;  /* 0x0000001e65657c24 */ /* 0x000fe2000f8e02ff */
[-C--:B------:R-:W-:Y:S02]  /*d6d0*/  LEA.HI.X.SX32 R164, R103, R72.reuse, 0x1, P0 ;  /* 0x0000004867a47211 */ /* 0x080fe400000f0eff */
[-C--:B------:R-:W-:Y:S01]  /*d6e0*/  IADD3 R177, P0, PT, R106, R73.reuse, RZ ;  /* 0x000000496ab17210 */ /* 0x080fe20007f1e0ff */
[----:B------:R-:W-:Y:S01]  /*d6f0*/  IMAD R95, R109, UR22, RZ ;  /* 0x000000166d5f7c24 */ /* 0x000fe2000f8e02ff */
[-C--:B------:R-:W-:Y:S01]  /*d700*/  LEA.HI.X.SX32 R168, R79, R72.reuse, 0x1, P2 ;  /* 0x000000484fa87211 */ /* 0x080fe200010f0eff */
[----:B------:R-:W-:Y:S01]  /*d710*/  IMAD R97, R108, UR23, RZ ;  /* 0x000000176c617c24 */ /* 0x000fe2000f8e02ff */
[----:B------:R-:W-:Y:S02]  /*d720*/  LEA.HI.X.SX32 R216, R80, R72, 0x1, P3 ;  /* 0x0000004850d87211 */ /* 0x000fe400018f0eff */
        /* <DEDUP_REMOVED lines=11> */
[----:B------:R-:W-:Y:S01]  /*d7e0*/  STS.U8 [R157+UR4+0x3700], R118 ;  /* 0x003700769d007988 */ /* 0x000fe20008000004 */
[-C--:B------:R-:W-:Y:S01]  /*d7f0*/  LEA.HI.X.SX32 R192, R101, R72.reuse, 0x1, P0 ;  /* 0x0000004865c07211 */ /* 0x080fe200000f0eff */
[----:B------:R-:W-:Y:S01]  /*d800*/  IMAD R92, R92, UR36, RZ ;  /* 0x000000245c5c7c24 */ /* 0x000fe2000f8e02ff */
[-C--:B------:R-:W-:Y:S01]  /*d810*/  IADD3 R205, P0, PT, R98, R73.reuse, RZ ;  /* 0x0000004962cd7210 */ /* 0x080fe20007f1e0ff */
[----:B------:R-:W-:Y:S01]  /*d820*/  STS.U8 [R157+UR4+0xb700], R128 ;  /* 0x00b700809d007988 */ /* 0x000fe20008000004 */
[-C--:B------:R-:W-:Y:S01]  /*d830*/  LEA.HI.X.SX32 R196, R95, R72.reuse, 0x1, P2 ;  /* 0x000000485fc47211 */ /* 0x080fe200010f0eff */
[----:B------:R-:W-:Y:S01]  /*d840*/  IMAD R104, R104, UR28, RZ ;  /* 0x0000001c68687c24 */ /* 0x000fe2000f8e02ff */
[----:B------:R-:W-:Y:S01]  /*d850*/  LEA.HI.X.SX32 R180, R97, R72, 0x1, P3 ;  /* 0x0000004861b47211 */ /* 0x000fe200018f0eff */
[----:B------:R-:W-:Y:S01]  /*d860*/  STS.U8 [R157+UR4+0x3b00], R146 ;  /* 0x003b00929d007988 */ /* 0x000fe20008000004 */
[----:B------:R-:W-:Y:S01]  /*d870*/  IMAD R102, R102, UR29, RZ ;  /* 0x0000001d66667c24 */ /* 0x000fe2000f8e02ff */
[----:B------:R-:W-:-:S02]  /*d880*/  IADD3 R210, P2, PT, R105, R73, RZ ;  /* 0x0000004969d27210 */ /* 0x000fc40007f5e0ff */
[-C--:B------:R-:W-:Y:S01]  /*d890*/  IADD3 R193, P3, PT, R107, R73.reuse, RZ ;  /* 0x000000496bc17210 */ /* 0x080fe20007f7e0ff */
[----:B------:R-:W-:Y:S01]  /*d8a0*/  STS.U8 [R157+UR4+0xbb00], R127 ;  /* 0x00bb007f9d007988 */ /* 0x000fe20008000004 */
[-C--:B------:R-:W-:Y:S01]  /*d8b0*/  LEA.HI.X.SX32 R206, R98, R72.reuse, 0x1, P0 ;  /* 0x0000004862ce7211 */ /* 0x080fe200000f0eff */
[----:B------:R-:W-:Y:S02]  /*d8c0*/  IMAD R89, R89, UR39, RZ ;  /* 0x0000002759597c24 */ /* 0x000fe4000f8e02ff */
[----:B------:R0:W-:Y:S01]  /*d8d0*/  STS.U8 [R157+UR4+0x3f00], R148 ;  /* 0x003f00949d007988 */ /* 0x0001e20008000004 */
[-C--:B------:R-:W-:Y:S01]  /*d8e0*/  LEA.HI.X.SX32 R211, R105, R72.reuse, 0x1, P2 ;  /* 0x0000004869d37211 */ /* 0x080fe200010f0eff */
[----:B------:R-:W-:Y:S01]  /*d8f0*/  IMAD R100, R100, UR31, RZ ;  /* 0x0000001f64647c24 */ /* 0x000fe2000f8e02ff */
[----:B------:R-:W-:Y:S01]  /*d900*/  LEA.HI.X.SX32 R194, R107, R72, 0x1, P3 ;  /* 0x000000486bc27211 */ /* 0x000fe200018f0eff */
[----:B------:R-:W-:Y:S01]  /*d910*/  IMAD R99, R99, UR32, RZ ;  /* 0x0000002063637c24 */ /* 0x000fe2000f8e02ff */
[-C--:B------:R-:W-:Y:S01]  /*d920*/  IADD3 R161, P2, PT, R104, R73.reuse, RZ ;  /* 0x0000004968a17210 */ /* 0x080fe20007f5e0ff */
[----:B------:R3:W-:Y:S01]  /*d930*/  STS.U8 [R157+UR4+0xbf00], R147 ;  /* 0x00bf00939d007988 */ /* 0x0007e20008000004 */
[----:B------:R-:W-:-:S02]  /*d940*/  IADD3 R208, P3, PT, R102, R73, RZ ;  /* 0x0000004966d07210 */ /* 0x000fc40007f7e0ff */
[-C--:B0-----:R-:W-:Y:S01]  /*d950*/  IADD3 R148, P0, PT, R92, R73.reuse, RZ ;  /* 0x000000495c947210 */ /* 0x081fe20007f1e0ff */
[----:B------:R-:W-:Y:S01]  /*d960*/  VIADD R84, R222, 0x7f ;  /* 0x0000007fde547836 */ /* 0x000fe20000000000 */
[-C--:B------:R-:W-:Y:S01]  /*d970*/  LEA.HI.X.SX32 R162, R104, R72.reuse, 0x1, P2 ;  /* 0x0000004868a27211 */ /* 0x080fe200010f0eff */
[----:B------:R-:W-:Y:S01]  /*d980*/  IMAD R96, R96, UR34, RZ ;  /* 0x0000002260607c24 */ /* 0x000fe2000f8e02ff */
[-C--:B------:R-:W-:Y:S02]  /*d990*/  LEA.HI.X.SX32 R209, R102, R72.reuse, 0x1, P3 ;  /* 0x0000004866d17211 */ /* 0x080fe400018f0eff */
[----:B---3--:R-:W-:Y:S02]  /*d9a0*/  LEA.HI.X.SX32 R157, R92, R72, 0x1, P0 ;  /* 0x000000485c9d7211 */ /* 0x008fe400000f0eff */
[-C--:B------:R-:W-:Y:S01]  /*d9b0*/  IADD3 R171, P0, PT, R89, R73.reuse, RZ ;  /* 0x0000004959ab7210 */ /* 0x080fe20007f1e0ff */
[----:B------:R-:W-:Y:S01]  /*d9c0*/  IMAD R94, R94, UR35, RZ ;  /* 0x000000235e5e7c24 */ /* 0x000fe2000f8e02ff */
[----:B------:R-:W-:-:S02]  /*d9d0*/  IADD3 R175, P2, PT, R100, R73, RZ ;  /* 0x0000004964af7210 */ /* 0x000fc40007f5e0ff */
[-C--:B------:R-:W-:Y:S02]  /*d9e0*/  IADD3 R158, P3, PT, R99, R73.reuse, RZ ;  /* 0x00000049639e7210 */ /* 0x080fe40007f7e0ff */
[-C--:B------:R-:W-:Y:S02]  /*d9f0*/  LEA.HI.X.SX32 R172, R89, R72.reuse, 0x1, P0 ;  /* 0x0000004859ac7211 */ /* 0x080fe400000f0eff */
[----:B------:R-:W-:Y:S01]  /*da00*/  ISETP.GT.AND P0, PT, R84, 0x7f, PT ;  /* 0x0000007f5400780c */ /* 0x000fe20003f04270 */
[----:B------:R-:W-:Y:S01]  /*da10*/  IMAD R91, R91, UR37, RZ ;  /* 0x000000255b5b7c24 */ /* 0x000fe2000f8e02ff */
[-C--:B------:R-:W-:Y:S01]  /*da20*/  LEA.HI.X.SX32 R176, R100, R72.reuse, 0x1, P2 ;  /* 0x0000004864b07211 */ /* 0x080fe200010f0eff */
[----:B------:R-:W-:Y:S01]  /*da30*/  IMAD R90, R90, UR38, RZ ;  /* 0x000000265a5a7c24 */ /* 0x000fe2000f8e02ff */
[----:B------:R-:W-:Y:S02]  /*da40*/  LEA.HI.X.SX32 R159, R99, R72, 0x1, P3 ;  /* 0x00000048639f7211 */ /* 0x000fe400018f0eff */
[----:B------:R-:W-:-:S02]  /*da50*/  IADD3 R189, P2, PT, R96, R73, RZ ;  /* 0x0000004960bd7210 */ /* 0x000fc40007f5e0ff */
[-C--:B------:R-:W-:Y:S02]  /*da60*/  IADD3 R173, P3, PT, R94, R73.reuse, RZ ;  /* 0x000000495ead7210 */ /* 0x080fe40007f7e0ff */
[----:B------:R-:W-:Y:S01]  /*da70*/  ISETP.LT.AND P0, PT, R0, R222, P0 ;  /* 0x000000de0000720c */ /* 0x000fe20000701270 */
[----:B------:R-:W-:Y:S01]  /*da80*/  IMAD R86, R86, UR40, RZ ;  /* 0x0000002856567c24 */ /* 0x000fe2000f8e02ff */
[-C--:B------:R-:W-:Y:S01]  /*da90*/  LEA.HI.X.SX32 R190, R96, R72.reuse, 0x1, P2 ;  /* 0x0000004860be7211 */ /* 0x080fe200010f0eff */
[----:B------:R-:W-:Y:S01]  /*daa0*/  IMAD R85, R85, UR41, RZ ;  /* 0x0000002955557c24 */ /* 0x000fe2000f8e02ff */
[-C--:B------:R-:W-:Y:S01]  /*dab0*/  LEA.HI.X.SX32 R174, R94, R72.reuse, 0x1, P3 ;  /* 0x000000485eae7211 */ /* 0x080fe200018f0eff */
[----:B------:R-:W-:Y:S01]  /*dac0*/  IMAD R82, R82, UR42, RZ ;  /* 0x0000002a52527c24 */ /* 0x000fe2000f8e02ff */
[-C--:B------:R-:W-:Y:S01]  /*dad0*/  IADD3 R203, P2, PT, R91, R73.reuse, RZ ;  /* 0x000000495bcb7210 */ /* 0x080fe20007f5e0ff */
[----:B------:R-:W-:Y:S01]  /*dae0*/  IMAD R81, R81, UR43, RZ ;  /* 0x0000002b51517c24 */ /* 0x000fe2000f8e02ff */
[----:B------:R-:W-:Y:S01]  /*daf0*/  IADD3 R187, P3, PT, R90, R73, RZ ;  /* 0x000000495abb7210 */ /* 0x000fe20007f7e0ff */
[----:B-1----:R-:W-:Y:S01]  /*db00*/  IMAD R83, R83, UR18, RZ ;  /* 0x0000001253537c24 */ /* 0x002fe2000f8e02ff */
[----:B------:R-:W-:-:S02]  /*db10*/  LEA.HI.X.SX32 R204, R91, R72, 0x1, P2 ;  /* 0x000000485bcc7211 */ /* 0x000fc400010f0eff */
[-C--:B------:R-:W-:Y:S02]  /*db20*/  LEA.HI.X.SX32 R188, R90, R72.reuse, 0x1, P3 ;  /* 0x000000485abc7211 */ /* 0x080fe400018f0eff */
[-C--:B------:R-:W-:Y:S02]  /*db30*/  IADD3 R128, P2, PT, R86, R73.reuse, RZ ;  /* 0x0000004956807210 */ /* 0x080fe40007f5e0ff */
[-C--:B------:R-:W-:Y:S02]  /*db40*/  IADD3 R201, P3, PT, R85, R73.reuse, RZ ;  /* 0x0000004955c97210 */ /* 0x080fe40007f7e0ff */
[-C--:B------:R-:W-:Y:S02]  /*db50*/  IADD3 R185, P4, PT, R82, R73.reuse, RZ ;  /* 0x0000004952b97210 */ /* 0x080fe40007f9e0ff */
[-C--:B------:R-:W-:Y:S02]  /*db60*/  IADD3 R169, P5, PT, R81, R73.reuse, RZ ;  /* 0x0000004951a97210 */ /* 0x080fe40007fbe0ff */
[----:B------:R-:W-:Y:S01]  /*db70*/  IADD3 R118, P6, PT, R83, R73, RZ ;  /* 0x0000004953767210 */ /* 0x000fe20007fde0ff */
[----:B------:R-:W-:Y:S01]  /*db80*/  @P0 IMAD.MOV.U32 R73, RZ, RZ, R218 ;  /* 0x000000ffff490224 */ /* 0x000fe200078e00da */
[----:B------:R-:W-:-:S02]  /*db90*/  LEA.HI.X.SX32 R146, R86, R72, 0x1, P2 ;  /* 0x0000004856927211 */ /* 0x000fc400010f0eff */
[-C--:B------:R-:W-:Y:S02]  /*dba0*/  LEA.HI.X.SX32 R202, R85, R72.reuse, 0x1, P3 ;  /* 0x0000004855ca7211 */ /* 0x080fe400018f0eff */
[-C--:B------:R-:W-:Y:S02]  /*dbb0*/  LEA.HI.X.SX32 R186, R82, R72.reuse, 0x1, P4 ;  /* 0x0000004852ba7211 */ /* 0x080fe400020f0eff */
[-C--:B------:R-:W-:Y:S02]  /*dbc0*/  LEA.HI.X.SX32 R170, R81, R72.reuse, 0x1, P5 ;  /* 0x0000004851aa7211 */ /* 0x080fe400028f0eff */
[----:B------:R-:W-:Y:S01]  /*dbd0*/  LEA.HI.X.SX32 R127, R83, R72, 0x1, P6 ;  /* 0x00000048537f7211 */ /* 0x000fe200030f0eff */
[----:B------:R-:W-:Y:S01]  /*dbe0*/  @P0 IMAD.MOV.U32 R72, RZ, RZ, R217 ;  /* 0x000000ffff480224 */ /* 0x000fe200078e00d9 */
[----:B------:R-:W-:Y:S01]  /*dbf0*/  PRMT R76, RZ, 0x7610, R76 ;  /* 0x00007610ff4c7816 */ /* 0x000fe2000000004c */
[----:B------:R-:W-:Y:S02]  /*dc00*/  @P0 IMAD.MOV.U32 R78, RZ, RZ, R215 ;  /* 0x000000ffff4e0224 */ /* 0x000fe400078e00d7 */
[----:B------:R-:W-:-:S03]  /*dc10*/  @P0 IMAD.MOV.U32 R79, RZ, RZ, R216 ;  /* 0x000000ffff4f0224 */ /* 0x000fc600078e00d8 */
[----:B------:R0:W3:Y:S01]  /*dc20*/  @P0 LDG.E.U8 R76, desc[UR14][R72.64] ;  /* 0x0000000e484c0981 */ /* 0x0000e2000c1e1100 */
[----:B------:R-:W-:Y:S02]  /*dc30*/  PRMT R77, RZ, 0x7610, R77 ;  /* 0x00007610ff4d7816 */ /* 0x000fe4000000004d */
[----:B0-----:R-:W-:-:S06]  /*dc40*/  PRMT R73, RZ, 0x7610, R73 ;  /* 0x00007610ff497816 */ /* 0x001fcc0000000049 */
[----:B------:R0:W3:Y:S01]  /*dc50*/  @P0 LDG.E.U8 R73, desc[UR14][R78.64] ;  /* 0x0000000e4e490981 */ /* 0x0000e2000c1e1100 */
[----:B------:R-:W-:Y:S02]  /*dc60*/  @P0 IMAD.MOV.U32 R80, RZ, RZ, R210 ;  /* 0x000000ffff500224 */ /* 0x000fe400078e00d2 */
[----:B------:R-:W-:Y:S02]  /*dc70*/  @P0 IMAD.MOV.U32 R81, RZ, RZ, R211 ;  /* 0x000000ffff510224 */ /* 0x000fe400078e00d3 */
[----:B0-----:R-:W-:Y:S02]  /*dc80*/  @P0 IMAD.MOV.U32 R78, RZ, RZ, R212 ;  /* 0x000000ffff4e0224 */ /* 0x001fe400078e00d4 */
[----:B------:R-:W-:-:S05]  /*dc90*/  @P0 IMAD.MOV.U32 R79, RZ, RZ, R213 ;  /* 0x000000ffff4f0224 */ /* 0x000fca00078e00d5 */
[----:B------:R0:W3:Y:S02]  /*dca0*/  @P0 LDG.E.U8 R77, desc[UR14][R78.64] ;  /* 0x0000000e4e4d0981 */ /* 0x0000e4000c1e1100 */
[----:B0-----:R-:W-:Y:S02]  /*dcb0*/  PRMT R78, RZ, 0x7610, R78 ;  /* 0x00007610ff4e7816 */ /* 0x001fe4000000004e */
[----:B------:R-:W-:-:S04]  /*dcc0*/  PRMT R79, RZ, 0x7610, R79 ;  /* 0x00007610ff4f7816 */ /* 0x000fc8000000004f */
        /* <DEDUP_REMOVED lines=8> */
[----:B------:R0:W3:Y:S02]  /*dd50*/  @P0 LDG.E.U8 R81, desc[UR14][R82.64] ;  /* 0x0000000e52510981 */ /* 0x0000e4000c1e1100 */
[----:B0-----:R-:W-:Y:S02]  /*dd60*/  @P0 IMAD.MOV.U32 R82, RZ, RZ, R203 ;  /* 0x000000ffff520224 */ /* 0x001fe400078e00cb */
[----:B------:R-:W-:-:S05]  /*dd70*/  @P0 IMAD.MOV.U32 R83, RZ, RZ, R204 ;  /* 0x000000ffff530224 */ /* 0x000fca00078e00cc */
[----:B------:R0:W3:Y:S01]  /*dd80*/  @P0 LDG.E.U8 R80, desc[UR14][R82.64] ;  /* 0x0000000e52500981 */ /* 0x0000e2000c1e1100 */
[----:B------:R-:W-:-:S05]  /*dd90*/  LOP3.LUT R207, R63, 0x70, RZ, 0x3c, !PT ;  /* 0x000000703fcf7812 */ /* 0x000fca00078e3cff */
        /* <DEDUP_REMOVED lines=11> */
[----:B----4-:R-:W-:Y:S01]  /*de50*/  STS.U8 [R207+UR4+0x9780], R143 ;  /* 0x0097808fcf007988 */ /* 0x010fe20008000004 */
[----:B------:R-:W-:-:S03]  /*de60*/  SHF.R.S32.HI R72, RZ, 0x7, R214 ;  /* 0x00000007ff487819 */ /* 0x000fc600000114d6 */
[----:B------:R-:W-:Y:S04]  /*de70*/  STS.U8 [R207+UR4+0x1b80], R142 ;  /* 0x001b808ecf007988 */ /* 0x000fe80008000004 */
[----:B------:R-:W-:Y:S04]  /*de80*/  STS.U8 [R207+UR4+0x9b80], R141 ;  /* 0x009b808dcf007988 */ /* 0x000fe80008000004 */
[----:B------:R-:W-:Y:S04]  /*de90*/  STS.U8 [R207+UR4+0x1f80], R140 ;  /* 0x001f808ccf007988 */ /* 0x000fe80008000004 */
[----:B------:R-:W-:Y:S01]  /*dea0*/  STS.U8 [R207+UR4+0x9f80], R139 ;  /* 0x009f808bcf007988 */ /* 0x000fe20008000004 */
[----:B------:R-:W-:-:S03]  /*deb0*/  SGXT R72, R72, 0x1 ;  /* 0x000000014848781a */ /* 0x000fc60000000200 */
[----:B------:R-:W-:Y:S04]  /*dec0*/  STS.U8 [R207+UR4+0x2380], R138 ;  /* 0x0023808acf007988 */ /* 0x000fe80008000004 */
[----:B------:R-:W-:Y:S04]  /*ded0*/  STS.U8 [R207+UR4+0xa380], R137 ;  /* 0x00a38089cf007988 */ /* 0x000fe80008000004 */
[----:B------:R-:W-:Y:S04]  /*dee0*/  STS.U8 [R207+UR4+0x2780], R136 ;  /* 0x00278088cf007988 */ /* 0x000fe80008000004 */
[----:B------:R-:W-:Y:S01]  /*def0*/  STS.U8 [R207+UR4+0xa780], R135 ;  /* 0x00a78087cf007988 */ /* 0x000fe20008000004 */
[----:B------:R-:W-:-:S03]  /*df00*/  LOP3.LUT R72, R72, 0x90, RZ, 0xc0, !PT ;  /* 0x0000009048487812 */ /* 0x000fc600078ec0ff */
[----:B------:R-:W-:Y:S04]  /*df10*/  STS.U8 [R207+UR4+0x2b80], R134 ;  /* 0x002b8086cf007988 */ /* 0x000fe80008000004 */
[----:B------:R-:W-:Y:S04]  /*df20*/  STS.U8 [R207+UR4+0xab80], R133 ;  /* 0x00ab8085cf007988 */ /* 0x000fe80008000004 */
[----:B------:R-:W-:Y:S04]  /*df30*/  STS.U8 [R207+UR4+0x2f80], R132 ;  /* 0x002f8084cf007988 */ /* 0x000fe80008000004 */
[----:B------:R-:W-:Y:S01]  /*df40*/  STS.U8 [R207+UR4+0xaf80], R131 ;  /* 0x00af8083cf007988 */ /* 0x000fe20008000004 */
[----:B------:R-:W-:-:S03]  /*df50*/  LOP3.LUT R72, R72, 0x7f, R214, 0x78, !PT ;  /* 0x0000007f48487812 */ /* 0x000fc600078e78d6 */
[----:B------:R-:W-:Y:S04]  /*df60*/  STS.U8 [R207+UR4+0x3380], R152 ;  /* 0x00338098cf007988 */ /* 0x000fe80008000004 */
[----:B------:R-:W-:Y:S04]  /*df70*/  STS.U8 [R207+UR4+0xb380], R151 ;  /* 0x00b38097cf007988 */ /* 0x000fe80008000004 */
[----:B------:R-:W-:Y:S04]  /*df80*/  STS.U8 [R207+UR4+0x3780], R154 ;  /* 0x0037809acf007988 */ /* 0x000fe80008000004 */
[----:B------:R-:W-:Y:S04]  /*df90*/  STS.U8 [R207+UR4+0xb780], R153 ;  /* 0x00b78099cf007988 */ /* 0x000fe80008000004 */
[----:B------:R-:W-:Y:S04]  /*dfa0*/  STS.U8 [R207+UR4+0x3b80], R156 ;  /* 0x003b809ccf007988 */ /* 0x000fe80008000004 */
[----:B------:R-:W-:Y:S04]  /*dfb0*/  STS.U8 [R207+UR4+0xbb80], R155 ;  /* 0x00bb809bcf007988 */ /* 0x000fe80008000004 */
[----:B------:R-:W-:Y:S01]  /*dfc0*/  STS.U8 [R207+UR4+0x3f80], R150 ;  /* 0x003f8096cf007988 */ /* 0x000fe20008000004 */
[----:B0-----:R-:W-:-:S03]  /*dfd0*/  @P0 IMAD.MOV.U32 R82, RZ, RZ, R201 ;  /* 0x000000ffff520224 */ /* 0x001fc600078e00c9 */
[----:B--2---:R-:W-:Y:S01]  /*dfe0*/  STS.U8 [R207+UR4+0xbf80], R149 ;  /* 0x00bf8095cf007988 */ /* 0x004fe20008000004 */
[----:B------:R-:W-:-:S03]  /*dff0*/  @P0 IMAD.MOV.U32 R83, RZ, RZ, R202 ;  /* 0x000000ffff530224 */ /* 0x000fc600078e00ca */
[----:B---3--:R-:W-:Y:S04]  /*e000*/  STS.U8 [R72+UR4+0x20000], R76 ;  /* 0x0200004c48007988 */ /* 0x008fe80008000004 */
[----:B------:R0:W-:Y:S02]  /*e010*/  STS.U8 [R72+UR4+0x20400], R73 ;  /* 0x0204004948007988 */ /* 0x0001e40008000004 */
[----:B0-----:R-:W-:-:S06]  /*e020*/  PRMT R73, RZ, 0x7610, R73 ;  /* 0x00007610ff497816 */ /* 0x001fcc0000000049 */
[----:B------:R0:W2:Y:S04]  /*e030*/  @P0 LDG.E.U8 R73, desc[UR14][R82.64] ;  /* 0x0000000e52490981 */ /* 0x0000a8000c1e1100 */
[----:B------:R1:W-:Y:S01]  /*e040*/  STS.U8 [R72+UR4+0x20800], R77 ;  /* 0x0208004d48007988 */ /* 0x0003e20008000004 */
[----:B------:R-:W-:Y:S01]  /*e050*/  PRMT R76, RZ, 0x7610, R76 ;  /* 0x00007610ff4c7816 */ /* 0x000fe2000000004c */
[----:B0-----:R-:W-:Y:S02]  /*e060*/  @P0 IMAD.MOV.U32 R82, RZ, RZ, R199 ;  /* 0x000000ffff520224 */ /* 0x001fe400078e00c7 */
[----:B------:R-:W-:Y:S01]  /*e070*/  @P0 IMAD.MOV.U32 R83, RZ, RZ, R200 ;  /* 0x000000ffff530224 */ /* 0x000fe200078e00c8 */
[----:B-1----:R-:W-:-:S06]  /*e080*/  PRMT R77, RZ, 0x7610, R77 ;  /* 0x00007610ff4d7816 */ /* 0x002fcc000000004d */
[----:B------:R0:W3:Y:S02]  /*e090*/  @P0 LDG.E.U8 R77, desc[UR14][R82.64] ;  /* 0x0000000e524d0981 */ /* 0x0000e4000c1e1100 */
[----:B0-----:R-:W-:Y:S02]  /*e0a0*/  @P0 IMAD.MOV.U32 R82, RZ, RZ, R197 ;  /* 0x000000ffff520224 */ /* 0x001fe400078e00c5 */
[----:B------:R-:W-:Y:S01]  /*e0b0*/  @P0 IMAD.MOV.U32 R83, RZ, RZ, R198 ;  /* 0x000000ffff530224 */ /* 0x000fe200078e00c6 */
[----:B------:R0:W-:Y:S04]  /*e0c0*/  STS.U8 [R72+UR4+0x21000], R79 ;  /* 0x0210004f48007988 */ /* 0x0001e80008000004 */
[----:B------:R1:W4:Y:S01]  /*e0d0*/  @P0 LDG.E.U8 R76, desc[UR14][R82.64] ;  /* 0x0000000e524c0981 */ /* 0x000322000c1e1100 */
[----:B0-----:R-:W-:Y:S01]  /*e0e0*/  PRMT R79, RZ, 0x7610, R79 ;  /* 0x00007610ff4f7816 */ /* 0x001fe2000000004f */
[----:B-1----:R-:W-:-:S02]  /*e0f0*/  @P0 IMAD.MOV.U32 R82, RZ, RZ, R195 ;  /* 0x000000ffff520224 */ /* 0x002fc400078e00c3 */
[----:B------:R-:W-:Y:S01]  /*e100*/  @P0 IMAD.MOV.U32 R83, RZ, RZ, R196 ;  /* 0x000000ffff530224 */ /* 0x000fe200078e00c4 */
[----:B------:R0:W-:Y:S04]  /*e110*/  STS.U8 [R72+UR4+0x21400], R81 ;  /* 0x0214005148007988 */ /* 0x0001e80008000004 */
[----:B------:R1:W4:Y:S01]  /*e120*/  @P0 LDG.E.U8 R79, desc[UR14][R82.64] ;  /* 0x0000000e524f0981 */ /* 0x000322000c1e1100 */
[----:B0-----:R-:W-:Y:S01]  /*e130*/  PRMT R81, RZ, 0x7610, R81 ;  /* 0x00007610ff517816 */ /* 0x001fe20000000051 */
[----:B-1----:R-:W-:Y:S02]  /*e140*/  @P0 IMAD.MOV.U32 R82, RZ, RZ, R193 ;  /* 0x000000ffff520224 */ /* 0x002fe400078e00c1 */
[----:B------:R-:W-:Y:S01]  /*e150*/  @P0 IMAD.MOV.U32 R83, RZ, RZ, R194 ;  /* 0x000000ffff530224 */ /* 0x000fe200078e00c2 */
[----:B------:R0:W-:Y:S04]  /*e160*/  STS.U8 [R72+UR4+0x21800], R80 ;  /* 0x0218005048007988 */ /* 0x0001e80008000004 */
[----:B------:R1:W4:Y:S01]  /*e170*/  @P0 LDG.E.U8 R81, desc[UR14][R82.64] ;  /* 0x0000000e52510981 */ /* 0x000322000c1e1100 */
[----:B0-----:R-:W-:Y:S01]  /*e180*/  PRMT R80, RZ, 0x7610, R80 ;  /* 0x00007610ff507816 */ /* 0x001fe20000000050 */
[----:B-1----:R-:W-:-:S02]  /*e190*/  @P0 IMAD.MOV.U32 R82, RZ, RZ, R191 ;  /* 0x000000ffff520224 */ /* 0x002fc400078e00bf */
[----:B------:R-:W-:-:S05]  /*e1a0*/  @P0 IMAD.MOV.U32 R83, RZ, RZ, R192 ;  /* 0x000000ffff530224 */ /* 0x000fca00078e00c0 */
[----:B------:R0:W4:Y:S04]  /*e1b0*/  @P0 LDG.E.U8 R80, desc[UR14][R82.64] ;  /* 0x0000000e52500981 */ /* 0x000128000c1e1100 */
[----:B------:R1:W-:Y:S01]  /*e1c0*/  STS.U8 [R72+UR4+0x20c00], R78 ;  /* 0x020c004e48007988 */ /* 0x0003e20008000004 */
[----:B0-----:R-:W-:Y:S02]  /*e1d0*/  @P0 IMAD.MOV.U32 R82, RZ, RZ, R189 ;  /* 0x000000ffff520224 */ /* 0x001fe400078e00bd */
[----:B------:R-:W-:Y:S01]  /*e1e0*/  @P0 IMAD.MOV.U32 R83, RZ, RZ, R190 ;  /* 0x000000ffff530224 */ /* 0x000fe200078e00be */
[----:B-1----:R-:W-:-:S06]  /*e1f0*/  PRMT R78, RZ, 0x7610, R78 ;  /* 0x00007610ff4e7816 */ /* 0x002fcc000000004e */
[----:B------:R0:W4:Y:S01]  /*e200*/  @P0 LDG.E.U8 R78, desc[UR14][R82.64] ;  /* 0x0000000e524e0981 */ /* 0x000122000c1e1100 */
[----:B------:R-:W-:Y:S01]  /*e210*/  LOP3.LUT R85, R72, 0x20, RZ, 0x3c, !PT ;  /* 0x0000002048557812 */ /* 0x000fe200078e3cff */
[----:B0-----:R-:W-:Y:S02]  /*e220*/  @P0 IMAD.MOV.U32 R82, RZ, RZ, R187 ;  /* 0x000000ffff520224 */ /* 0x001fe400078e00bb */
[----:B------:R-:W-:Y:S01]  /*e230*/  @P0 IMAD.MOV.U32 R83, RZ, RZ, R188 ;  /* 0x000000ffff530224 */ /* 0x000fe200078e00bc */
[----:B--2---:R0:W-:Y:S02]  /*e240*/  STS.U8 [R72+UR4+0x21c00], R73 ;  /* 0x021c004948007988 */ /* 0x0041e40008000004 */
[----:B0-----:R-:W-:Y:S02]  /*e250*/  PRMT R73, RZ, 0x7610, R73 ;  /* 0x00007610ff497816 */ /* 0x001fe40000000049 */
[----:B---3--:R-:W-:Y:S04]  /*e260*/  STS.U8 [R85+UR4+0x20100], R77 ;  /* 0x0201004d55007988 */ /* 0x008fe80008000004 */
[----:B----4-:R0:W-:Y:S02]  /*e270*/  STS.U8 [R85+UR4+0x20500], R76 ;  /* 0x0205004c55007988 */ /* 0x0101e40008000004 */
[----:B0-----:R-:W-:-:S06]  /*e280*/  PRMT R76, RZ, 0x7610, R76 ;  /* 0x00007610ff4c7816 */ /* 0x001fcc000000004c */
[----:B------:R0:W2:Y:S01]  /*e290*/  @P0 LDG.E.U8 R76, desc[UR14][R82.64] ;  /* 0x0000000e524c0981 */ /* 0x0000a2000c1e1100 */
[----:B------:R-:W-:Y:S01]  /*e2a0*/  PRMT R77, RZ, 0x7610, R77 ;  /* 0x00007610ff4d7816 */ /* 0x000fe2000000004d */
[----:B0-----:R-:W-:Y:S02]  /*e2b0*/  @P0 IMAD.MOV.U32 R82, RZ, RZ, R185 ;  /* 0x000000ffff520224 */ /* 0x001fe400078e00b9 */
[----:B------:R-:W-:Y:S01]  /*e2c0*/  @P0 IMAD.MOV.U32 R83, RZ, RZ, R186 ;  /* 0x000000ffff530224 */ /* 0x000fe200078e00ba */
[----:B------:R0:W-:Y:S04]  /*e2d0*/  STS.U8 [R85+UR4+0x20900], R79 ;  /* 0x0209004f55007988 */ /* 0x0001e80008000004 */
[----:B------:R1:W3:Y:S04]  /*e2e0*/  @P0 LDG.E.U8 R73, desc[UR14][R82.64] ;  /* 0x0000000e52490981 */ /* 0x0002e8000c1e1100 */
[----:B------:R-:W-:Y:S01]  /*e2f0*/  STS.U8 [R85+UR4+0x20d00], R81 ;  /* 0x020d005155007988 */ /* 0x000fe20008000004 */
[----:B-1----:R-:W-:-:S02]  /*e300*/  @P0 IMAD.MOV.U32 R82, RZ, RZ, R183 ;  /* 0x000000ffff520224 */ /* 0x002fc400078e00b7 */
[----:B------:R-:W-:-:S05]  /*e310*/  @P0 IMAD.MOV.U32 R83, RZ, RZ, R184 ;  /* 0x000000ffff530224 */ /* 0x000fca00078e00b8 */
[----:B------:R1:W4:Y:S04]  /*e320*/  @P0 LDG.E.U8 R77, desc[UR14][R82.64] ;  /* 0x0000000e524d0981 */ /* 0x000328000c1e1100 */
[----:B------:R1:W-:Y:S01]  /*e330*/  STS.U8 [R85+UR4+0x21100], R80 ;  /* 0x0211005055007988 */ /* 0x0003e20008000004 */
[----:B0-----:R-:W-:Y:S01]  /*e340*/  PRMT R79, RZ, 0x7610, R79 ;  /* 0x00007610ff4f7816 */ /* 0x001fe2000000004f */
[----:B-1----:R-:W-:Y:S02]  /*e350*/  @P0 IMAD.MOV.U32 R82, RZ, RZ, R181 ;  /* 0x000000ffff520224 */ /* 0x002fe400078e00b5 */
[----:B------:R-:W-:Y:S01]  /*e360*/  @P0 IMAD.MOV.U32 R83, RZ, RZ, R182 ;  /* 0x000000ffff530224 */ /* 0x000fe200078e00b6 */
[----:B------:R-:W-:-:S06]  /*e370*/  PRMT R80, RZ, 0x7610, R80 ;  /* 0x00007610ff507816 */ /* 0x000fcc0000000050 */
[----:B------:R0:W4:Y:S04]  /*e380*/  @P0 LDG.E.U8 R80, desc[UR14][R82.64] ;  /* 0x0000000e52500981 */ /* 0x000128000c1e1100 */
[----:B------:R1:W-:Y:S01]  /*e390*/  STS.U8 [R85+UR4+0x21500], R78 ;  /* 0x0215004e55007988 */ /* 0x0003e20008000004 */
[----:B0-----:R-:W-:Y:S02]  /*e3a0*/  @P0 IMAD.MOV.U32 R82, RZ, RZ, R179 ;  /* 0x000000ffff520224 */ /* 0x001fe400078e00b3 */
[----:B------:R-:W-:Y:S01]  /*e3b0*/  @P0 IMAD.MOV.U32 R83, RZ, RZ, R180 ;  /* 0x000000ffff530224 */ /* 0x000fe200078e00b4 */
[----:B-1----:R-:W-:-:S04]  /*e3c0*/  PRMT R78, RZ, 0x7610, R78 ;  /* 0x00007610ff4e7816 */ /* 0x002fc8000000004e */
[----:B------:R0:W4:Y:S02]  /*e3d0*/  @P0 LDG.E.U8 R79, desc[UR14][R82.64] ;  /* 0x0000000e524f0981 */ /* 0x000124000c1e1100 */
[----:B0-----:R-:W-:Y:S02]  /*e3e0*/  @P0 IMAD.MOV.U32 R82, RZ, RZ, R177 ;  /* 0x000000ffff520224 */ /* 0x001fe400078e00b1 */
[----:B------:R-:W-:-:S05]  /*e3f0*/  @P0 IMAD.MOV.U32 R83, RZ, RZ, R178 ;  /* 0x000000ffff530224 */ /* 0x000fca00078e00b2 */
[----:B------:R0:W4:Y:S01]  /*e400*/  @P0 LDG.E.U8 R78, desc[UR14][R82.64] ;  /* 0x0000000e524e0981 */ /* 0x000122000c1e1100 */
[----:B------:R-:W-:Y:S02]  /*e410*/  @P0 IMAD.MOV.U32 R81, RZ, RZ, R174 ;  /* 0x000000ffff510224 */ /* 0x000fe400078e00ae */
[----:B0-----:R-:W-:Y:S02]  /*e420*/  @P0 IMAD.MOV.U32 R82, RZ, RZ, R175 ;  /* 0x000000ffff520224 */ /* 0x001fe400078e00af */
[----:B------:R-:W-:Y:S01]  /*e430*/  @P0 IMAD.MOV.U32 R83, RZ, RZ, R176 ;  /* 0x000000ffff530224 */ /* 0x000fe200078e00b0 */
[----:B--2---:R0:W-:Y:S02]  /*e440*/  STS.U8 [R85+UR4+0x21900], R76 ;  /* 0x0219004c55007988 */ /* 0x0041e40008000004 */
[----:B0-----:R-:W-:Y:S02]  /*e450*/  PRMT R76, RZ, 0x7610, R76 ;  /* 0x00007610ff4c7816 */ /* 0x001fe4000000004c */
[----:B---3--:R0:W-:Y:S02]  /*e460*/  STS.U8 [R85+UR4+0x21d00], R73 ;  /* 0x021d004955007988 */ /* 0x0081e40008000004 */
[----:B0-----:R-:W-:-:S05]  /*e470*/  LOP3.LUT R85, R72, 0x40, RZ, 0x3c, !PT ;  /* 0x0000004048557812 */ /* 0x001fca00078e3cff */
[----:B----4-:R-:W-:Y:S01]  /*e480*/  STS.U8 [R85+UR4+0x20200], R77 ;  /* 0x0202004d55007988 */ /* 0x010fe20008000004 */
[----:B------:R-:W-:-:S03]  /*e490*/  PRMT R73, RZ, 0x7610, R73 ;  /* 0x00007610ff497816 */ /* 0x000fc60000000049 */
[----:B------:R0:W-:Y:S02]  /*e4a0*/  STS.U8 [R85+UR4+0x20600], R80 ;  /* 0x0206005055007988 */ /* 0x0001e40008000004 */
[----:B0-----:R-:W-:-:S05]  /*e4b0*/  @P0 IMAD.MOV.U32 R80, RZ, RZ, R173 ;  /* 0x000000ffff500224 */ /* 0x001fca00078e00ad */
[----:B------:R0:W2:Y:S01]  /*e4c0*/  @P0 LDG.E.U8 R76, desc[UR14][R80.64] ;  /* 0x0000000e504c0981 */ /* 0x0000a2000c1e1100 */
[----:B------:R-:W-:-:S03]  /*e4d0*/  PRMT R77, RZ, 0x7610, R77 ;  /* 0x00007610ff4d7816 */ /* 0x000fc6000000004d */
[----:B------:R1:W-:Y:S04]  /*e4e0*/  STS.U8 [R85+UR4+0x20a00], R79 ;  /* 0x020a004f55007988 */ /* 0x0003e80008000004 */
[----:B------:R-:W3:Y:S01]  /*e4f0*/  @P0 LDG.E.U8 R77, desc[UR14][R82.64] ;  /* 0x0000000e524d0981 */ /* 0x000ee2000c1e1100 */
[----:B0-----:R-:W-:Y:S02]  /*e500*/  @P0 IMAD.MOV.U32 R80, RZ, RZ, R171 ;  /* 0x000000ffff500224 */ /* 0x001fe400078e00ab */
[----:B------:R-:W-:-:S05]  /*e510*/  @P0 IMAD.MOV.U32 R81, RZ, RZ, R172 ;  /* 0x000000ffff510224 */ /* 0x000fca00078e00ac */
[----:B------:R0:W4:Y:S04]  /*e520*/  @P0 LDG.E.U8 R73, desc[UR14][R80.64] ;  /* 0x0000000e50490981 */ /* 0x000128000c1e1100 */
[----:B------:R0:W-:Y:S01]  /*e530*/  STS.U8 [R85+UR4+0x20e00], R78 ;  /* 0x020e004e55007988 */ /* 0x0001e20008000004 */
[----:B-1----:R-:W-:Y:S01]  /*e540*/  PRMT R79, RZ, 0x7610, R79 ;  /* 0x00007610ff4f7816 */ /* 0x002fe2000000004f */
[----:B0-----:R-:W-:Y:S02]  /*e550*/  @P0 IMAD.MOV.U32 R80, RZ, RZ, R169 ;  /* 0x000000ffff500224 */ /* 0x001fe400078e00a9 */
[----:B------:R-:W-:Y:S01]  /*e560*/  @P0 IMAD.MOV.U32 R81, RZ, RZ, R170 ;  /* 0x000000ffff510224 */ /* 0x000fe200078e00aa */
[----:B------:R-:W-:-:S06]  /*e570*/  PRMT R78, RZ, 0x7610, R78 ;  /* 0x00007610ff4e7816 */ /* 0x000fcc000000004e */
[----:B------:R0:W4:Y:S02]  /*e580*/  @P0 LDG.E.U8 R78, desc[UR14][R80.64] ;  /* 0x0000000e504e0981 */ /* 0x000124000c1e1100 */
[----:B0-----:R-:W-:Y:S02]  /*e590*/  @P0 IMAD.MOV.U32 R80, RZ, RZ, R167 ;  /* 0x000000ffff500224 */ /* 0x001fe400078e00a7 */
[----:B------:R-:W-:-:S05]  /*e5a0*/  @P0 IMAD.MOV.U32 R81, RZ, RZ, R168 ;  /* 0x000000ffff510224 */ /* 0x000fca00078e00a8 */
[----:B------:R0:W4:Y:S01]  /*e5b0*/  @P0 LDG.E.U8 R79, desc[UR14][R80.64] ;  /* 0x0000000e504f0981 */ /* 0x000122000c1e1100 */
[----:B------:R-:W-:Y:S01]  /*e5c0*/  LOP3.LUT R82, R72, 0x60, RZ, 0x3c, !PT ;  /* 0x0000006048527812 */ /* 0x000fe200078e3cff */
[----:B0-----:R-:W-:Y:S02]  /*e5d0*/  @P0 IMAD.MOV.U32 R80, RZ, RZ, R165 ;  /* 0x000000ffff500224 */ /* 0x001fe400078e00a5 */
[----:B------:R-:W-:Y:S01]  /*e5e0*/  @P0 IMAD.MOV.U32 R81, RZ, RZ, R166 ;  /* 0x000000ffff510224 */ /* 0x000fe200078e00a6 */
[----:B---3--:R0:W-:Y:S04]  /*e5f0*/  STS.U8 [R85+UR4+0x21200], R77 ;  /* 0x0212004d55007988 */ /* 0x0081e80008000004 */
[----:B--2---:R1:W-:Y:S01]  /*e600*/  STS.U8 [R85+UR4+0x21600], R76 ;  /* 0x0216004c55007988 */ /* 0x0043e20008000004 */
[----:B0-----:R-:W-:-:S03]  /*e610*/  PRMT R77, RZ, 0x7610, R77 ;  /* 0x00007610ff4d7816 */ /* 0x001fc6000000004d */
[----:B----4-:R0:W-:Y:S01]  /*e620*/  STS.U8 [R85+UR4+0x21a00], R73 ;  /* 0x021a004955007988 */ /* 0x0101e20008000004 */
[----:B-1----:R-:W-:-:S03]  /*e630*/  PRMT R76, RZ, 0x7610, R76 ;  /* 0x00007610ff4c7816 */ /* 0x002fc6000000004c */
[----:B------:R1:W2:Y:S01]  /*e640*/  @P0 LDG.E.U8 R77, desc[UR14][R80.64] ;  /* 0x0000000e504d0981 */ /* 0x0002a2000c1e1100 */
[----:B0-----:R-:W-:Y:S01]  /*e650*/  PRMT R73, RZ, 0x7610, R73 ;  /* 0x00007610ff497816 */ /* 0x001fe20000000049 */
[----:B-1----:R-:W-:Y:S02]  /*e660*/  @P0 IMAD.MOV.U32 R80, RZ, RZ, R163 ;  /* 0x000000ffff500224 */ /* 0x002fe400078e00a3 */
[----:B------:R0:W-:Y:S01]  /*e670*/  STS.U8 [R85+UR4+0x21e00], R78 ;  /* 0x021e004e55007988 */ /* 0x0001e20008000004 */
[----:B------:R-:W-:-:S05]  /*e680*/  @P0 IMAD.MOV.U32 R81, RZ, RZ, R164 ;  /* 0x000000ffff510224 */ /* 0x000fca00078e00a4 */
[----:B------:R1:W3:Y:S01]  /*e690*/  @P0 LDG.E.U8 R76, desc[UR14][R80.64] ;  /* 0x0000000e504c0981 */ /* 0x0002e2000c1e1100 */
[----:B0-----:R-:W-:-:S03]  /*e6a0*/  @P0 IMAD.MOV.U32 R78, RZ, RZ, R161 ;  /* 0x000000ffff4e0224 */ /* 0x001fc600078e00a1 */
[----:B------:R0:W-:Y:S01]  /*e6b0*/  STS.U8 [R82+UR4+0x20300], R79 ;  /* 0x0203004f52007988 */ /* 0x0001e20008000004 */
[----:B-1----:R-:W-:Y:S02]  /*e6c0*/  @P0 IMAD.MOV.U32 R80, RZ, RZ, R158 ;  /* 0x000000ffff500224 */ /* 0x002fe400078e009e */
[----:B------:R-:W-:Y:S02]  /*e6d0*/  @P0 IMAD.MOV.U32 R81, RZ, RZ, R159 ;  /* 0x000000ffff510224 */ /* 0x000fe400078e009f */
[----:B0-----:R-:W-:-:S05]  /*e6e0*/  @P0 IMAD.MOV.U32 R79, RZ, RZ, R162 ;  /* 0x000000ffff4f0224 */ /* 0x001fca00078e00a2 */
[----:B------:R0:W4:Y:S02]  /*e6f0*/  @P0 LDG.E.U8 R73, desc[UR14][R78.64] ;  /* 0x0000000e4e490981 */ /* 0x000124000c1e1100 */
[----:B0-----:R-:W-:-:S06]  /*e700*/  PRMT R78, RZ, 0x7610, R78 ;  /* 0x00007610ff4e7816 */ /* 0x001fcc000000004e */
[----:B------:R0:W4:Y:S01]  /*e710*/  @P0 LDG.E.U8 R78, desc[UR14][R80.64] ;  /* 0x0000000e504e0981 */ /* 0x000122000c1e1100 */
[----:B------:R-:W-:Y:S02]  /*e720*/  @P0 IMAD.MOV.U32 R79, RZ, RZ, R127 ;  /* 0x000000ffff4f0224 */ /* 0x000fe400078e007f */
[----:B0-----:R-:W-:Y:S02]  /*e730*/  @P0 IMAD.MOV.U32 R80, RZ, RZ, R148 ;  /* 0x000000ffff500224 */ /* 0x001fe400078e0094 */
[----:B------:R-:W-:Y:S01]  /*e740*/  @P0 IMAD.MOV.U32 R81, RZ, RZ, R157 ;  /* 0x000000ffff510224 */ /* 0x000fe200078e009d */
[----:B--2---:R0:W-:Y:S02]  /*e750*/  STS.U8 [R82+UR4+0x20700], R77 ;  /* 0x0207004d52007988 */ /* 0x0041e40008000004 */
[----:B0-----:R-:W-:-:S06]  /*e760*/  PRMT R77, RZ, 0x7610, R77 ;  /* 0x00007610ff4d7816 */ /* 0x001fcc000000004d */
[----:B------:R0:W2:Y:S04]  /*e770*/  @P0 LDG.E.U8 R77, desc[UR14][R80.64] ;  /* 0x0000000e504d0981 */ /* 0x0000a8000c1e1100 */
[----:B---3--:R1:W-:Y:S01]  /*e780*/  STS.U8 [R82+UR4+0x20b00], R76 ;  /* 0x020b004c52007988 */ /* 0x0083e20008000004 */
[----:B0-----:R-:W-:Y:S02]  /*e790*/  @P0 IMAD.MOV.U32 R80, RZ, RZ, R128 ;  /* 0x000000ffff500224 */ /* 0x001fe400078e0080 */
[----:B------:R-:W-:Y:S01]  /*e7a0*/  @P0 IMAD.MOV.U32 R81, RZ, RZ, R146 ;  /* 0x000000ffff510224 */ /* 0x000fe200078e0092 */
[----:B-1----:R-:W-:-:S06]  /*e7b0*/  PRMT R76, RZ, 0x7610, R76 ;  /* 0x00007610ff4c7816 */ /* 0x002fcc000000004c */
[----:B------:R-:W3:Y:S04]  /*e7c0*/  @P0 LDG.E.U8 R76, desc[UR14][R80.64] ;  /* 0x0000000e504c0981 */ /* 0x000ee8000c1e1100 */
[----:B----4-:R0:W-:Y:S02]  /*e7d0*/  STS.U8 [R82+UR4+0x20f00], R73 ;  /* 0x020f004952007988 */ /* 0x0101e40008000004 */
[----:B0-----:R-:W-:Y:S02]  /*e7e0*/  PRMT R73, RZ, 0x7610, R73 ;  /* 0x00007610ff497816 */ /* 0x001fe40000000049 */
[----:B------:R0:W-:Y:S02]  /*e7f0*/  STS.U8 [R82+UR4+0x21300], R78 ;  /* 0x0213004e52007988 */ /* 0x0001e40008000004 */
[----:B0-----:R-:W-:-:S05]  /*e800*/  @P0 IMAD.MOV.U32 R78, RZ, RZ, R118 ;  /* 0x000000ffff4e0224 */ /* 0x001fca00078e0076 */
[----:B------:R-:W4:Y:S04]  /*e810*/  @P0 LDG.E.U8 R73, desc[UR14][R78.64] ;  /* 0x0000000e4e490981 */ /* 0x000f28000c1e1100 */
[----:B------:R0:W-:Y:S04]  /*e820*/  STL [R1+0x32c], R217 ;  /* 0x00032cd901007387 */ /* 0x0001e80000100800 */
        /* <DEDUP_REMOVED lines=57> */
[----:B--2---:R0:W-:Y:S04]  /*ebc0*/  STS.U8 [R82+UR4+0x21700], R77 ;  /* 0x0217004d52007988 */ /* 0x0041e80008000004 */
[----:B------:R0:W-:Y:S04]  /*ebd0*/  STL [R1+0x324], R118 ;  /* 0x0003247601007387 */ /* 0x0001e80000100800 */
[----:B------:R0:W-:Y:S04]  /*ebe0*/  STL [R1+0x318], R202 ;  /* 0x000318ca01007387 */ /* 0x0001e80000100800 */
[----:B------:R0:W-:Y:S04]  /*ebf0*/  STL [R1+0x314], R146 ;  /* 0x0003149201007387 */ /* 0x0001e80000100800 */
[----:B---3--:R0:W-:Y:S01]  /*ec00*/  STS.U8 [R82+UR4+0x21b00], R76 ;  /* 0x021b004c52007988 */ /* 0x0081e20008000004 */
[----:B------:R-:W-:-:S03]  /*ec10*/  ISETP.NE.U32.AND P0, PT, RZ, UR11, PT ;  /* 0x0000000bff007c0c */ /* 0x000fc6000bf05070 */
[----:B------:R0:W-:Y:S04]  /*ec20*/  STL [R1+0x31c], R186 ;  /* 0x00031cba01007387 */ /* 0x0001e80000100800 */
[----:B------:R0:W-:Y:S04]  /*ec30*/  STL [R1+0x320], R170 ;  /* 0x000320aa01007387 */ /* 0x0001e80000100800 */
[----:B------:R0:W-:Y:S01]  /*ec40*/  STL [R1+0x310], R127 ;  /* 0x0003107f01007387 */ /* 0x0001e20000100800 */
[----:B------:R-:W-:-:S03]  /*ec50*/  ISETP.LT.OR P2, PT, R84, 0x80, P0 ;  /* 0x000000805400780c */ /* 0x000fc60000741670 */
[----:B----4-:R0:W-:Y:S01]  /*ec60*/  STS.U8 [R82+UR4+0x21f00], R73 ;  /* 0x021f004952007988 */ /* 0x0101e20008000004 */
[----:B------:R1:W-:Y:S06]  /*ec70*/  MEMBAR.ALL.CTA ;  /* 0x0000000000007992 */ /* 0x0003ec0000008000 */
[----:B-1----:R-:W1:Y:S02]  /*ec80*/  FENCE.VIEW.ASYNC.S ;  /* 0x00000000000073c6 */ /* 0x002e640000000000 */
[----:B-1----:R-:W-:Y:S01]  /*ec90*/  BAR.SYNC.DEFER_BLOCKING 0x0 ;  /* 0x0000000000007b1d */ /* 0x002fe20000010000 */
[----:B------:R-:W-:-:S05]  /*eca0*/  ISETP.GE.AND P3, PT, R84, 0x100, PT ;  /* 0x000001005400780c */ /* 0x000fca0003f66270 */
[----:B------:R-:W-:Y:S08]  /*ecb0*/  @P2 BRA `(.L_x_6) ;  /* 0x0000000400782947 */ /* 0x000ff00003800000 */
[----:B------:R-:W-:Y:S02]  /*ecc0*/  USHF.R.U32.HI UR44, URZ, 0x4, UR4 ;  /* 0x00000004ff2c7899 */ /* 0x000fe40008011604 */
[----:B------:R-:W-:Y:S02]  /*ecd0*/  UIADD3 UR9, UPT, UPT, UR4, 0x20000, URZ ;  /* 0x0002000004097890 */ /* 0x000fe4000fffe0ff */
[----:B------:R-:W-:Y:S02]  /*ece0*/  USGXT.U32 UR44, UR44, 0xe ;  /* 0x0000000e2c2c789a */ /* 0x000fe40008000000 */
[----:B------:R-:W-:Y:S02]  /*ecf0*/  USHF.R.U32.HI UR9, URZ, 0x4, UR9 ;  /* 0x00000004ff097899 */ /* 0x000fe40008011609 */
[----:B------:R-:W-:Y:S02]  /*ed00*/  UIADD3 UR48, UP1, UPT, UR44, 0x100, URZ ;  /* 0x000001002c307890 */ /* 0x000fe4000ff3e0ff */
[----:B------:R-:W-:Y:S01]  /*ed10*/  USGXT.U32 UR50, UR9, 0xe ;  /* 0x0000000e0932789a */ /* 0x000fe20008000000 */
[----:B------:R-:W-:Y:S01]  /*ed20*/  UMOV UR8, URZ ;  /* 0x000000ff00087c82 */ /* 0x000fe20008000000 */
[----:B------:R-:W-:Y:S01]  /*ed30*/  UMOV UR45, URZ ;  /* 0x000000ff002d7c82 */ /* 0x000fe20008000000 */
[----:B------:R-:W-:-:S02]  /*ed40*/  UIADD3.X UR49, UPT, UPT, UR8, 0x40004040, URZ, UP1, !UPT ;  /* 0x4000404008317890 */ /* 0x000fc40008ffe4ff */
[----:B------:R-:W-:Y:S01]  /*ed50*/  UIADD3 UR52, UP1, UPT, UR50, 0x2, URZ ;  /* 0x0000000232347890 */ /* 0x000fe2000ff3e0ff */
[----:B------:R-:W-:Y:S01]  /*ed60*/  UMOV UR56, UR6 ;  /* 0x0000000600387c82 */ /* 0x000fe20008000000 */
[----:B------:R-:W-:Y:S02]  /*ed70*/  UMOV UR57, URZ ;  /* 0x000000ff00397c82 */ /* 0x000fe40008000000 */
[----:B------:R-:W-:Y:S01]  /*ed80*/  UIADD3.X UR53, UPT, UPT, UR45, 0x40004040, URZ, UP1, !UPT ;  /* 0x400040402d357890 */ /* 0x000fe20008ffe4ff */
[----:B------:R-:W-:Y:S01]  /*ed90*/  UMOV UR8, UR56 ;  /* 0x0000003800087c82 */ /* 0x000fe20008000000 */
[----:B------:R-:W-:Y:S02]  /*eda0*/  UIADD3.64 UR56, UPT, UPT, UR48, 0x100, URZ ;  /* 0x0000010030387897 */ /* 0x000fe4000fffe0ff */
[----:B------:R-:W-:Y:S02]  /*edb0*/  UIADD3.64 UR64, UPT, UPT, UR52, 0x2, URZ ;  /* 0x0000000234407897 */ /* 0x000fe4000fffe0ff */
[----:B------:R-:W-:-:S02]  /*edc0*/  UIADD3.64 UR58, UPT, UPT, UR48, 0x200, URZ ;  /* 0x00000200303a7897 */ /* 0x000fc4000fffe0ff */
[----:B------:R-:W-:Y:S01]  /*edd0*/  UIADD3.64 UR68, UPT, UPT, UR52, 0x4, URZ ;  /* 0x0000000434447897 */ /* 0x000fe2000fffe0ff */
[----:B------:R-:W-:Y:S01]  /*ede0*/  UMOV UR18, 0x0 ;  /* 0x0000000000127882 */ /* 0x000fe20000000000 */
[----:B------:R-:W-:Y:S01]  /*edf0*/  UMOV UR19, 0x8108490 ;  /* 0x0810849000137882 */ /* 0x000fe20000000000 */
[----:B------:R-:W-:Y:S02]  /*ee00*/  UIADD3 UR12, UPT, UPT, UR5, 0x40, URZ ;  /* 0x00000040050c7890 */ /* 0x000fe4000fffe0ff */
[----:B------:R-:W-:Y:S01]  /*ee10*/  UIADD3.64 UR60, UPT, UPT, UR48, 0x300, URZ ;  /* 0x00000300303c7897 */ /* 0x000fe2000fffe0ff */
[----:B------:R-:W-:Y:S01]  /*ee20*/  UMOV UR45, 0x40004040 ;  /* 0x40004040002d7882 */ /* 0x000fe20000000000 */
[----:B------:R-:W-:Y:S01]  /*ee30*/  UMOV UR51, 0x40004040 ;  /* 0x4000404000337882 */ /* 0x000fe20000000000 */
[----:B------:R-:W-:Y:S02]  /*ee40*/  UIADD3 UR76, UPT, UPT, UR5, 0x40, URZ ;  /* 0x00000040054c7890 */ /* 0x000fe4000fffe0ff */
[----:B------:R1:W-:Y:S01]  /*ee50*/  UTCQMMA gdesc[UR44], gdesc[UR50], tmem[UR5], tmem[UR18], idesc[UR19], !UPT ;  /* 0x00ff12322c0075ea */ /* 0x0003e2000f800305 */
[----:B------:R-:W-:Y:S01]  /*ee60*/  UIADD3.64 UR62, UPT, UPT, UR48, 0x400, URZ ;  /* 0x00000400303e7897 */ /* 0x000fe2000fffe0ff */
[----:B------:R-:W-:Y:S01]  /*ee70*/  UMOV UR26, 0x0 ;  /* 0x00000000001a7882 */ /* 0x000fe20000000000 */
[----:B------:R-:W-:Y:S01]  /*ee80*/  UMOV UR27, 0x8108490 ;  /* 0x08108490001b7882 */ /* 0x000fe20000000000 */
[----:B------:R-:W-:-:S02]  /*ee90*/  UIADD3 UR75, UPT, UPT, UR5, 0x40, URZ ;  /* 0x00000040054b7890 */ /* 0x000fc4000fffe0ff */
[----:B------:R2:W-:Y:S01]  /*eea0*/  UTCQMMA gdesc[UR48], gdesc[UR52], tmem[UR5], tmem[UR26], idesc[UR27], UPT ;  /* 0x00ff1a34300075ea */ /* 0x0005e2000b800305 */
[----:B------:R-:W-:Y:S01]  /*eeb0*/  UIADD3.64 UR66, UPT, UPT, UR48, 0x500, URZ ;  /* 0x0000050030427897 */ /* 0x000fe2000fffe0ff */
[----:B------:R-:W-:Y:S01]  /*eec0*/  UMOV UR38, 0x0 ;  /* 0x0000000000267882 */ /* 0x000fe20000000000 */
[----:B------:R-:W-:Y:S01]  /*eed0*/  UMOV UR39, 0x8108490 ;  /* 0x0810849000277882 */ /* 0x000fe20000000000 */
[----:B------:R-:W-:Y:S02]  /*eee0*/  UIADD3 UR74, UPT, UPT, UR5, 0x40, URZ ;  /* 0x00000040054a7890 */ /* 0x000fe4000fffe0ff */
[----:B------:R3:W-:Y:S01]  /*eef0*/  UTCQMMA gdesc[UR56], gdesc[UR64], tmem[UR5], tmem[UR38], idesc[UR39], UPT ;  /* 0x00ff2640380075ea */ /* 0x0007e2000b800305 */
[----:B-1----:R-:W-:Y:S02]  /*ef00*/  UIADD3.64 UR44, UPT, UPT, UR48, 0x600, URZ ;  /* 0x00000600302c7897 */ /* 0x002fe4000fffe0ff */
[----:B------:R-:W-:Y:S02]  /*ef10*/  UIADD3 UR73, UPT, UPT, UR5, 0x80, URZ ;  /* 0x0000008005497890 */ /* 0x000fe4000fffe0ff */
[----:B------:R-:W-:Y:S01]  /*ef20*/  UIADD3.64 UR18, UPT, UPT, UR48, 0x700, URZ ;  /* 0x0000070030127897 */ /* 0x000fe2000fffe0ff */
[----:B------:R-:W-:Y:S01]  /*ef30*/  UMOV UR30, 0x0 ;  /* 0x00000000001e7882 */ /* 0x000fe20000000000 */
[----:B------:R-:W-:Y:S01]  /*ef40*/  UMOV UR31, 0x8108490 ;  /* 0x08108490001f7882 */ /* 0x000fe20000000000 */
[----:B------:R-:W-:-:S02]  /*ef50*/  UIADD3 UR72, UPT, UPT, UR5, 0x80, URZ ;  /* 0x0000008005487890 */ /* 0x000fc4000fffe0ff */
[----:B------:R1:W-:Y:S01]  /*ef60*/  UTCQMMA gdesc[UR58], gdesc[UR68], tmem[UR5], tmem[UR30], idesc[UR31], UPT ;  /* 0x00ff1e443a0075ea */ /* 0x0003e2000b800305 */
[----:B--2---:R-:W-:Y:S02]  /*ef70*/  UIADD3.64 UR26, UPT, UPT, UR48, 0x800, URZ ;  /* 0x00000800301a7897 */ /* 0x004fe4000fffe0ff */
[----:B------:R-:W-:Y:S02]  /*ef80*/  UIADD3 UR71, UPT, UPT, UR5, 0x80, URZ ;  /* 0x0000008005477890 */ /* 0x000fe4000fffe0ff */
[----:B---3--:R-:W-:Y:S01]  /*ef90*/  UIADD3.64 UR56, UPT, UPT, UR48, 0x900, URZ ;  /* 0x0000090030387897 */ /* 0x008fe2000fffe0ff */
[----:B------:R-:W-:Y:S01]  /*efa0*/  UMOV UR22, 0x0 ;  /* 0x0000000000167882 */ /* 0x000fe20000000000 */
[----:B------:R-:W-:Y:S01]  /*efb0*/  UMOV UR23, 0x8108490 ;  /* 0x0810849000177882 */ /* 0x000fe20000000000 */
[----:B------:R-:W-:Y:S01]  /*efc0*/  UIADD3 UR70, UPT, UPT, UR5, 0x80, URZ ;  /* 0x0000008005467890 */ /* 0x000fe2000fffe0ff */
[----:B------:R2:W-:Y:S01]  /*efd0*/  UTCQMMA gdesc[UR60], gdesc[UR50], tmem[UR12], tmem[UR22], idesc[UR23], !UPT ;  /* 0x00ff16323c0075ea */ /* 0x0005e2000f80030c */
[----:B------:R-:W-:Y:S01]  /*efe0*/  UIADD3.64 UR38, UPT, UPT, UR48, 0xa00, URZ ;  /* 0x00000a0030267897 */ /* 0x000fe2000fffe0ff */
[----:B------:R-:W-:Y:S01]  /*eff0*/  UMOV UR16, 0x0 ;  /* 0x0000000000107882 */ /* 0x000fe20000000000 */
[----:B------:R-:W-:Y:S01]  /*f000*/  UMOV UR17, 0x8108490 ;  /* 0x0810849000117882 */ /* 0x000fe20000000000 */
[----:B------:R-:W-:Y:S01]  /*f010*/  UIADD3 UR13, UPT, UPT, UR5, 0xc0, URZ ;  /* 0x000000c0050d7890 */ /* 0x000fe2000fffe0ff */
[----:B------:R3:W-:Y:S01]  /*f020*/  UTCQMMA gdesc[UR62], gdesc[UR52], tmem[UR76], tmem[UR16], idesc[UR17], UPT ;  /* 0x00ff10343e0075ea */ /* 0x0007e2000b80034c */
[----:B-1----:R-:W-:Y:S01]  /*f030*/  UIADD3.64 UR58, UPT, UPT, UR48, 0xb00, URZ ;  /* 0x00000b00303a7897 */ /* 0x002fe2000fffe0ff */
[----:B------:R-:W-:Y:S01]  /*f040*/  UMOV UR34, 0x0 ;  /* 0x0000000000227882 */ /* 0x000fe20000000000 */
[----:B------:R-:W-:Y:S01]  /*f050*/  UMOV UR35, 0x8108490 ;  /* 0x0810849000237882 */ /* 0x000fe20000000000 */
[----:B------:R-:W-:Y:S01]  /*f060*/  UIADD3 UR11, UPT, UPT, UR5, 0xc0, URZ ;  /* 0x000000c0050b7890 */ /* 0x000fe2000fffe0ff */
[----:B------:R3:W-:Y:S01]  /*f070*/  UTCQMMA gdesc[UR66], gdesc[UR64], tmem[UR75], tmem[UR34], idesc[UR35], UPT ;  /* 0x00ff2240420075ea */ /* 0x0007e2000b80034b */
[----:B------:R-:W-:Y:S01]  /*f080*/  UIADD3.64 UR30, UPT, UPT, UR48, 0xc00, URZ ;  /* 0x00000c00301e7897 */ /* 0x000fe2000fffe0ff */
[----:B------:R-:W-:Y:S01]  /*f090*/  UMOV UR24, 0x0 ;  /* 0x0000000000187882 */ /* 0x000fe20000000000 */
[----:B------:R-:W-:Y:S01]  /*f0a0*/  UMOV UR25, 0x8108490 ;  /* 0x0810849000197882 */ /* 0x000fe20000000000 */
[----:B------:R-:W-:Y:S01]  /*f0b0*/  UIADD3 UR10, UPT, UPT, UR5, 0xc0, URZ ;  /* 0x000000c0050a7890 */ /* 0x000fe2000fffe0ff */
[----:B------:R3:W-:Y:S01]  /*f0c0*/  UTCQMMA gdesc[UR44], gdesc[UR68], tmem[UR74], tmem[UR24], idesc[UR25], UPT ;  /* 0x00ff18442c0075ea */ /* 0x0007e2000b80034a */
[----:B--2---:R-:W-:Y:S01]  /*f0d0*/  UIADD3.64 UR22, UPT, UPT, UR48, 0xd00, URZ ;  /* 0x00000d0030167897 */ /* 0x004fe2000fffe0ff */
[----:B------:R-:W-:Y:S01]  /*f0e0*/  UMOV UR20, 0x0 ;  /* 0x0000000000147882 */ /* 0x000fe20000000000 */
[----:B------:R-:W-:Y:S01]  /*f0f0*/  UMOV UR21, 0x8108490 ;  /* 0x0810849000157882 */ /* 0x000fe20000000000 */
[----:B------:R-:W-:Y:S01]  /*f100*/  UIADD3 UR9, UPT, UPT, UR5, 0xc0, URZ ;  /* 0x000000c005097890 */ /* 0x000fe2000fffe0ff */
[----:B------:R3:W-:Y:S01]  /*f110*/  UTCQMMA gdesc[UR18], gdesc[UR50], tmem[UR73], tmem[UR20], idesc[UR21], !UPT ;  /* 0x00ff1432120075ea */ /* 0x0007e2000f800349 */
[----:B------:R-:W-:Y:S01]  /*f120*/  UIADD3.64 UR48, UPT, UPT, UR48, 0xe00, URZ ;  /* 0x00000e0030307897 */ /* 0x000fe2000fffe0ff */
[----:B------:R-:W-:Y:S01]  /*f130*/  UMOV UR28, 0x0 ;  /* 0x00000000001c7882 */ /* 0x000fe20000000000 */
[----:B------:R-:W-:Y:S01]  /*f140*/  UMOV UR29, 0x8108490 ;  /* 0x08108490001d7882 */ /* 0x000fe20000000000 */
[----:B------:R-:W-:Y:S01]  /*f150*/  UMOV UR36, 0x0 ;  /* 0x0000000000247882 */ /* 0x000fe20000000000 */
[----:B------:R-:W-:Y:S01]  /*f160*/  UMOV UR37, 0x8108490 ;  /* 0x0810849000257882 */ /* 0x000fe20000000000 */
[----:B------:R-:W-:Y:S01]  /*f170*/  UMOV UR32, 0x0 ;  /* 0x0000000000207882 */ /* 0x000fe20000000000 */
[----:B------:R-:W-:Y:S01]  /*f180*/  UMOV UR33, 0x8108490 ;  /* 0x0810849000217882 */ /* 0x000fe20000000000 */
[----:B------:R3:W-:Y:S01]  /*f190*/  UTCQMMA gdesc[UR26], gdesc[UR52], tmem[UR72], tmem[UR28], idesc[UR29], UPT ;  /* 0x00ff1c341a0075ea */ /* 0x0007e2000b800348 */
        /* <DEDUP_REMOVED lines=8> */
[----:B------:R3:W-:Y:S01]  /*f220*/  UTCQMMA gdesc[UR58], gdesc[UR50], tmem[UR13], tmem[UR40], idesc[UR41], !UPT ;  /* 0x00ff28323a0075ea */ /* 0x0007e2000f80030d */
[----:B------:R-:W-:Y:S01]  /*f230*/  UMOV UR54, 0x0 ;  /* 0x0000000000367882 */ /* 0x000fe20000000000 */
[----:B------:R-:W-:Y:S01]  /*f240*/  UMOV UR55, 0x8108490 ;  /* 0x0810849000377882 */ /* 0x000fe20000000000 */
[----:B------:R3:W-:Y:S01]  /*f250*/  UTCQMMA gdesc[UR30], gdesc[UR52], tmem[UR11], tmem[UR42], idesc[UR43], UPT ;  /* 0x00ff2a341e0075ea */ /* 0x0007e2000b80030b */
[----:B------:R3:W-:Y:S01]  /*f260*/  UTCQMMA gdesc[UR22], gdesc[UR64], tmem[UR10], tmem[UR46], idesc[UR47], UPT ;  /* 0x00ff2e40160075ea */ /* 0x0007e2000b80030a */
[----:B------:R3:W-:Y:S01]  /*f270*/  UTCQMMA gdesc[UR48], gdesc[UR68], tmem[UR9], tmem[UR54], idesc[UR55], UPT ;  /* 0x00ff3644300075ea */ /* 0x0007e2000b800309 */
[----:B------:R3:W-:Y:S01]  /*f280*/  UTCBAR [UR8], URZ ;  /* 0x000000ff080073e9 */ /* 0x0007e200080000ff */
[----:B------:R-:W-:Y:S01]  /*f290*/  NOP ;  /* 0x0000000000007918 */ /* 0x000fe20000000000 */
.L_x_6:
[----:B---3--:R-:W-:Y:S01]  /*f2a0*/  UMOV UR8, URZ ;  /* 0x000000ff00087c82 */ /* 0x008fe20008000000 */
[----:B------:R-:W-:Y:S05]  /*f2b0*/  @!P3 BRA `(.L_x_7) ;  /* 0x000000f80014b947 */ /* 0x000fea0003800000 */
[----:B0-----:R-:W-:Y:S01]  /*f2c0*/  SHF.R.S32.HI R73, RZ, 0x1f, R84 ;  /* 0x0000001fff497819 */ /* 0x001fe20000011454 */
[----:B------:R-:W-:Y:S01]  /*f2d0*/  UIADD3 UR10, UPT, UPT, UR4, 0x10000, URZ ;  /* 0x00010000040a7890 */ /* 0x000fe2000fffe0ff */
[----:B------:R-:W-:Y:S01]  /*f2e0*/  IMAD.MOV.U32 R77, RZ, RZ, RZ ;  /* 0x000000ffff4d7224 */ /* 0x000fe200078e00ff */
[----:B------:R-:W-:Y:S01]  /*f2f0*/  UIADD3 UR11, UPT, UPT, UR4, 0x22000, URZ ;  /* 0x00022000040b7890 */ /* 0x000fe2000fffe0ff */
[----:B------:R-:W-:Y:S01]  /*f300*/  LEA.HI R73, R73, R84, RZ, 0x7 ;  /* 0x0000005449497211 */ /* 0x000fe200078f38ff */
[----:B------:R-:W-:Y:S02]  /*f310*/  USHF.R.U32.HI UR10, URZ, 0x4, UR10 ;  /* 0x00000004ff0a7899 */ /* 0x000fe4000801160a */
[----:B------:R-:W-:Y:S01]  /*f320*/  USHF.R.U32.HI UR11, URZ, 0x4, UR11 ;  /* 0x00000004ff0b7899 */ /* 0x000fe2000801160b */
[----:B------:R-:W-:Y:S01]  /*f330*/  SHF.R.S32.HI R76, RZ, 0x7, R73 ;  /* 0x00000007ff4c7819 */ /* 0x000fe20000011449 */
[----:B------:R-:W-:Y:S01]  /*f340*/  IMAD.SHL.U32 R73, R74, 0x80, RZ ;  /* 0x000000804a497824 */ /* 0x000fe200078e00ff */
[----:B------:R-:W-:Y:S01]  /*f350*/  USGXT.U32 UR10, UR10, 0xe ;  /* 0x0000000e0a0a789a */ /* 0x000fe20008000000 */
[----:B------:R-:W-:Y:S01]  /*f360*/  IMAD.SHL.U32 R74, R75, 0x80, RZ ;  /* 0x000000804b4a7824 */ /* 0x000fe200078e00ff */
[----:B------:R-:W-:Y:S01]  /*f370*/  VIMNMX R76, PT, PT, R76, 0x2, !PT ;  /* 0x000000024c4c7848 */ /* 0x000fe20007fe0100 */
[----:B------:R-:W-:-:S02]  /*f380*/  USGXT.U32 UR12, UR11, 0xe ;  /* 0x0000000e0b0c789a */ /* 0x000fc40008000000 */
[----:B------:R-:W-:Y:S02]  /*f390*/  UIADD3 UR16, UP1, UPT, UR10, 0x100, URZ ;  /* 0x000001000a107890 */ /* 0x000fe4000ff3e0ff */
[----:B------:R-:W-:Y:S01]  /*f3a0*/  VIADD R75, R76, 0xfffffffe ;  /* 0xfffffffe4c4b7836 */ /* 0x000fe20000000000 */
[----:B------:R-:W-:Y:S01]  /*f3b0*/  UIADD3 UR18, UP2, UPT, UR12, 0x2, URZ ;  /* 0x000000020c127890 */ /* 0x000fe2000ff5e0ff */
[----:B------:R-:W-:Y:S01]  /*f3c0*/  SHF.R.S32.HI R76, RZ, 0x1f, R74 ;  /* 0x0000001fff4c7819 */ /* 0x000fe2000001144a */
[----:B------:R-:W-:Y:S01]  /*f3d0*/  UMOV UR8, URZ ;  /* 0x000000ff00087c82 */ /* 0x000fe20008000000 */
[----:B------:R-:W-:Y:S01]  /*f3e0*/  UMOV UR9, URZ ;  /* 0x000000ff00097c82 */ /* 0x000fe20008000000 */
[----:B------:R0:W-:Y:S01]  /*f3f0*/  STL [R1+0x878], R75 ;  /* 0x0008784b01007387 */ /* 0x0001e20000100800 */
[----:B------:R-:W-:Y:S02]  /*f400*/  UIADD3.X UR17, UPT, UPT, UR8, 0x40004040, URZ, UP1, !UPT ;  /* 0x4000404008117890 */ /* 0x000fe40008ffe4ff */
[----:B------:R-:W-:Y:S01]  /*f410*/  UIADD3.X UR19, UPT, UPT, UR9, 0x40004040, URZ, UP2, !UPT ;  /* 0x4000404009137890 */ /* 0x000fe200097fe4ff */
[----:B------:R1:W-:Y:S01]  /*f420*/  STL [R1+0x850], RZ ;  /* 0x000850ff01007387 */ /* 0x0003e20000100800 */
[----:B------:R-:W-:Y:S01]  /*f430*/  UIADD3.64 UR20, UPT, UPT, UR16, 0x100, URZ ;  /* 0x0000010010147897 */ /* 0x000fe2000fffe0ff */
[----:B------:R-:W-:Y:S01]  /*f440*/  UMOV UR9, 0x1 ;  /* 0x0000000100097882 */ /* 0x000fe20000000000 */
[----:B------:R-:W-:Y:S01]  /*f450*/  UIADD3.64 UR22, UPT, UPT, UR18, 0x2, URZ ;  /* 0x0000000212167897 */ /* 0x000fe2000fffe0ff */
[----:B0-----:R-:W-:Y:S01]  /*f460*/  SHF.R.S32.HI R75, RZ, 0x1f, R73 ;  /* 0x0000001fff4b7819 */ /* 0x001fe20000011449 */
[----:B------:R-:W-:-:S02]  /*f470*/  UIADD3.64 UR24, UPT, UPT, UR16, 0x200, URZ ;  /* 0x0000020010187897 */ /* 0x000fc4000fffe0ff */
[----:B------:R-:W-:Y:S02]  /*f480*/  UIADD3.64 UR26, UPT, UPT, UR18, 0x4, URZ ;  /* 0x00000004121a7897 */ /* 0x000fe4000fffe0ff */
[----:B------:R-:W-:Y:S02]  /*f490*/  UIADD3.64 UR28, UPT, UPT, UR16, 0x300, URZ ;  /* 0x00000300101c7897 */ /* 0x000fe4000fffe0ff */
[----:B------:R-:W-:Y:S02]  /*f4a0*/  UIADD3.64 UR30, UPT, UPT, UR16, 0x400, URZ ;  /* 0x00000400101e7897 */ /* 0x000fe4000fffe0ff */
[----:B------:R-:W-:Y:S02]  /*f4b0*/  UIADD3.64 UR32, UPT, UPT, UR16, 0x500, URZ ;  /* 0x0000050010207897 */ /* 0x000fe4000fffe0ff */
[----:B------:R-:W-:Y:S02]  /*f4c0*/  UIADD3.64 UR34, UPT, UPT, UR16, 0x600, URZ ;  /* 0x0000060010227897 */ /* 0x000fe4000fffe0ff */
[----:B------:R-:W-:-:S02]  /*f4d0*/  UIADD3.64 UR36, UPT, UPT, UR16, 0x700, URZ ;  /* 0x0000070010247897 */ /* 0x000fc4000fffe0ff */
[----:B------:R-:W-:Y:S02]  /*f4e0*/  UIADD3.64 UR38, UPT, UPT, UR16, 0x800, URZ ;  /* 0x0000080010267897 */ /* 0x000fe4000fffe0ff */
[----:B------:R-:W-:Y:S02]  /*f4f0*/  UIADD3.64 UR40, UPT, UPT, UR16, 0x900, URZ ;  /* 0x0000090010287897 */ /* 0x000fe4000fffe0ff */
[----:B------:R-:W-:Y:S02]  /*f500*/  UIADD3.64 UR42, UPT, UPT, UR16, 0xa00, URZ ;  /* 0x00000a00102a7897 */ /* 0x000fe4000fffe0ff */
[----:B------:R-:W-:Y:S02]  /*f510*/  UIADD3.64 UR44, UPT, UPT, UR16, 0xb00, URZ ;  /* 0x00000b00102c7897 */ /* 0x000fe4000fffe0ff */
[----:B------:R-:W-:Y:S02]  /*f520*/  UIADD3.64 UR46, UPT, UPT, UR16, 0xc00, URZ ;  /* 0x00000c00102e7897 */ /* 0x000fe4000fffe0ff */
[----:B------:R-:W-:-:S02]  /*f530*/  UIADD3.64 UR48, UPT, UPT, UR16, 0xd00, URZ ;  /* 0x00000d0010307897 */ /* 0x000fc4000fffe0ff */
[----:B------:R-:W-:Y:S01]  /*f540*/  UIADD3.64 UR50, UPT, UPT, UR16, 0xe00, URZ ;  /* 0x00000e0010327897 */ /* 0x000fe2000fffe0ff */
[----:B------:R-:W-:Y:S01]  /*f550*/  UMOV UR11, URZ ;  /* 0x000000ff000b7c82 */ /* 0x000fe20008000000 */
[----:B-1----:R-:W-:-:S10]  /*f560*/  UMOV UR13, 0x40004040 ;  /* 0x40004040000d7882 */ /* 0x002fd40000000000 */
.L_x_10:
[----:B------:R-:W2:Y:S04]  /*f570*/  LDL.LU R89, [R1+0x324] ;  /* 0x0003240001597983 */ /* 0x000ea80000300800 */
[----:B------:R-:W3:Y:S04]  /*f580*/  LDL.LU R85, [R1+0x408] ;  /* 0x0004080001557983 */ /* 0x000ee80000300800 */
[----:B------:R-:W4:Y:S04]  /*f590*/  LDL.LU R88, [R1+0x404] ;  /* 0x0004040001587983 */ /* 0x000f280000300800 */
[----:B------:R-:W4:Y:S04]  /*f5a0*/  LDL.LU R87, [R1+0x400] ;  /* 0x0004000001577983 */ /* 0x000f280000300800 */
[----:B------:R-:W4:Y:S04]  /*f5b0*/  LDL.LU R86, [R1+0x3fc] ;  /* 0x0003fc0001567983 */ /* 0x000f280000300800 */
[----:B------:R-:W4:Y:S04]  /*f5c0*/  LDL.LU R84, [R1+0x310] ;  /* 0x0003100001547983 */ /* 0x000f280000300800 */
[----:B------:R-:W4:Y:S04]  /*f5d0*/  LDL.LU R83, [R1+0x3f8] ;  /* 0x0003f80001537983 */ /* 0x000f280000300800 */
[----:B------:R-:W4:Y:S04]  /*f5e0*/  LDL.LU R81, [R1+0x320] ;  /* 0x0003200001517983 */ /* 0x000f280000300800 */
[----:B------:R-:W4:Y:S04]  /*f5f0*/  LDL.LU R80, [R1+0x3f4] ;  /* 0x0003f40001507983 */ /* 0x000f280000300800 */
[----:B------:R-:W4:Y:S04]  /*f600*/  LDL.LU R79, [R1+0x31c] ;  /* 0x00031c00014f7983 */ /* 0x000f280000300800 */
[----:B-1----:R-:W4:Y:S04]  /*f610*/  LDL.LU R76, [R1+0x3ec] ;  /* 0x0003ec00014c7983 */ /* 0x002f280000300800 */
[----:B------:R-:W4:Y:S01]  /*f620*/  LDL.LU R82, [R1+0x318] ;  /* 0x0003180001527983 */ /* 0x000f220000300800 */
[----:B------:R-:W-:Y:S01]  /*f630*/  IMAD.U32 R77, R77, -0x80000000, RZ ;  /* 0x800000004d4d7824 */ /* 0x000fe200078e00ff */
[----:B--2--5:R-:W-:-:S02]  /*f640*/  IADD3 R89, P4, PT, R74, R89, RZ ;  /* 0x000000594a597210 */ /* 0x024fc40007f9e0ff */
[C---:B---3--:R-:W-:Y:S02]  /*f650*/  IADD3 R85, P5, PT, R74.reuse, R85, RZ ;  /* 0x000000554a557210 */ /* 0x048fe40007fbe0ff */
[----:B----4-:R-:W-:-:S03]  /*f660*/  IADD3 R88, P6, PT, R74, R88, RZ ;  /* 0x000000584a587210 */ /* 0x010fc60007fde0ff */
[----:B------:R0:W-:Y:S01]  /*f670*/  STL [R1+0x408], R85 ;  /* 0x0004085501007387 */ /* 0x0001e20000100800 */
[----:B------:R-:W-:-:S03]  /*f680*/  IADD3 R87, P2, PT, R74, R87, RZ ;  /* 0x000000574a577210 */ /* 0x000fc60007f5e0ff */
[----:B------:R-:W-:Y:S01]  /*f690*/  STL [R1+0x324], R89 ;  /* 0x0003245901007387 */ /* 0x000fe20000100800 */
[----:B------:R-:W-:-:S03]  /*f6a0*/  IADD3 R86, P3, PT, R74, R86, RZ ;  /* 0x000000564a567210 */ /* 0x000fc60007f7e0ff */
[----:B------:R-:W-:Y:S01]  /*f6b0*/  STL [R1+0x404], R88 ;  /* 0x0004045801007387 */ /* 0x000fe20000100800 */
[----:B0-----:R-:W-:-:S03]  /*f6c0*/  SHF.R.S32.HI R85, RZ, 0x1f, R74 ;  /* 0x0000001fff557819 */ /* 0x001fc6000001144a */
[----:B------:R-:W-:Y:S02]  /*f6d0*/  STL [R1+0x400], R87 ;  /* 0x0004005701007387 */ /* 0x000fe40000100800 */
[C---:B------:R-:W-:Y:S02]  /*f6e0*/  IMAD.X R84, R85.reuse, 0x1, R84, P4 ;  /* 0x0000000155547824 */ /* 0x040fe400020e0654 */
[----:B------:R-:W-:Y:S01]  /*f6f0*/  STL [R1+0x3fc], R86 ;  /* 0x0003fc5601007387 */ /* 0x000fe20000100800 */
[C---:B------:R-:W-:Y:S01]  /*f700*/  IADD3 R83, P4, PT, R74.reuse, R83, RZ ;  /* 0x000000534a537210 */ /* 0x040fe20007f9e0ff */
[----:B------:R-:W-:Y:S01]  /*f710*/  IMAD.X R81, R85, 0x1, R81, P5 ;  /* 0x0000000155517824 */ /* 0x000fe200028e0651 */
[----:B------:R-:W-:-:S04]  /*f720*/  IADD3 R80, P5, PT, R74, R80, RZ ;  /* 0x000000504a507210 */ /* 0x000fc80007fbe0ff */
[----:B------:R0:W-:Y:S04]  /*f730*/  STL [R1+0x320], R81 ;  /* 0x0003205101007387 */ /* 0x0001e80000100800 */
[----:B------:R-:W-:Y:S01]  /*f740*/  STL [R1+0x310], R84 ;  /* 0x0003105401007387 */ /* 0x000fe20000100800 */
[----:B------:R-:W-:-:S03]  /*f750*/  IMAD.X R79, R85, 0x1, R79, P6 ;  /* 0x00000001554f7824 */ /* 0x000fc600030e064f */
[----:B0-----:R-:W2:Y:S04]  /*f760*/  LDL.LU R81, [R1+0x3e4] ;  /* 0x0003e40001517983 */ /* 0x001ea80000300800 */
[----:B------:R-:W-:Y:S04]  /*f770*/  STL [R1+0x3f8], R83 ;  /* 0x0003f85301007387 */ /* 0x000fe80000100800 */
[----:B------:R0:W-:Y:S04]  /*f780*/  STL [R1+0x3f4], R80 ;  /* 0x0003f45001007387 */ /* 0x0001e80000100800 */
[----:B0-----:R-:W3:Y:S04]  /*f790*/  LDL.LU R80, [R1+0x314] ;  /* 0x0003140001507983 */ /* 0x001ee80000300800 */
[----:B------:R0:W-:Y:S04]  /*f7a0*/  STL [R1+0x31c], R79 ;  /* 0x00031c4f01007387 */ /* 0x0001e80000100800 */
[----:B0-----:R-:W4:Y:S01]  /*f7b0*/  LDL.LU R79, [R1+0x3dc] ;  /* 0x0003dc00014f7983 */ /* 0x001f220000300800 */
[----:B------:R-:W-:Y:S01]  /*f7c0*/  IADD3 R76, P6, PT, R74, R76, RZ ;  /* 0x0000004c4a4c7210 */ /* 0x000fe20007fde0ff */
[----:B------:R-:W-:-:S04]  /*f7d0*/  IMAD.X R82, R85, 0x1, R82, P2 ;  /* 0x0000000155527824 */ /* 0x000fc800010e0652 */
[----:B------:R0:W-:Y:S04]  /*f7e0*/  STL [R1+0x3ec], R76 ;  /* 0x0003ec4c01007387 */ /* 0x0001e80000100800 */
[----:B0-----:R-:W4:Y:S04]  /*f7f0*/  LDL.LU R76, [R1+0x30c] ;  /* 0x00030c00014c7983 */ /* 0x001f280000300800 */
[----:B------:R-:W4:Y:S04]  /*f800*/  LDL.LU R105, [R1+0x3d4] ;  /* 0x0003d40001697983 */ /* 0x000f280000300800 */
[----:B------:R-:W4:Y:S04]  /*f810*/  LDL.LU R104, [R1+0x3f0] ;  /* 0x0003f00001687983 */ /* 0x000f280000300800 */
[----:B------:R-:W4:Y:S04]  /*f820*/  LDL.LU R103, [R1+0x3cc] ;  /* 0x0003cc0001677983 */ /* 0x000f280000300800 */
[----:B------:R0:W-:Y:S04]  /*f830*/  STL [R1+0x318], R82 ;  /* 0x0003185201007387 */ /* 0x0001e80000100800 */
        /* <DEDUP_REMOVED lines=19> */
[----:B0-----:R-:W4:Y:S01]  /*f970*/  LDL.LU R82, [R1+0x37c] ;  /* 0x00037c0001527983 */ /* 0x001f220000300800 */
[----:B--2---:R-:W-:-:S05]  /*f980*/  IADD3 R81, P2, PT, R74, R81, RZ ;  /* 0x000000514a517210 */ /* 0x004fca0007f5e0ff */
[----:B------:R0:W-:Y:S04]  /*f990*/  STL [R1+0x3e4], R81 ;  /* 0x0003e45101007387 */ /* 0x0001e80000100800 */
[----:B0-----:R-:W2:Y:S01]  /*f9a0*/  LDL.LU R81, [R1+0x398] ;  /* 0x0003980001517983 */ /* 0x001ea20000300800 */
[----:B---3--:R-:W-:-:S05]  /*f9b0*/  IMAD.X R80, R85, 0x1, R80, P3 ;  /* 0x0000000155507824 */ /* 0x008fca00018e0650 */
[----:B------:R0:W-:Y:S01]  /*f9c0*/  STL [R1+0x314], R80 ;  /* 0x0003145001007387 */ /* 0x0001e20000100800 */
[----:B----4-:R-:W-:-:S03]  /*f9d0*/  IADD3 R79, P3, PT, R74, R79, RZ ;  /* 0x0000004f4a4f7210 */ /* 0x010fc60007f7e0ff */
[----:B0-----:R-:W3:Y:S04]  /*f9e0*/  LDL.LU R80, [R1+0x374] ;  /* 0x0003740001507983 */ /* 0x001ee80000300800 */
[----:B------:R0:W-:Y:S04]  /*f9f0*/  STL [R1+0x3dc], R79 ;  /* 0x0003dc4f01007387 */ /* 0x0001e80000100800 */
[----:B0-----:R-:W4:Y:S01]  /*fa00*/  LDL.LU R79, [R1+0x390] ;  /* 0x00039000014f7983 */ /* 0x001f220000300800 */
[----:B------:R-:W-:Y:S01]  /*fa10*/  IMAD.X R76, R85, 0x1, R76, P4 ;  /* 0x00000001554c7824 */ /* 0x000fe200020e064c */
[----:B------:R-:W-:-:S04]  /*fa20*/  IADD3 R105, P4, PT, R74, R105, RZ ;  /* 0x000000694a697210 */ /* 0x000fc80007f9e0ff */
[----:B------:R0:W-:Y:S01]  /*fa30*/  STL [R1+0x30c], R76 ;  /* 0x00030c4c01007387 */ /* 0x0001e20000100800 */
[C---:B------:R-:W-:Y:S01]  /*fa40*/  IMAD.X R104, R85.reuse, 0x1, R104, P5 ;  /* 0x0000000155687824 */ /* 0x040fe200028e0668 */
[----:B------:R-:W-:Y:S02]  /*fa50*/  IADD3 R103, P5, PT, R74, R103, RZ ;  /* 0x000000674a677210 */ /* 0x000fe40007fbe0ff */
[----:B0-----:R-:W4:Y:S04]  /*fa60*/  LDL.LU R76, [R1+0x36c] ;  /* 0x00036c00014c7983 */ /* 0x001f280000300800 */
[----:B------:R-:W-:Y:S01]  /*fa70*/  STL [R1+0x3d4], R105 ;  /* 0x0003d46901007387 */ /* 0x000fe20000100800 */
[----:B------:R-:W-:-:S03]  /*fa80*/  IMAD.X R102, R85, 0x1, R102, P6 ;  /* 0x0000000155667824 */ /* 0x000fc600030e0666 */
[----:B------:R-:W-:Y:S01]  /*fa90*/  STL [R1+0x3f0], R104 ;  /* 0x0003f06801007387 */ /* 0x000fe20000100800 */
[----:B------:R-:W-:-:S03]  /*faa0*/  IADD3 R101, P6, PT, R74, R101, RZ ;  /* 0x000000654a657210 */ /* 0x000fc60007fde0ff */
        /* <DEDUP_REMOVED lines=35> */
[----:B------:R-:W-:-:S05]  /*fce0*/  IADD3 R82, P5, PT, R74, R82, RZ ;  /* 0x000000524a527210 */ /* 0x000fca0007fbe0ff */
[----:B------:R0:W-:Y:S04]  /*fcf0*/  STL [R1+0x37c], R82 ;  /* 0x00037c5201007387 */ /* 0x0001e80000100800 */
[----:B------:R-:W-:Y:S04]  /*fd00*/  STL [R1+0x384], R84 ;  /* 0x0003845401007387 */ /* 0x000fe80000100800 */
[----:B0-----:R-:W4:Y:S04]  /*fd10*/  LDL.LU R82, [R1+0x388] ;  /* 0x0003880001527983 */ /* 0x001f280000300800 */
[----:B------:R-:W-:Y:S01]  /*fd20*/  STL [R1+0x3a0], R83 ;  /* 0x0003a05301007387 */ /* 0x000fe20000100800 */
[----:B--2---:R-:W-:-:S05]  /*fd30*/  IMAD.X R81, R85, 0x1, R81, P6 ;  /* 0x0000000155517824 */ /* 0x004fca00030e0651 */
[----:B------:R0:W-:Y:S04]  /*fd40*/  STL [R1+0x398], R81 ;  /* 0x0003985101007387 */ /* 0x0001e80000100800 */
[----:B0-----:R-:W2:Y:S01]  /*fd50*/  LDL.LU R81, [R1+0x364] ;  /* 0x0003640001517983 */ /* 0x001ea20000300800 */
[----:B---3--:R-:W-:-:S05]  /*fd60*/  IADD3 R80, P6, PT, R74, R80, RZ ;  /* 0x000000504a507210 */ /* 0x008fca0007fde0ff */
[----:B------:R0:W-:Y:S01]  /*fd70*/  STL [R1+0x374], R80 ;  /* 0x0003745001007387 */ /* 0x0001e20000100800 */
[----:B----4-:R-:W-:-:S03]  /*fd80*/  IMAD.X R79, R85, 0x1, R79, P2 ;  /* 0x00000001554f7824 */ /* 0x010fc600010e064f */
[----:B0-----:R-:W3:Y:S04]  /*fd90*/  LDL.LU R80, [R1+0x380] ;  /* 0x0003800001507983 */ /* 0x001ee80000300800 */
[----:B------:R0:W-:Y:S04]  /*fda0*/  STL [R1+0x390], R79 ;  /* 0x0003904f01007387 */ /* 0x0001e80000100800 */
[----:B0-----:R-:W4:Y:S01]  /*fdb0*/  LDL.LU R79, [R1+0x35c] ;  /* 0x00035c00014f7983 */ /* 0x001f220000300800 */
[----:B------:R-:W-:-:S03]  /*fdc0*/  IADD3 R76, P2, PT, R74, R76, RZ ;  /* 0x0000004c4a4c7210 */ /* 0x000fc60007f5e0ff */
        /* <DEDUP_REMOVED lines=24> */
[----:B------:R-:W-:-:S05]  /*ff50*/  IMAD.X R82, R85, 0x1, R82, P3 ;  /* 0x0000000155527824 */ /* 0x000fca00018e0652 */
[----:B------:R0:W-:Y:S04]  /*ff60*/  STL [R1+0x388], R82 ;  /* 0x0003885201007387 */ /* 0x0001e80000100800 */
        /* <DEDUP_REMOVED lines=10> */
[C---:B------:R-:W-:Y:S01]  /*10010*/  IMAD.X R105, R85.reuse, 0x1, R105, P5 ;  /* 0x0000000155697824 */ /* 0x040fe200028e0669 */
[C---:B------:R-:W-:Y:S01]  /*10020*/  IADD3 R104, P5, PT, R74.reuse, R104, RZ ;  /* 0x000000684a687210 */ /* 0x040fe20007fbe0ff */
[----:B------:R-:W-:Y:S01]  /*10030*/  IMAD.X R103, R85, 0x1, R103, P6 ;  /* 0x0000000155677824 */ /* 0x000fe200030e0667 */
[----:B------:R-:W-:-:S02]  /*10040*/  IADD3 R102, P6, PT, R74, R102, RZ ;  /* 0x000000664a667210 */ /* 0x000fc40007fde0ff */
        /* <DEDUP_REMOVED lines=38> */
[----:B------:R-:W-:Y:S04]  /*102b0*/  STL [R1+0x824], R86 ;  /* 0x0008245601007387 */ /* 0x000fe80000100800 */
[----:B------:R0:W-:Y:S04]  /*102c0*/  STL [R1+0x838], R76 ;  /* 0x0008384c01007387 */ /* 0x0001e80000100800 */
[----:B------:R-:W-:Y:S04]  /*102d0*/  STL [R1+0x328], R84 ;  /* 0x0003285401007387 */ /* 0x000fe80000100800 */
[----:B0-----:R-:W4:Y:S01]  /*102e0*/  LDL.LU R76, [R1+0x804] ;  /* 0x00080400014c7983 */ /* 0x001f220000300800 */
[----:B------:R-:W-:-:S03]  /*102f0*/  IADD3 R82, P6, PT, R73, R82, RZ ;  /* 0x0000005249527210 */ /* 0x000fc60007fde0ff */
[----:B------:R-:W-:Y:S04]  /*10300*/  STL [R1+0x81c], R83 ;  /* 0x00081c5301007387 */ /* 0x000fe80000100800 */
[----:B------:R0:W-:Y:S04]  /*10310*/  STL [R1+0x814], R82 ;  /* 0x0008145201007387 */ /* 0x0001e80000100800 */
[----:B0-----:R-:W4:Y:S01]  /*10320*/  LDL.LU R82, [R1+0x820] ;  /* 0x0008200001527983 */ /* 0x001f220000300800 */
[----:B--2---:R-:W-:-:S05]  /*10330*/  IMAD.X R81, R75, 0x1, R81, P2 ;  /* 0x000000014b517824 */ /* 0x004fca00010e0651 */
[----:B------:R0:W-:Y:S04]  /*10340*/  STL [R1+0x830], R81 ;  /* 0x0008305101007387 */ /* 0x0001e80000100800 */
[----:B0-----:R-:W2:Y:S01]  /*10350*/  LDL.LU R81, [R1+0x7fc] ;  /* 0x0007fc0001517983 */ /* 0x001ea20000300800 */
[----:B---3--:R-:W-:-:S05]  /*10360*/  IADD3 R80, P2, PT, R73, R80, RZ ;  /* 0x0000005049507210 */ /* 0x008fca0007f5e0ff */
[----:B------:R0:W-:Y:S01]  /*10370*/  STL [R1+0x80c], R80 ;  /* 0x00080c5001007387 */ /* 0x0001e20000100800 */
[----:B----4-:R-:W-:-:S03]  /*10380*/  IMAD.X R79, R75, 0x1, R79, P3 ;  /* 0x000000014b4f7824 */ /* 0x010fc600018e064f */
[----:B0-----:R-:W3:Y:S04]  /*10390*/  LDL.LU R80, [R1+0x818] ;  /* 0x0008180001507983 */ /* 0x001ee80000300800 */
        /* <DEDUP_REMOVED lines=24> */
[----:B------:R-:W-:-:S05]  /*10520*/  IADD3 R76, P3, PT, R73, R76, RZ ;  /* 0x0000004c494c7210 */ /* 0x000fca0007f7e0ff */
[----:B------:R0:W-:Y:S04]  /*10530*/  STL [R1+0x804], R76 ;  /* 0x0008044c01007387 */ /* 0x0001e80000100800 */
[----:B0-----:R-:W4:Y:S01]  /*10540*/  LDL.LU R76, [R1+0x7b8] ;  /* 0x0007b800014c7983 */ /* 0x001f220000300800 */
[----:B------:R-:W-:-:S05]  /*10550*/  IMAD.X R82, R75, 0x1, R82, P4 ;  /* 0x000000014b527824 */ /* 0x000fca00020e0652 */
[----:B------:R0:W-:Y:S04]  /*10560*/  STL [R1+0x820], R82 ;  /* 0x0008205201007387 */ /* 0x0001e80000100800 */
[----:B0-----:R-:W4:Y:S01]  /*10570*/  LDL.LU R82, [R1+0x794] ;  /* 0x0007940001527983 */ /* 0x001f220000300800 */
[----:B--2---:R-:W-:-:S05]  /*10580*/  IADD3 R81, P4, PT, R73, R81, RZ ;  /* 0x0000005149517210 */ /* 0x004fca0007f9e0ff */
[----:B------:R0:W-:Y:S04]  /*10590*/  STL [R1+0x7fc], R81 ;  /* 0x0007fc5101007387 */ /* 0x0001e80000100800 */
[----:B0-----:R-:W2:Y:S01]  /*105a0*/  LDL.LU R81, [R1+0x7b0] ;  /* 0x0007b00001517983 */ /* 0x001ea20000300800 */
[----:B---3--:R-:W-:Y:S01]  /*105b0*/  IMAD.X R80, R75, 0x1, R80, P5 ;  /* 0x000000014b507824 */ /* 0x008fe200028e0650 */
[----:B----4-:R-:W-:-:S04]  /*105c0*/  IADD3 R104, P5, PT, R73, R104, RZ ;  /* 0x0000006849687210 */ /* 0x010fc80007fbe0ff */
[----:B------:R0:W-:Y:S01]  /*105d0*/  STL [R1+0x818], R80 ;  /* 0x0008185001007387 */ /* 0x0001e20000100800 */
[----:B------:R-:W-:Y:S01]  /*105e0*/  IMAD.X R103, R75, 0x1, R103, P6 ;  /* 0x000000014b677824 */ /* 0x000fe200030e0667 */
[----:B------:R-:W-:Y:S02]  /*105f0*/  IADD3 R102, P6, PT, R73, R102, RZ ;  /* 0x0000006649667210 */ /* 0x000fe40007fde0ff */
[----:B0-----:R-:W3:Y:S04]  /*10600*/  LDL.LU R80, [R1+0x78c] ;  /* 0x00078c0001507983 */ /* 0x001ee80000300800 */
        /* <DEDUP_REMOVED lines=42> */
[----:B0-----:R-:W4:Y:S01]  /*108b0*/  LDL.LU R79, [R1+0x7a8] ;  /* 0x0007a800014f7983 */ /* 0x001f220000300800 */
[----:B------:R-:W-:-:S03]  /*108c0*/  IMAD.X R76, R75, 0x1, R76, P2 ;  /* 0x000000014b4c7824 */ /* 0x000fc600010e064c */
[----:B------:R-:W-:Y:S04]  /*108d0*/  STL [R1+0x7c0], R83 ;  /* 0x0007c05301007387 */ /* 0x000fe80000100800 */
[----:B------:R0:W-:Y:S01]  /*108e0*/  STL [R1+0x7b8], R76 ;  /* 0x0007b84c01007387 */ /* 0x0001e20000100800 */
[----:B------:R-:W-:-:S03]  /*108f0*/  IADD3 R82, P2, PT, R73, R82, RZ ;  /* 0x0000005249527210 */ /* 0x000fc60007f5e0ff */
[----:B0-----:R-:W4:Y:S04]  /*10900*/  LDL.LU R76, [R1+0x784] ;  /* 0x00078400014c7983 */ /* 0x001f280000300800 */
[----:B------:R0:W-:Y:S04]  /*10910*/  STL [R1+0x794], R82 ;  /* 0x0007945201007387 */ /* 0x0001e80000100800 */
[----:B0-----:R-:W4:Y:S01]  /*10920*/  LDL.LU R82, [R1+0x7a0] ;  /* 0x0007a00001527983 */ /* 0x001f220000300800 */
[----:B--2---:R-:W-:-:S05]  /*10930*/  IMAD.X R81, R75, 0x1, R81, P3 ;  /* 0x000000014b517824 */ /* 0x004fca00018e0651 */
[----:B------:R0:W-:Y:S04]  /*10940*/  STL [R1+0x7b0], R81 ;  /* 0x0007b05101007387 */ /* 0x0001e80000100800 */
[----:B0-----:R-:W2:Y:S01]  /*10950*/  LDL.LU R81, [R1+0x77c] ;  /* 0x00077c0001517983 */ /* 0x001ea20000300800 */
[----:B---3--:R-:W-:-:S03]  /*10960*/  IADD3 R80, P3, PT, R73, R80, RZ ;  /* 0x0000005049507210 */ /* 0x008fc60007f7e0ff */
[----:B------:R-:W3:Y:S04]  /*10970*/  LDL.LU R104, [R1+0x798] ;  /* 0x0007980001687983 */ /* 0x000ee80000300800 */
[----:B------:R-:W3:Y:S04]  /*10980*/  LDL.LU R103, [R1+0x774] ;  /* 0x0007740001677983 */ /* 0x000ee80000300800 */
[----:B------:R-:W3:Y:S04]  /*10990*/  LDL.LU R102, [R1+0x790] ;  /* 0x0007900001667983 */ /* 0x000ee80000300800 */
[----:B------:R0:W-:Y:S04]  /*109a0*/  STL [R1+0x78c], R80 ;  /* 0x00078c5001007387 */ /* 0x0001e80000100800 */
[----:B------:R-:W3:Y:S04]  /*109b0*/  LDL.LU R101, [R1+0x76c] ;  /* 0x00076c0001657983 */ /* 0x000ee80000300800 */
        /* <DEDUP_REMOVED lines=18> */
[----:B0-----:R-:W3:Y:S01]  /*10ae0*/  LDL.LU R80, [R1+0x740] ;  /* 0x0007400001507983 */ /* 0x001ee20000300800 */
[----:B----4-:R-:W-:-:S05]  /*10af0*/  IMAD.X R79, R75, 0x1, R79, P4 ;  /* 0x000000014b4f7824 */ /* 0x010fca00020e064f */
[----:B------:R0:W-:Y:S04]  /*10b00*/  STL [R1+0x7a8], R79 ;  /* 0x0007a84f01007387 */ /* 0x0001e80000100800 */
[----:B0-----:R-:W4:Y:S01]  /*10b10*/  LDL.LU R79, [R1+0x71c] ;  /* 0x00071c00014f7983 */ /* 0x001f220000300800 */
[----:B------:R-:W-:-:S05]  /*10b20*/  IADD3 R76, P4, PT, R73, R76, RZ ;  /* 0x0000004c494c7210 */ /* 0x000fca0007f9e0ff */
[----:B------:R0:W-:Y:S01]  /*10b30*/  STL [R1+0x784], R76 ;  /* 0x0007844c01007387 */ /* 0x0001e20000100800 */
[----:B------:R-:W-:-:S03]  /*10b40*/  IMAD.X R82, R75, 0x1, R82, P5 ;  /* 0x000000014b527824 */ /* 0x000fc600028e0652 */
[----:B0-----:R-:W4:Y:S04]  /*10b50*/  LDL.LU R76, [R1+0x738] ;  /* 0x00073800014c7983 */ /* 0x001f280000300800 */
[----:B------:R0:W-:Y:S04]  /*10b60*/  STL [R1+0x7a0], R82 ;  /* 0x0007a05201007387 */ /* 0x0001e80000100800 */
[----:B0-----:R-:W4:Y:S01]  /*10b70*/  LDL.LU R82, [R1+0x714] ;  /* 0x0007140001527983 */ /* 0x001f220000300800 */
[----:B--2---:R-:W-:Y:S01]  /*10b80*/  IADD3 R81, P5, PT, R73, R81, RZ ;  /* 0x0000005149517210 */ /* 0x004fe20007fbe0ff */
[----:B---3--:R-:W-:-:S04]  /*10b90*/  IMAD.X R104, R75, 0x1, R104, P6 ;  /* 0x000000014b687824 */ /* 0x008fc800030e0668 */
[----:B------:R0:W-:Y:S01]  /*10ba0*/  STL [R1+0x77c], R81 ;  /* 0x00077c5101007387 */ /* 0x0001e20000100800 */
[----:B------:R-:W-:Y:S01]  /*10bb0*/  IADD3 R103, P6, PT, R73, R103, RZ ;  /* 0x0000006749677210 */ /* 0x000fe20007fde0ff */
[----:B------:R-:W-:Y:S02]  /*10bc0*/  IMAD.X R102, R75, 0x1, R102, P2 ;  /* 0x000000014b667824 */ /* 0x000fe400010e0666 */
[----:B0-----:R-:W2:Y:S04]  /*10bd0*/  LDL.LU R81, [R1+0x730] ;  /* 0x0007300001517983 */ /* 0x001ea80000300800 */
        /* <DEDUP_REMOVED lines=39> */
[----:B------:R-:W-:-:S05]  /*10e50*/  IMAD.X R80, R75, 0x1, R80, P2 ;  /* 0x000000014b507824 */ /* 0x000fca00010e0650 */
[----:B------:R0:W-:Y:S04]  /*10e60*/  STL [R1+0x740], R80 ;  /* 0x0007405001007387 */ /* 0x0001e80000100800 */
[----:B------:R-:W-:Y:S04]  /*10e70*/  STL [R1+0x748], R84 ;  /* 0x0007485401007387 */ /* 0x000fe80000100800 */
[----:B0-----:R-:W3:Y:S01]  /*10e80*/  LDL.LU R80, [R1+0x70c] ;  /* 0x00070c0001507983 */ /* 0x001ee20000300800 */
[----:B----4-:R-:W-:-:S03]  /*10e90*/  IADD3 R79, P2, PT, R73, R79, RZ ;  /* 0x0000004f494f7210 */ /* 0x010fc60007f5e0ff */
[----:B------:R-:W-:Y:S04]  /*10ea0*/  STL [R1+0x724], R83 ;  /* 0x0007245301007387 */ /* 0x000fe80000100800 */
[----:B------:R0:W-:Y:S04]  /*10eb0*/  STL [R1+0x71c], R79 ;  /* 0x00071c4f01007387 */ /* 0x0001e80000100800 */
[----:B0-----:R-:W4:Y:S01]  /*10ec0*/  LDL.LU R79, [R1+0x728] ;  /* 0x00072800014f7983 */ /* 0x001f220000300800 */
[----:B------:R-:W-:-:S05]  /*10ed0*/  IMAD.X R76, R75, 0x1, R76, P3 ;  /* 0x000000014b4c7824 */ /* 0x000fca00018e064c */
[----:B------:R0:W-:Y:S01]  /*10ee0*/  STL [R1+0x738], R76 ;  /* 0x0007384c01007387 */ /* 0x0001e20000100800 */
[----:B------:R-:W-:-:S03]  /*10ef0*/  IADD3 R82, P3, PT, R73, R82, RZ ;  /* 0x0000005249527210 */ /* 0x000fc60007f7e0ff */
[----:B0-----:R-:W4:Y:S04]  /*10f00*/  LDL.LU R76, [R1+0x704] ;  /* 0x00070400014c7983 */ /* 0x001f280000300800 */
[----:B------:R0:W-:Y:S04]  /*10f10*/  STL [R1+0x714], R82 ;  /* 0x0007145201007387 */ /* 0x0001e80000100800 */
[----:B0-----:R-:W4:Y:S04]  /*10f20*/  LDL.LU R82, [R1+0x720] ;  /* 0x0007200001527983 */ /* 0x001f280000300800 */
[----:B------:R-:W4:Y:S04]  /*10f30*/  LDL.LU R104, [R1+0x6fc] ;  /* 0x0006fc0001687983 */ /* 0x000f280000300800 */
[----:B------:R-:W4:Y:S04]  /*10f40*/  LDL.LU R103, [R1+0x718] ;  /* 0x0007180001677983 */ /* 0x000f280000300800 */
[----:B------:R-:W4:Y:S01]  /*10f50*/  LDL.LU R102, [R1+0x6f4] ;  /* 0x0006f40001667983 */ /* 0x000f220000300800 */
[----:B--2---:R-:W-:-:S05]  /*10f60*/  IMAD.X R81, R75, 0x1, R81, P4 ;  /* 0x000000014b517824 */ /* 0x004fca00020e0651 */
[----:B------:R0:W-:Y:S04]  /*10f70*/  STL [R1+0x730], R81 ;  /* 0x0007305101007387 */ /* 0x0001e80000100800 */
[----:B------:R-:W2:Y:S04]  /*10f80*/  LDL.LU R101, [R1+0x710] ;  /* 0x0007100001657983 */ /* 0x000ea80000300800 */
        /* <DEDUP_REMOVED lines=18> */
[----:B0-----:R-:W2:Y:S01]  /*110b0*/  LDL.LU R81, [R1+0x6a4] ;  /* 0x0006a40001517983 */ /* 0x001ea20000300800 */
[----:B---3--:R-:W-:-:S05]  /*110c0*/  IADD3 R80, P4, PT, R73, R80, RZ ;  /* 0x0000005049507210 */ /* 0x008fca0007f9e0ff */
[----:B------:R0:W-:Y:S04]  /*110d0*/  STL [R1+0x70c], R80 ;  /* 0x00070c5001007387 */ /* 0x0001e80000100800 */
[----:B0-----:R-:W3:Y:S01]  /*110e0*/  LDL.LU R80, [R1+0x6c0] ;  /* 0x0006c00001507983 */ /* 0x001ee20000300800 */
[----:B----4-:R-:W-:-:S05]  /*110f0*/  IMAD.X R79, R75, 0x1, R79, P5 ;  /* 0x000000014b4f7824 */ /* 0x010fca00028e064f */
[----:B------:R0:W-:Y:S04]  /*11100*/  STL [R1+0x728], R79 ;  /* 0x0007284f01007387 */ /* 0x0001e80000100800 */
[----:B0-----:R-:W4:Y:S01]  /*11110*/  LDL.LU R79, [R1+0x69c] ;  /* 0x00069c00014f7983 */ /* 0x001f220000300800 */
[----:B------:R-:W-:-:S05]  /*11120*/  IADD3 R76, P5, PT, R73, R76, RZ ;  /* 0x0000004c494c7210 */ /* 0x000fca0007fbe0ff */
[----:B------:R0:W-:Y:S01]  /*11130*/  STL [R1+0x704], R76 ;  /* 0x0007044c01007387 */ /* 0x0001e20000100800 */
[----:B------:R-:W-:-:S03]  /*11140*/  IMAD.X R82, R75, 0x1, R82, P6 ;  /* 0x000000014b527824 */ /* 0x000fc600030e0652 */
[----:B0-----:R-:W4:Y:S01]  /*11150*/  LDL.LU R76, [R1+0x6b8] ;  /* 0x0006b800014c7983 */ /* 0x001f220000300800 */
[----:B------:R-:W-:-:S03]  /*11160*/  IADD3 R104, P6, PT, R73, R104, RZ ;  /* 0x0000006849687210 */ /* 0x000fc60007fde0ff */
[----:B------:R0:W-:Y:S01]  /*11170*/  STL [R1+0x720], R82 ;  /* 0x0007205201007387 */ /* 0x0001e20000100800 */
[----:B------:R-:W-:Y:S01]  /*11180*/  IMAD.X R103, R75, 0x1, R103, P2 ;  /* 0x000000014b677824 */ /* 0x000fe200010e0667 */
[----:B------:R-:W-:Y:S02]  /*11190*/  IADD3 R102, P2, PT, R73, R102, RZ ;  /* 0x0000006649667210 */ /* 0x000fe40007f5e0ff */
[----:B0-----:R-:W4:Y:S04]  /*111a0*/  LDL.LU R82, [R1+0x694] ;  /* 0x0006940001527983 */ /* 0x001f280000300800 */
[----:B------:R-:W-:Y:S04]  /*111b0*/  STL [R1+0x6fc], R104 ;  /* 0x0006fc6801007387 */ /* 0x000fe80000100800 */
[----:B------:R-:W-:Y:S04]  /*111c0*/  STL [R1+0x718], R103 ;  /* 0x0007186701007387 */ /* 0x000fe80000100800 */
[----:B------:R-:W-:Y:S01]  /*111d0*/  STL [R1+0x6f4], R102 ;  /* 0x0006f46601007387 */ /* 0x000fe20000100800 */
[----:B--2---:R-:W-:Y:S01]  /*111e0*/  IMAD.X R101, R75, 0x1, R101, P3 ;  /* 0x000000014b657824 */ /* 0x004fe200018e0665 */
[----:B------:R-:W-:-:S04]  /*111f0*/  IADD3 R100, P3, PT, R73, R100, RZ ;  /* 0x0000006449647210 */ /* 0x000fc80007f7e0ff */
        /* <DEDUP_REMOVED lines=31> */
[----:B------:R-:W-:Y:S01]  /*113f0*/  IADD3 R84, P6, PT, R73, R84, RZ ;  /* 0x0000005449547210 */ /* 0x000fe20007fde0ff */
[----:B------:R-:W-:Y:S01]  /*11400*/  IMAD.X R83, R75, 0x1, R83, P2 ;  /* 0x000000014b537824 */ /* 0x000fe200010e0653 */
[----:B------:R-:W-:Y:S01]  /*11410*/  IADD3 R81, P2, PT, R73, R81, RZ ;  /* 0x0000005149517210 */ /* 0x000fe20007f5e0ff */
[----:B------:R-:W-:Y:S04]  /*11420*/  STL [R1+0x6d0], R85 ;  /* 0x0006d05501007387 */ /* 0x000fe80000100800 */
[----:B------:R0:W-:Y:S04]  /*11430*/  STL [R1+0x6a4], R81 ;  /* 0x0006a45101007387 */ /* 0x0001e80000100800 */
[----:B------:R-:W-:Y:S04]  /*11440*/  STL [R1+0x6ac], R84 ;  /* 0x0006ac5401007387 */ /* 0x000fe80000100800 */
[----:B0-----:R-:W2:Y:S04]  /*11450*/  LDL.LU R81, [R1+0x6b0] ;  /* 0x0006b00001517983 */ /* 0x001ea80000300800 */
[----:B------:R-:W-:Y:S01]  /*11460*/  STL [R1+0x6c8], R83 ;  /* 0x0006c85301007387 */ /* 0x000fe20000100800 */
[----:B---3--:R-:W-:-:S05]  /*11470*/  IMAD.X R80, R75, 0x1, R80, P3 ;  /* 0x000000014b507824 */ /* 0x008fca00018e0650 */
[----:B------:R0:W-:Y:S04]  /*11480*/  STL [R1+0x6c0], R80 ;  /* 0x0006c05001007387 */ /* 0x0001e80000100800 */
[----:B0-----:R-:W3:Y:S01]  /*11490*/  LDL.LU R80, [R1+0x68c] ;  /* 0x00068c0001507983 */ /* 0x001ee20000300800 */
[----:B----4-:R-:W-:-:S05]  /*114a0*/  IADD3 R79, P3, PT, R73, R79, RZ ;  /* 0x0000004f494f7210 */ /* 0x010fca0007f7e0ff */
[----:B------:R0:W-:Y:S04]  /*114b0*/  STL [R1+0x69c], R79 ;  /* 0x00069c4f01007387 */ /* 0x0001e80000100800 */
[----:B0-----:R-:W4:Y:S01]  /*114c0*/  LDL.LU R79, [R1+0x6a8] ;  /* 0x0006a800014f7983 */ /* 0x001f220000300800 */
[----:B------:R-:W-:-:S05]  /*114d0*/  IMAD.X R76, R75, 0x1, R76, P4 ;  /* 0x000000014b4c7824 */ /* 0x000fca00020e064c */
[----:B------:R0:W-:Y:S01]  /*114e0*/  STL [R1+0x6b8], R76 ;  /* 0x0006b84c01007387 */ /* 0x0001e20000100800 */
[----:B------:R-:W-:-:S03]  /*114f0*/  IADD3 R82, P4, PT, R73, R82, RZ ;  /* 0x0000005249527210 */ /* 0x000fc60007f9e0ff */
        /* <DEDUP_REMOVED lines=25> */
[----:B--2---:R-:W-:-:S05]  /*11690*/  IMAD.X R81, R75, 0x1, R81, P5 ;  /* 0x000000014b517824 */ /* 0x004fca00028e0651 */
[----:B------:R0:W-:Y:S04]  /*116a0*/  STL [R1+0x6b0], R81 ;  /* 0x0006b05101007387 */ /* 0x0001e80000100800 */
[----:B0-----:R-:W2:Y:S01]  /*116b0*/  LDL.LU R81, [R1+0x624] ;  /* 0x0006240001517983 */ /* 0x001ea20000300800 */
[----:B---3--:R-:W-:-:S05]  /*116c0*/  IADD3 R80, P5, PT, R73, R80, RZ ;  /* 0x0000005049507210 */ /* 0x008fca0007fbe0ff */
[----:B------:R0:W-:Y:S04]  /*116d0*/  STL [R1+0x68c], R80 ;  /* 0x00068c5001007387 */ /* 0x0001e80000100800 */
[----:B0-----:R-:W3:Y:S01]  /*116e0*/  LDL.LU R80, [R1+0x640] ;  /* 0x0006400001507983 */ /* 0x001ee20000300800 */
[----:B----4-:R-:W-:-:S05]  /*116f0*/  IMAD.X R79, R75, 0x1, R79, P6 ;  /* 0x000000014b4f7824 */ /* 0x010fca00030e064f */
[----:B------:R0:W-:Y:S04]  /*11700*/  STL [R1+0x6a8], R79 ;  /* 0x0006a84f01007387 */ /* 0x0001e80000100800 */
[----:B0-----:R-:W4:Y:S01]  /*11710*/  LDL.LU R79, [R1+0x61c] ;  /* 0x00061c00014f7983 */ /* 0x001f220000300800 */
[----:B------:R-:W-:Y:S01]  /*11720*/  IADD3 R76, P6, PT, R73, R76, RZ ;  /* 0x0000004c494c7210 */ /* 0x000fe20007fde0ff */
[----:B------:R-:W-:-:S04]  /*11730*/  IMAD.X R104, R75, 0x1, R104, P2 ;  /* 0x000000014b687824 */ /* 0x000fc800010e0668 */
[----:B------:R0:W-:Y:S01]  /*11740*/  STL [R1+0x684], R76 ;  /* 0x0006844c01007387 */ /* 0x0001e20000100800 */
[----:B------:R-:W-:Y:S01]  /*11750*/  IADD3 R103, P2, PT, R73, R103, RZ ;  /* 0x0000006749677210 */ /* 0x000fe20007f5e0ff */
[----:B------:R-:W-:Y:S02]  /*11760*/  IMAD.X R102, R75, 0x1, R102, P3 ;  /* 0x000000014b667824 */ /* 0x000fe400018e0666 */
[----:B0-----:R-:W4:Y:S01]  /*11770*/  LDL.LU R76, [R1+0x638] ;  /* 0x00063800014c7983 */ /* 0x001f220000300800 */
        /* <DEDUP_REMOVED lines=42> */
[----:B0-----:R-:W4:Y:S04]  /*11a20*/  LDL.LU R82, [R1+0x614] ;  /* 0x0006140001527983 */ /* 0x001f280000300800 */
[----:B------:R-:W-:Y:S01]  /*11a30*/  STL [R1+0x62c], R83 ;  /* 0x00062c5301007387 */ /* 0x000fe20000100800 */
[----:B--2---:R-:W-:-:S05]  /*11a40*/  IADD3 R81, P3, PT, R73, R81, RZ ;  /* 0x0000005149517210 */ /* 0x004fca0007f7e0ff */
[----:B------:R0:W-:Y:S04]  /*11a50*/  STL [R1+0x624], R81 ;  /* 0x0006245101007387 */ /* 0x0001e80000100800 */
[----:B0-----:R-:W2:Y:S01]  /*11a60*/  LDL.LU R81, [R1+0x630] ;  /* 0x0006300001517983 */ /* 0x001ea20000300800 */
[----:B---3--:R-:W-:-:S05]  /*11a70*/  IMAD.X R80, R75, 0x1, R80, P4 ;  /* 0x000000014b507824 */ /* 0x008fca00020e0650 */
[----:B------:R0:W-:Y:S04]  /*11a80*/  STL [R1+0x640], R80 ;  /* 0x0006405001007387 */ /* 0x0001e80000100800 */
[----:B0-----:R-:W3:Y:S01]  /*11a90*/  LDL.LU R80, [R1+0x60c] ;  /* 0x00060c0001507983 */ /* 0x001ee20000300800 */
[----:B----4-:R-:W-:-:S05]  /*11aa0*/  IADD3 R79, P4, PT, R73, R79, RZ ;  /* 0x0000004f494f7210 */ /* 0x010fca0007f9e0ff */
[----:B------:R0:W-:Y:S04]  /*11ab0*/  STL [R1+0x61c], R79 ;  /* 0x00061c4f01007387 */ /* 0x0001e80000100800 */
[----:B0-----:R-:W4:Y:S01]  /*11ac0*/  LDL.LU R79, [R1+0x628] ;  /* 0x00062800014f7983 */ /* 0x001f220000300800 */
[----:B------:R-:W-:-:S03]  /*11ad0*/  IMAD.X R76, R75, 0x1, R76, P5 ;  /* 0x000000014b4c7824 */ /* 0x000fc600028e064c */
        /* <DEDUP_REMOVED lines=37> */
[----:B------:R-:W-:Y:S01]  /*11d30*/  IMAD.X R103, R75, 0x1, R103, P3 ;  /* 0x000000014b677824 */ /* 0x000fe200018e0667 */
[----:B------:R-:W-:Y:S01]  /*11d40*/  IADD3 R102, P3, PT, R73, R102, RZ ;  /* 0x0000006649667210 */ /* 0x000fe20007f7e0ff */
[----:B------:R-:W-:Y:S02]  /*11d50*/  IMAD.X R101, R75, 0x1, R101, P4 ;  /* 0x000000014b657824 */ /* 0x000fe400020e0665 */
        /* <DEDUP_REMOVED lines=38> */
[----:B------:R-:W-:Y:S04]  /*11fc0*/  STL [R1+0x5d8], R85 ;  /* 0x0005d85501007387 */ /* 0x000fe80000100800 */
[----:B------:R0:W-:Y:S04]  /*11fd0*/  STL [R1+0x5ac], R76 ;  /* 0x0005ac4c01007387 */ /* 0x0001e80000100800 */
[----:B------:R-:W-:Y:S04]  /*11fe0*/  STL [R1+0x5b4], R84 ;  /* 0x0005b45401007387 */ /* 0x000fe80000100800 */
[----:B0-----:R-:W4:Y:S01]  /*11ff0*/  LDL.LU R76, [R1+0x5b8] ;  /* 0x0005b800014c7983 */ /* 0x001f220000300800 */
[----:B------:R-:W-:-:S03]  /*12000*/  IMAD.X R82, R75, 0x1, R82, P4 ;  /* 0x000000014b527824 */ /* 0x000fc600020e0652 */
[----:B------:R-:W-:Y:S04]  /*12010*/  STL [R1+0x5d0], R83 ;  /* 0x0005d05301007387 */ /* 0x000fe80000100800 */
[----:B------:R0:W-:Y:S04]  /*12020*/  STL [R1+0x5c8], R82 ;  /* 0x0005c85201007387 */ /* 0x0001e80000100800 */
[----:B0-----:R-:W4:Y:S01]  /*12030*/  LDL.LU R82, [R1+0x594] ;  /* 0x0005940001527983 */ /* 0x001f220000300800 */
[----:B--2---:R-:W-:-:S05]  /*12040*/  IADD3 R81, P4, PT, R73, R81, RZ ;  /* 0x0000005149517210 */ /* 0x004fca0007f9e0ff */
[----:B------:R0:W-:Y:S04]  /*12050*/  STL [R1+0x5a4], R81 ;  /* 0x0005a45101007387 */ /* 0x0001e80000100800 */
[----:B0-----:R-:W2:Y:S01]  /*12060*/  LDL.LU R81, [R1+0x5b0] ;  /* 0x0005b00001517983 */ /* 0x001ea20000300800 */
[----:B---3--:R-:W-:-:S05]  /*12070*/  IMAD.X R80, R75, 0x1, R80, P5 ;  /* 0x000000014b507824 */ /* 0x008fca00028e0650 */
[----:B------:R0:W-:Y:S04]  /*12080*/  STL [R1+0x5c0], R80 ;  /* 0x0005c05001007387 */ /* 0x0001e80000100800 */
[----:B0-----:R-:W3:Y:S01]  /*12090*/  LDL.LU R80, [R1+0x58c] ;  /* 0x00058c0001507983 */ /* 0x001ee20000300800 */
[----:B----4-:R-:W-:-:S03]  /*120a0*/  IADD3 R79, P5, PT, R73, R79, RZ ;  /* 0x0000004f494f7210 */ /* 0x010fc60007fbe0ff */
        /* <DEDUP_REMOVED lines=27> */
[----:B------:R-:W-:-:S05]  /*12260*/  IADD3 R82, P6, PT, R73, R82, RZ ;  /* 0x0000005249527210 */ /* 0x000fca0007fde0ff */
[----:B------:R0:W-:Y:S04]  /*12270*/  STL [R1+0x594], R82 ;  /* 0x0005945201007387 */ /* 0x0001e80000100800 */
[----:B0-----:R-:W4:Y:S01]  /*12280*/  LDL.LU R82, [R1+0x548] ;  /* 0x0005480001527983 */ /* 0x001f220000300800 */
[----:B--2---:R-:W-:-:S05]  /*12290*/  IMAD.X R81, R75, 0x1, R81, P2 ;  /* 0x000000014b517824 */ /* 0x004fca00010e0651 */
[----:B------:R0:W-:Y:S04]  /*122a0*/  STL [R1+0x5b0], R81 ;  /* 0x0005b05101007387 */ /* 0x0001e80000100800 */
[----:B0-----:R-:W2:Y:S01]  /*122b0*/  LDL.LU R81, [R1+0x524] ;  /* 0x0005240001517983 */ /* 0x001ea20000300800 */
[----:B---3--:R-:W-:Y:S01]  /*122c0*/  IADD3 R80, P2, PT, R73, R80, RZ ;  /* 0x0000005049507210 */ /* 0x008fe20007f5e0ff */
[----:B----4-:R-:W-:-:S04]  /*122d0*/  IMAD.X R104, R75, 0x1, R104, P3 ;  /* 0x000000014b687824 */ /* 0x010fc800018e0668 */
[----:B------:R0:W-:Y:S01]  /*122e0*/  STL [R1+0x58c], R80 ;  /* 0x00058c5001007387 */ /* 0x0001e20000100800 */
[----:B------:R-:W-:Y:S01]  /*122f0*/  IADD3 R103, P3, PT, R73, R103, RZ ;  /* 0x0000006749677210 */ /* 0x000fe20007f7e0ff */
[----:B------:R-:W-:Y:S02]  /*12300*/  IMAD.X R102, R75, 0x1, R102, P4 ;  /* 0x000000014b667824 */ /* 0x000fe400020e0666 */
[----:B0-----:R-:W3:Y:S01]  /*12310*/  LDL.LU R80, [R1+0x540] ;  /* 0x0005400001507983 */ /* 0x001ee20000300800 */
        /* <DEDUP_REMOVED lines=36> */
[----:B------:R-:W-:Y:S01]  /*12560*/  STL [R1+0x560], R86 ;  /* 0x0005605601007387 */ /* 0x000fe20000100800 */
[----:B------:R-:W-:-:S03]  /*12570*/  IMAD.X R79, R75, 0x1, R79, P4 ;  /* 0x000000014b4f7824 */ /* 0x000fc600020e064f */
[----:B------:R-:W-:Y:S04]  /*12580*/  STL [R1+0x53c], R85 ;  /* 0x00053c5501007387 */ /* 0x000fe80000100800 */
[----:B------:R0:W-:Y:S04]  /*12590*/  STL [R1+0x550], R79 ;  /* 0x0005504f01007387 */ /* 0x0001e80000100800 */
[----:B------:R-:W-:Y:S04]  /*125a0*/  STL [R1+0x558], R84 ;  /* 0x0005585401007387 */ /* 0x000fe80000100800 */
[----:B0-----:R-:W4:Y:S01]  /*125b0*/  LDL.LU R79, [R1+0x51c] ;  /* 0x00051c00014f7983 */ /* 0x001f220000300800 */
[----:B------:R-:W-:-:S02]  /*125c0*/  IADD3 R83, P3, PT, R73, R83, RZ ;  /* 0x0000005349537210 */ /* 0x000fc40007f7e0ff */
[----:B------:R-:W-:-:S03]  /*125d0*/  IADD3 R76, P4, PT, R73, R76, RZ ;  /* 0x0000004c494c7210 */ /* 0x000fc60007f9e0ff */
[----:B------:R-:W-:Y:S04]  /*125e0*/  STL [R1+0x534], R83 ;  /* 0x0005345301007387 */ /* 0x000fe80000100800 */
[----:B------:R0:W-:Y:S04]  /*125f0*/  STL [R1+0x52c], R76 ;  /* 0x00052c4c01007387 */ /* 0x0001e80000100800 */
[----:B0-----:R-:W4:Y:S01]  /*12600*/  LDL.LU R76, [R1+0x538] ;  /* 0x00053800014c7983 */ /* 0x001f220000300800 */
[----:B------:R-:W-:-:S05]  /*12610*/  IMAD.X R82, R75, 0x1, R82, P5 ;  /* 0x000000014b527824 */ /* 0x000fca00028e0652 */
[----:B------:R0:W-:Y:S04]  /*12620*/  STL [R1+0x548], R82 ;  /* 0x0005485201007387 */ /* 0x0001e80000100800 */
[----:B0-----:R-:W4:Y:S01]  /*12630*/  LDL.LU R82, [R1+0x514] ;  /* 0x0005140001527983 */ /* 0x001f220000300800 */
[----:B--2---:R-:W-:-:S05]  /*12640*/  IADD3 R81, P5, PT, R73, R81, RZ ;  /* 0x0000005149517210 */ /* 0x004fca0007fbe0ff */
[----:B------:R0:W-:Y:S04]  /*12650*/  STL [R1+0x524], R81 ;  /* 0x0005245101007387 */ /* 0x0001e80000100800 */
[----:B0-----:R-:W2:Y:S04]  /*12660*/  LDL.LU R81, [R1+0x530] ;  /* 0x0005300001517983 */ /* 0x001ea80000300800 */
[----:B------:R-:W2:Y:S04]  /*12670*/  LDL.LU R104, [R1+0x50c] ;  /* 0x00050c0001687983 */ /* 0x000ea80000300800 */
[----:B------:R-:W2:Y:S01]  /*12680*/  LDL.LU R103, [R1+0x528] ;  /* 0x0005280001677983 */ /* 0x000ea20000300800 */
[----:B---3--:R-:W-:-:S03]  /*12690*/  IMAD.X R80, R75, 0x1, R80, P6 ;  /* 0x000000014b507824 */ /* 0x008fc600030e0650 */
        /* <DEDUP_REMOVED lines=22> */
[----:B----4-:R-:W-:-:S05]  /*12800*/  IADD3 R79, P6, PT, R73, R79, RZ ;  /* 0x0000004f494f7210 */ /* 0x010fca0007fde0ff */
[----:B------:R0:W-:Y:S04]  /*12810*/  STL [R1+0x51c], R79 ;  /* 0x00051c4f01007387 */ /* 0x0001e80000100800 */
[----:B0-----:R-:W4:Y:S01]  /*12820*/  LDL.LU R79, [R1+0x4d0] ;  /* 0x0004d000014f7983 */ /* 0x001f220000300800 */
[----:B------:R-:W-:-:S05]  /*12830*/  IMAD.X R76, R75, 0x1, R76, P2 ;  /* 0x000000014b4c7824 */ /* 0x000fca00010e064c */
[----:B------:R0:W-:Y:S04]  /*12840*/  STL [R1+0x538], R76 ;  /* 0x0005384c01007387 */ /* 0x0001e80000100800 */
[----:B0-----:R-:W4:Y:S01]  /*12850*/  LDL.LU R76, [R1+0x4ac] ;  /* 0x0004ac00014c7983 */ /* 0x001f220000300800 */
[----:B------:R-:W-:-:S05]  /*12860*/  IADD3 R82, P2, PT, R73, R82, RZ ;  /* 0x0000005249527210 */ /* 0x000fca0007f5e0ff */
[----:B------:R0:W-:Y:S04]  /*12870*/  STL [R1+0x514], R82 ;  /* 0x0005145201007387 */ /* 0x0001e80000100800 */
[----:B0-----:R-:W4:Y:S01]  /*12880*/  LDL.LU R82, [R1+0x4c8] ;  /* 0x0004c80001527983 */ /* 0x001f220000300800 */
[----:B--2---:R-:W-:Y:S01]  /*12890*/  IMAD.X R81, R75, 0x1, R81, P3 ;  /* 0x000000014b517824 */ /* 0x004fe200018e0651 */
[----:B------:R-:W-:-:S04]  /*128a0*/  IADD3 R104, P3, PT, R73, R104, RZ ;  /* 0x0000006849687210 */ /* 0x000fc80007f7e0ff */
[----:B------:R0:W-:Y:S01]  /*128b0*/  STL [R1+0x530], R81 ;  /* 0x0005305101007387 */ /* 0x0001e20000100800 */
[----:B------:R-:W-:Y:S01]  /*128c0*/  IMAD.X R103, R75, 0x1, R103, P4 ;  /* 0x000000014b677824 */ /* 0x000fe200020e0667 */
[----:B---3--:R-:W-:Y:S02]  /*128d0*/  IADD3 R102, P4, PT, R73, R102, RZ ;  /* 0x0000006649667210 */ /* 0x008fe40007f9e0ff */
[----:B0-----:R-:W2:Y:S01]  /*128e0*/  LDL.LU R81, [R1+0x4a4] ;  /* 0x0004a40001517983 */ /* 0x001ea20000300800 */
        /* <DEDUP_REMOVED lines=42> */
[----:B0-----:R-:W3:Y:S04]  /*12b90*/  LDL.LU R80, [R1+0x4c0] ;  /* 0x0004c00001507983 */ /* 0x001ee80000300800 */
[----:B------:R-:W-:Y:S01]  /*12ba0*/  STL [R1+0x4d8], R83 ;  /* 0x0004d85301007387 */ /* 0x000fe20000100800 */
[----:B----4-:R-:W-:-:S05]  /*12bb0*/  IMAD.X R79, R75, 0x1, R79, P5 ;  /* 0x000000014b4f7824 */ /* 0x010fca00028e064f */
[----:B------:R0:W-:Y:S04]  /*12bc0*/  STL [R1+0x4d0], R79 ;  /* 0x0004d04f01007387 */ /* 0x0001e80000100800 */
[----:B0-----:R-:W4:Y:S01]  /*12bd0*/  LDL.LU R79, [R1+0x49c] ;  /* 0x00049c00014f7983 */ /* 0x001f220000300800 */
[----:B------:R-:W-:-:S05]  /*12be0*/  IADD3 R76, P5, PT, R73, R76, RZ ;  /* 0x0000004c494c7210 */ /* 0x000fca0007fbe0ff */
[----:B------:R0:W-:Y:S04]  /*12bf0*/  STL [R1+0x4ac], R76 ;  /* 0x0004ac4c01007387 */ /* 0x0001e80000100800 */
[----:B0-----:R-:W4:Y:S01]  /*12c00*/  LDL.LU R76, [R1+0x4b8] ;  /* 0x0004b800014c7983 */ /* 0x001f220000300800 */
[----:B------:R-:W-:-:S05]  /*12c10*/  IMAD.X R82, R75, 0x1, R82, P6 ;  /* 0x000000014b527824 */ /* 0x000fca00030e0652 */
[----:B------:R0:W-:Y:S04]  /*12c20*/  STL [R1+0x4c8], R82 ;  /* 0x0004c85201007387 */ /* 0x0001e80000100800 */
[----:B0-----:R-:W4:Y:S04]  /*12c30*/  LDL.LU R82, [R1+0x494] ;  /* 0x0004940001527983 */ /* 0x001f280000300800 */
[----:B------:R-:W4:Y:S04]  /*12c40*/  LDL.LU R104, [R1+0x4b0] ;  /* 0x0004b00001687983 */ /* 0x000f280000300800 */
[----:B------:R-:W4:Y:S04]  /*12c50*/  LDL.LU R103, [R1+0x48c] ;  /* 0x00048c0001677983 */ /* 0x000f280000300800 */
[----:B------:R-:W4:Y:S01]  /*12c60*/  LDL.LU R102, [R1+0x4a8] ;  /* 0x0004a80001667983 */ /* 0x000f220000300800 */
[----:B--2---:R-:W-:-:S05]  /*12c70*/  IADD3 R81, P6, PT, R73, R81, RZ ;  /* 0x0000005149517210 */ /* 0x004fca0007fde0ff */
        /* <DEDUP_REMOVED lines=21> */
[----:B---3--:R-:W-:-:S05]  /*12dd0*/  IMAD.X R80, R75, 0x1, R80, P2 ;  /* 0x000000014b507824 */ /* 0x008fca00010e0650 */
[----:B------:R0:W-:Y:S04]  /*12de0*/  STL [R1+0x4c0], R80 ;  /* 0x0004c05001007387 */ /* 0x0001e80000100800 */
[----:B0-----:R-:W3:Y:S01]  /*12df0*/  LDL.LU R80, [R1+0x434] ;  /* 0x0004340001507983 */ /* 0x001ee20000300800 */
[----:B----4-:R-:W-:-:S05]  /*12e00*/  IADD3 R79, P2, PT, R73, R79, RZ ;  /* 0x0000004f494f7210 */ /* 0x010fca0007f5e0ff */
[----:B------:R0:W-:Y:S04]  /*12e10*/  STL [R1+0x49c], R79 ;  /* 0x00049c4f01007387 */ /* 0x0001e80000100800 */
[----:B0-----:R-:W4:Y:S01]  /*12e20*/  LDL.LU R79, [R1+0x450] ;  /* 0x00045000014f7983 */ /* 0x001f220000300800 */
[----:B------:R-:W-:-:S05]  /*12e30*/  IMAD.X R76, R75, 0x1, R76, P3 ;  /* 0x000000014b4c7824 */ /* 0x000fca00018e064c */
[----:B------:R0:W-:Y:S04]  /*12e40*/  STL [R1+0x4b8], R76 ;  /* 0x0004b84c01007387 */ /* 0x0001e80000100800 */
[----:B0-----:R-:W4:Y:S01]  /*12e50*/  LDL.LU R76, [R1+0x42c] ;  /* 0x00042c00014c7983 */ /* 0x001f220000300800 */
[----:B------:R-:W-:Y:S01]  /*12e60*/  IADD3 R82, P3, PT, R73, R82, RZ ;  /* 0x0000005249527210 */ /* 0x000fe20007f7e0ff */
[----:B------:R-:W-:-:S04]  /*12e70*/  IMAD.X R104, R75, 0x1, R104, P4 ;  /* 0x000000014b687824 */ /* 0x000fc800020e0668 */
[----:B------:R0:W-:Y:S01]  /*12e80*/  STL [R1+0x494], R82 ;  /* 0x0004945201007387 */ /* 0x0001e20000100800 */
[----:B------:R-:W-:Y:S01]  /*12e90*/  IADD3 R103, P4, PT, R73, R103, RZ ;  /* 0x0000006749677210 */ /* 0x000fe20007f9e0ff */
[----:B------:R-:W-:Y:S02]  /*12ea0*/  IMAD.X R102, R75, 0x1, R102, P5 ;  /* 0x000000014b667824 */ /* 0x000fe400028e0666 */
[----:B0-----:R-:W4:Y:S04]  /*12eb0*/  LDL.LU R82, [R1+0x448] ;  /* 0x0004480001527983 */ /* 0x001f280000300800 */
[----:B------:R-:W-:Y:S04]  /*12ec0*/  STL [R1+0x4b0], R104 ;  /* 0x0004b06801007387 */ /* 0x000fe80000100800 */
[----:B------:R-:W-:Y:S04]  /*12ed0*/  STL [R1+0x48c], R103 ;  /* 0x00048c6701007387 */ /* 0x000fe80000100800 */
[----:B------:R-:W-:Y:S01]  /*12ee0*/  STL [R1+0x4a8], R102 ;  /* 0x0004a86601007387 */ /* 0x000fe20000100800 */
[----:B--2---:R-:W-:Y:S01]  /*12ef0*/  IADD3 R101, P5, PT, R73, R101, RZ ;  /* 0x0000006549657210 */ /* 0x004fe20007fbe0ff */
[----:B------:R-:W-:-:S04]  /*12f00*/  IMAD.X R100, R75, 0x1, R100, P6 ;  /* 0x000000014b647824 */ /* 0x000fc800030e0664 */
        /* <DEDUP_REMOVED lines=34> */
[----:B------:R-:W-:-:S05]  /*13130*/  IMAD.X R81, R75, 0x1, R81, P5 ;  /* 0x000000014b517824 */ /* 0x000fca00028e0651 */
[----:B------:R0:W-:Y:S04]  /*13140*/  STL [R1+0x458], R81 ;  /* 0x0004585101007387 */ /* 0x0001e80000100800 */
[----:B------:R-:W-:Y:S04]  /*13150*/  STL [R1+0x460], R84 ;  /* 0x0004605401007387 */ /* 0x000fe80000100800 */
[----:B0-----:R-:W2:Y:S04]  /*13160*/  LDL.LU R81, [R1+0x424] ;  /* 0x0004240001517983 */ /* 0x001ea80000300800 */
[----:B------:R-:W-:Y:S01]  /*13170*/  STL [R1+0x43c], R83 ;  /* 0x00043c5301007387 */ /* 0x000fe20000100800 */
[----:B---3--:R-:W-:-:S05]  /*13180*/  IADD3 R80, P5, PT, R73, R80, RZ ;  /* 0x0000005049507210 */ /* 0x008fca0007fbe0ff */
[----:B------:R0:W-:Y:S04]  /*13190*/  STL [R1+0x434], R80 ;  /* 0x0004345001007387 */ /* 0x0001e80000100800 */
[----:B0-----:R-:W3:Y:S01]  /*131a0*/  LDL.LU R80, [R1+0x440] ;  /* 0x0004400001507983 */ /* 0x001ee20000300800 */
[----:B----4-:R-:W-:-:S05]  /*131b0*/  IMAD.X R79, R75, 0x1, R79, P6 ;  /* 0x000000014b4f7824 */ /* 0x010fca00030e064f */
[----:B------:R0:W-:Y:S04]  /*131c0*/  STL [R1+0x450], R79 ;  /* 0x0004504f01007387 */ /* 0x0001e80000100800 */
[----:B0-----:R-:W4:Y:S01]  /*131d0*/  LDL.LU R79, [R1+0x41c] ;  /* 0x00041c00014f7983 */ /* 0x001f220000300800 */
[----:B------:R-:W-:-:S05]  /*131e0*/  IADD3 R76, P6, PT, R73, R76, RZ ;  /* 0x0000004c494c7210 */ /* 0x000fca0007fde0ff */
        /* <DEDUP_REMOVED lines=36> */
[----:B------:R-:W-:Y:S01]  /*13430*/  IMAD.X R76, R75, 0x1, R76, P4 ;  /* 0x000000014b4c7824 */ /* 0x000fe200020e064c */
[----:B------:R-:W-:-:S04]  /*13440*/  IADD3 R104, P4, PT, R73, R104, RZ ;  /* 0x0000006849687210 */ /* 0x000fc80007f9e0ff */
[----:B------:R0:W-:Y:S01]  /*13450*/  STL [R1+0x438], R76 ;  /* 0x0004384c01007387 */ /* 0x0001e20000100800 */
[----:B------:R-:W-:Y:S01]  /*13460*/  IMAD.X R103, R75, 0x1, R103, P5 ;  /* 0x000000014b677824 */ /* 0x000fe200028e0667 */
[----:B------:R-:W-:Y:S02]  /*13470*/  IADD3 R102, P5, PT, R73, R102, RZ ;  /* 0x0000006649667210 */ /* 0x000fe40007fbe0ff */
[----:B0-----:R-:W4:Y:S01]  /*13480*/  LDL.LU R76, [R1+0x2ac] ;  /* 0x0002ac00014c7983 */ /* 0x001f220000300800 */
        /* <DEDUP_REMOVED lines=52> */
[----:B0-----:R-:W4:Y:S04]  /*137d0*/  LDL.LU R79, [R1+0x29c] ;  /* 0x00029c00014f7983 */ /* 0x001f280000300800 */
[----:B------:R-:W4:Y:S01]  /*137e0*/  LDL.LU R104, [R1+0x2b8] ;  /* 0x0002b80001687983 */ /* 0x000f220000300800 */
[----:B------:R-:W-:-:S03]  /*137f0*/  IADD3 R76, P2, PT, R73, R76, RZ ;  /* 0x0000004c494c7210 */ /* 0x000fc60007f5e0ff */
        /* <DEDUP_REMOVED lines=36> */
[----:B------:R-:W-:Y:S01]  /*13a40*/  IADD3 R103, P5, PT, R73, R103, RZ ;  /* 0x0000006749677210 */ /* 0x000fe20007fbe0ff */
[----:B------:R-:W-:Y:S01]  /*13a50*/  IMAD.X R102, R75, 0x1, R102, P6 ;  /* 0x000000014b667824 */ /* 0x000fe200030e0666 */
[----:B------:R-:W-:Y:S02]  /*13a60*/  IADD3 R101, P6, PT, R73, R101, RZ ;  /* 0x0000006549657210 */ /* 0x000fe40007fde0ff */
        /* <DEDUP_REMOVED lines=50> */
[----:B------:R0:W-:Y:S04]  /*13d90*/  STL [R1+0x234], R80 ;  /* 0x0002345001007387 */ /* 0x0001e80000100800 */
[----:B0-----:R-:W3:Y:S04]  /*13da0*/  LDL.LU R80, [R1+0x240] ;  /* 0x0002400001507983 */ /* 0x001ee80000300800 */
[----:B------:R-:W3:Y:S04]  /*13db0*/  LDL.LU R104, [R1+0x21c] ;  /* 0x00021c0001687983 */ /* 0x000ee80000300800 */
[----:B------:R-:W3:Y:S01]  /*13dc0*/  LDL.LU R103, [R1+0x238] ;  /* 0x0002380001677983 */ /* 0x000ee20000300800 */
[----:B----4-:R-:W-:-:S03]  /*13dd0*/  IMAD.X R79, R75, 0x1, R79, P3 ;  /* 0x000000014b4f7824 */ /* 0x010fc600018e064f */
        /* <DEDUP_REMOVED lines=32> */
[----:B------:R-:W-:-:S04]  /*13fe0*/  IADD3 R104, P5, PT, R73, R104, RZ ;  /* 0x0000006849687210 */ /* 0x000fc80007fbe0ff */
[----:B------:R0:W-:Y:S01]  /*13ff0*/  STL [R1+0x240], R80 ;  /* 0x0002405001007387 */ /* 0x0001e20000100800 */
[----:B------:R-:W-:Y:S01]  /*14000*/  IMAD.X R103, R75, 0x1, R103, P6 ;  /* 0x000000014b677824 */ /* 0x000fe200030e0667 */
[----:B----4-:R-:W-:Y:S02]  /*14010*/  IADD3 R102, P6, PT, R73, R102, RZ ;  /* 0x0000006649667210 */ /* 0x010fe40007fde0ff */
[----:B0-----:R-:W3:Y:S01]  /*14020*/  LDL.LU R80, [R1+0x1b4] ;  /* 0x0001b40001507983 */ /* 0x001ee20000300800 */
        /* <DEDUP_REMOVED lines=52> */
[----:B0-----:R-:W2:Y:S04]  /*14370*/  LDL.LU R81, [R1+0x1a4] ;  /* 0x0001a40001517983 */ /* 0x001ea80000300800 */
[----:B------:R-:W2:Y:S04]  /*14380*/  LDL.LU R104, [R1+0x1c0] ;  /* 0x0001c00001687983 */ /* 0x000ea80000300800 */
[----:B------:R-:W2:Y:S01]  /*14390*/  LDL.LU R103, [R1+0x19c] ;  /* 0x00019c0001677983 */ /* 0x000ea20000300800 */
[----:B---3--:R-:W-:-:S03]  /*143a0*/  IADD3 R80, P3, PT, R73, R80, RZ ;  /* 0x0000005049507210 */ /* 0x008fc60007f7e0ff */
        /* <DEDUP_REMOVED lines=30> */
[----:B0-----:R-:W4:Y:S01]  /*14590*/  LDL.LU R82, [R1+0x13c] ;  /* 0x00013c0001527983 */ /* 0x001f220000300800 */
[----:B--2---:R-:W-:Y:S01]  /*145a0*/  IADD3 R81, P5, PT, R73, R81, RZ ;  /* 0x0000005149517210 */ /* 0x004fe20007fbe0ff */
[----:B------:R-:W-:-:S04]  /*145b0*/  IMAD.X R104, R75, 0x1, R104, P6 ;  /* 0x000000014b687824 */ /* 0x000fc800030e0668 */
[----:B------:R0:W-:Y:S01]  /*145c0*/  STL [R1+0x1a4], R81 ;  /* 0x0001a45101007387 */ /* 0x0001e20000100800 */
[----:B------:R-:W-:Y:S01]  /*145d0*/  IADD3 R103, P6, PT, R73, R103, RZ ;  /* 0x0000006749677210 */ /* 0x000fe20007fde0ff */
[----:B---3--:R-:W-:Y:S02]  /*145e0*/  IMAD.X R102, R75, 0x1, R102, P2 ;  /* 0x000000014b667824 */ /* 0x008fe400010e0666 */
[----:B0-----:R-:W2:Y:S01]  /*145f0*/  LDL.LU R81, [R1+0x158] ;  /* 0x0001580001517983 */ /* 0x001ea20000300800 */
        /* <DEDUP_REMOVED lines=42> */
[----:B0-----:R-:W3:Y:S04]  /*148a0*/  LDL.LU R80, [R1+0x134] ;  /* 0x0001340001507983 */ /* 0x001ee80000300800 */
[----:B------:R-:W-:Y:S01]  /*148b0*/  STL [R1+0x14c], R83 ;  /* 0x00014c5301007387 */ /* 0x000fe20000100800 */
        /* <DEDUP_REMOVED lines=43> */
[----:B------:R-:W-:Y:S01]  /*14b70*/  IMAD.X R82, R75, 0x1, R82, P6 ;  /* 0x000000014b527824 */ /* 0x000fe200030e0652 */
[----:B------:R-:W-:-:S04]  /*14b80*/  IADD3 R104, P6, PT, R73, R104, RZ ;  /* 0x0000006849687210 */ /* 0x000fc80007fde0ff */
        /* <DEDUP_REMOVED lines=137> */
[----:B------:R-:W-:Y:S04]  /*15420*/  STL [R1+0x78], R84 ;  /* 0x0000785401007387 */ /* 0x000fe80000100800 */
[----:B------:R-:W-:Y:S04]  /*15430*/  STL [R1+0x54], R83 ;  /* 0x0000545301007387 */ /* 0x000fe80000100800 */
[----:B------:R-:W-:Y:S01]  /*15440*/  STL [R1+0x70], R82 ;  /* 0x0000705201007387 */ /* 0x000fe20000100800 */
[----:B--2---:R-:W-:-:S05]  /*15450*/  IMAD.X R81, R75, 0x1, R81, P4 ;  /* 0x000000014b517824 */ /* 0x004fca00020e0651 */
[----:B------:R-:W-:Y:S01]  /*15460*/  STL [R1+0x68], R81 ;  /* 0x0000685101007387 */ /* 0x000fe20000100800 */
[----:B---3--:R-:W-:-:S05]  /*15470*/  IMAD.X R80, R75, 0x1, R80, P5 ;  /* 0x000000014b507824 */ /* 0x008fca00028e0650 */
[----:B------:R-:W-:Y:S01]  /*15480*/  STL [R1+0x60], R80 ;  /* 0x0000605001007387 */ /* 0x000fe20000100800 */
[----:B----4-:R-:W-:-:S05]  /*15490*/  IMAD.X R79, R75, 0x1, R79, P6 ;  /* 0x000000014b4f7824 */ /* 0x010fca00030e064f */
[----:B------:R0:W-:Y:S04]  /*154a0*/  STL [R1+0x58], R79 ;  /* 0x0000584f01007387 */ /* 0x0001e80000100800 */
[----:B0-----:R-:W2:Y:S01]  /*154b0*/  LDL R79, [R1+0x850] ;  /* 0x00085000014f7983 */ /* 0x001ea20000100800 */
[----:B------:R-:W-:-:S05]  /*154c0*/  IADD3 R66, P5, PT, R73, R66, RZ ;  /* 0x0000004249427210 */ /* 0x000fca0007fbe0ff */
[----:B------:R-:W-:Y:S01]  /*154d0*/  IMAD.X R67, R75, 0x1, R67, P5 ;  /* 0x000000014b437824 */ /* 0x000fe200028e0643 */
[----:B------:R-:W-:-:S05]  /*154e0*/  IADD3 R51, P5, PT, R73, R51, RZ ;  /* 0x0000003349337210 */ /* 0x000fca0007fbe0ff */
[----:B------:R-:W-:Y:S01]  /*154f0*/  IMAD.X R52, R75, 0x1, R52, P5 ;  /* 0x000000014b347824 */ /* 0x000fe200028e0634 */
[----:B------:R-:W-:-:S05]  /*15500*/  IADD3 R29, P5, PT, R73, R29, RZ ;  /* 0x0000001d491d7210 */ /* 0x000fca0007fbe0ff */
[----:B------:R-:W-:Y:S01]  /*15510*/  IMAD.X R30, R75, 0x1, R30, P5 ;  /* 0x000000014b1e7824 */ /* 0x000fe200028e061e */
[----:B-----5:R-:W-:Y:S01]  /*15520*/  IADD3 R7, P5, PT, R73, R7, RZ ;  /* 0x0000000749077210 */ /* 0x020fe20007fbe0ff */
[----:B------:R-:W-:Y:S01]  /*15530*/  IMAD.X R76, R75, 0x1, R76, P2 ;  /* 0x000000014b4c7824 */ /* 0x000fe200010e064c */
[C---:B------:R-:W-:Y:S02]  /*15540*/  IADD3 R13, P3, PT, R73.reuse, R13, RZ ;  /* 0x0000000d490d7210 */ /* 0x040fe40007f7e0ff */
[----:B------:R-:W-:Y:S01]  /*15550*/  IADD3 R61, P2, PT, R73, R61, RZ ;  /* 0x0000003d493d7210 */ /* 0x000fe20007f5e0ff */
[----:B------:R-:W-:Y:S01]  /*15560*/  IMAD.X R8, R75, 0x1, R8, P5 ;  /* 0x000000014b087824 */ /* 0x000fe200028e0608 */
[----:B------:R-:W-:Y:S01]  /*15570*/  IADD3 R11, P4, PT, R73, R11, RZ ;  /* 0x0000000b490b7210 */ /* 0x000fe20007f9e0ff */
[----:B------:R-:W-:Y:S01]  /*15580*/  IMAD.X R14, R75, 0x1, R14, P3 ;  /* 0x000000014b0e7824 */ /* 0x000fe200018e060e */
[----:B------:R-:W-:Y:S01]  /*15590*/  IADD3 R64, P6, PT, R73, R64, RZ ;  /* 0x0000004049407210 */ /* 0x000fe20007fde0ff */
[----:B------:R-:W-:Y:S01]  /*155a0*/  IMAD.X R62, R75, 0x1, R62, P2 ;  /* 0x000000014b3e7824 */ /* 0x000fe200010e063e */
[----:B------:R-:W-:-:S02]  /*155b0*/  IADD3 R57, P3, PT, R73, R57, RZ ;  /* 0x0000003949397210 */ /* 0x000fc40007f7e0ff */
[----:B------:R-:W0:Y:S01]  /*155c0*/  SYNCS.PHASECHK.TRANS64.TRYWAIT P5, [UR6], R77 ;  /* 0x0000004dff0075a7 */ /* 0x000e2200080a1106 */
[----:B------:R-:W-:Y:S01]  /*155d0*/  IADD3 R43, P2, PT, R73, R43, RZ ;  /* 0x0000002b492b7210 */ /* 0x000fe20007f5e0ff */
[----:B------:R-:W-:Y:S01]  /*155e0*/  IMAD.X R12, R75, 0x1, R12, P4 ;  /* 0x000000014b0c7824 */ /* 0x000fe200020e060c */
[----:B------:R-:W-:Y:S01]  /*155f0*/  IADD3 R53, P4, PT, R73, R53, RZ ;  /* 0x0000003549357210 */ /* 0x000fe20007f9e0ff */
[----:B------:R-:W-:Y:S01]  /*15600*/  IMAD.X R65, R75, 0x1, R65, P6 ;  /* 0x000000014b417824 */ /* 0x000fe200030e0641 */
[----:B------:R-:W-:Y:S01]  /*15610*/  IADD3 R45, P6, PT, R73, R45, RZ ;  /* 0x0000002d492d7210 */ /* 0x000fe20007fde0ff */
[----:B------:R-:W-:Y:S01]  /*15620*/  IMAD.X R58, R75, 0x1, R58, P3 ;  /* 0x000000014b3a7824 */ /* 0x000fe200018e063a */
[----:B------:R-:W-:Y:S01]  /*15630*/  IADD3 R37, P3, PT, R73, R37, RZ ;  /* 0x0000002549257210 */ /* 0x000fe20007f7e0ff */
[----:B------:R-:W-:Y:S01]  /*15640*/  IMAD.X R44, R75, 0x1, R44, P2 ;  /* 0x000000014b2c7824 */ /* 0x000fe200010e062c */
[----:B------:R-:W-:Y:S01]  /*15650*/  IADD3 R21, P2, PT, R73, R21, RZ ;  /* 0x0000001549157210 */ /* 0x000fe20007f5e0ff */
[C---:B------:R-:W-:Y:S01]  /*15660*/  IMAD.X R54, R75.reuse, 0x1, R54, P4 ;  /* 0x000000014b367824 */ /* 0x040fe200020e0636 */
[----:B------:R1:W-:Y:S01]  /*15670*/  STL [R1+0x50], R76 ;  /* 0x0000504c01007387 */ /* 0x0003e20000100800 */
[----:B------:R-:W-:Y:S01]  /*15680*/  IMAD.X R46, R75, 0x1, R46, P6 ;  /* 0x000000014b2e7824 */ /* 0x000fe200030e062e */
[----:B------:R-:W-:Y:S01]  /*15690*/  IADD3 R35, P4, PT, R73, R35, RZ ;  /* 0x0000002349237210 */ /* 0x000fe20007f9e0ff */
[----:B------:R-:W-:Y:S01]  /*156a0*/  IMAD.X R38, R75, 0x1, R38, P3 ;  /* 0x000000014b267824 */ /* 0x000fe200018e0626 */
[----:B------:R-:W-:Y:S01]  /*156b0*/  IADD3 R27, P6, PT, R73, R27, RZ ;  /* 0x0000001b491b7210 */ /* 0x000fe20007fde0ff */
[----:B------:R-:W-:Y:S01]  /*156c0*/  IMAD.X R22, R75, 0x1, R22, P2 ;  /* 0x000000014b167824 */ /* 0x000fe200010e0616 */
[----:B------:R-:W-:-:S02]  /*156d0*/  IADD3 R19, P3, PT, R73, R19, RZ ;  /* 0x0000001349137210 */ /* 0x000fc40007f7e0ff */
[----:B------:R-:W-:Y:S01]  /*156e0*/  IADD3 R68, P2, PT, R73, R68, RZ ;  /* 0x0000004449447210 */ /* 0x000fe20007f5e0ff */
[----:B-1----:R-:W1:Y:S01]  /*156f0*/  LDC R76, c[0x0][0x3a0] ;  /* 0x0000e800ff4c7b82 */ /* 0x002e620000000800 */
[C---:B------:R-:W-:Y:S01]  /*15700*/  IMAD.X R36, R75.reuse, 0x1, R36, P4 ;  /* 0x000000014b247824 */ /* 0x040fe200020e0624 */
[----:B------:R-:W-:Y:S01]  /*15710*/  PRMT R78, RZ, 0x7610, R78 ;  /* 0x00007610ff4e7816 */ /* 0x000fe2000000004e */
[----:B------:R-:W-:Y:S01]  /*15720*/  IMAD.X R28, R75, 0x1, R28, P6 ;  /* 0x000000014b1c7824 */ /* 0x000fe200030e061c */
[----:B------:R-:W-:Y:S01]  /*15730*/  IADD3 R9, P4, PT, R73, R9, RZ ;  /* 0x0000000949097210 */ /* 0x000fe20007f9e0ff */
[----:B------:R-:W-:Y:S01]  /*15740*/  IMAD.X R20, R75, 0x1, R20, P3 ;  /* 0x000000014b147824 */ /* 0x000fe200018e0614 */
[----:B------:R-:W-:Y:S01]  /*15750*/  IADD3 R70, P6, PT, R73, R70, RZ ;  /* 0x0000004649467210 */ /* 0x000fe20007fde0ff */
        /* <DEDUP_REMOVED lines=27> */
[----:B------:R-:W-:-:S02]  /*15910*/  IMAD.X R24, R75, 0x1, R24, P4 ;  /* 0x000000014b187824 */ /* 0x000fc400020e0618 */
[C---:B------:R-:W-:Y:S02]  /*15920*/  IMAD.X R18, R75.reuse, 0x1, R18, P6 ;  /* 0x000000014b127824 */ /* 0x040fe400030e0612 */
[C---:B------:R-:W-:Y:S02]  /*15930*/  IMAD.X R6, R75.reuse, 0x1, R6, P3 ;  /* 0x000000014b067824 */ /* 0x040fe400018e0606 */
[----:B------:R-:W-:Y:S02]  /*15940*/  IMAD.X R4, R75, 0x1, R4, P2 ;  /* 0x000000014b047824 */ /* 0x000fe400010e0604 */
[----:B--2---:R-:W-:-:S05]  /*15950*/  VIADD R79, R79, 0x1 ;  /* 0x000000014f4f7836 */ /* 0x004fca0000000000 */
[----:B------:R2:W-:Y:S04]  /*15960*/  STL [R1+0x858], R79 ;  /* 0x0008584f01007387 */ /* 0x0005e80000100800 */
[----:B------:R2:W-:Y:S01]  /*15970*/  STL.S16 [R1+0x4c], R78 ;  /* 0x00004c4e01007387 */ /* 0x0005e20000100600 */
[----:B-1----:R-:W-:-:S05]  /*15980*/  IMAD R76, R79, -0x80, R76 ;  /* 0xffffff804f4c7824 */ /* 0x002fca00078e024c */
[C---:B------:R-:W-:Y:S02]  /*15990*/  ISETP.GT.AND P4, PT, R76.reuse, RZ, PT ;  /* 0x000000ff4c00720c */ /* 0x040fe40003f84270 */
[----:B------:R-:W-:Y:S01]  /*159a0*/  ISETP.GT.AND P6, PT, R76, 0x1, PT ;  /* 0x000000014c00780c */ /* 0x000fe20003fc4270 */
[----:B0-----:R-:W-:-:S12]  /*159b0*/  @!P5 BRA `(.L_x_8) ;  /* 0x000000dc0060d947 */ /* 0x001fd80003800000 */
.L_x_16:
[----:B------:R-:W3:Y:S01]  /*159c0*/  LDL R97, [R1+0x4c] ;  /* 0x00004c0001617983 */ /* 0x000ee20000100800 */
[----:B--2---:R-:W-:Y:S01]  /*159d0*/  @P4 IMAD.MOV.U32 R78, RZ, RZ, R3 ;  /* 0x000000ffff4e4224 */ /* 0x004fe200078e0003 */
[----:B------:R-:W-:Y:S01]  /*159e0*/  PRMT R96, RZ, 0x7610, R96 ;  /* 0x00007610ff607816 */ /* 0x000fe20000000060 */
[----:B------:R-:W-:Y:S01]  /*159f0*/  @P4 IMAD.MOV.U32 R79, RZ, RZ, R4 ;  /* 0x000000ffff4f4224 */ /* 0x000fe200078e0004 */
[----:B------:R-:W-:Y:S01]  /*15a00*/  ISETP.GT.AND P2, PT, R76, 0x2, PT ;  /* 0x000000024c00780c */ /* 0x000fe20003f44270 */
[----:B------:R-:W-:Y:S01]  /*15a10*/  STL [R1+0x8a0], R72 ;  /* 0x0008a04801007387 */ /* 0x000fe20000100800 */
[----:B------:R-:W-:Y:S02]  /*15a20*/  PRMT R95, RZ, 0x7610, R95 ;  /* 0x00007610ff5f7816 */ /* 0x000fe4000000005f */
[----:B------:R-:W-:Y:S01]  /*15a30*/  PRMT R94, RZ, 0x7610, R94 ;  /* 0x00007610ff5e7816 */ /* 0x000fe2000000005e */
[----:B------:R-:W-:Y:S01]  /*15a40*/  STL [R1+0x89c], R160 ;  /* 0x00089ca001007387 */ /* 0x000fe20000100800 */
[----:B------:R-:W-:-:S03]  /*15a50*/  PRMT R93, RZ, 0x7610, R93 ;  /* 0x00007610ff5d7816 */ /* 0x000fc6000000005d */
[----:B------:R-:W-:Y:S01]  /*15a60*/  STL [R1+0x898], R145 ;  /* 0x0008989101007387 */ /* 0x000fe20000100800 */
[----:B------:R-:W-:-:S03]  /*15a70*/  ISETP.GT.AND P3, PT, R76, 0x3, PT ;  /* 0x000000034c00780c */ /* 0x000fc60003f64270 */
[----:B------:R-:W-:Y:S04]  /*15a80*/  STL [R1+0x894], R75 ;  /* 0x0008944b01007387 */ /* 0x000fe80000100800 */
[----:B------:R-:W-:Y:S04]  /*15a90*/  STL [R1+0x890], R74 ;  /* 0x0008904a01007387 */ /* 0x000fe80000100800 */
[----:B------:R-:W-:Y:S04]  /*15aa0*/  STL [R1+0x88c], R73 ;  /* 0x00088c4901007387 */ /* 0x000fe80000100800 */
[----:B------:R-:W-:Y:S01]  /*15ab0*/  STL [R1+0x888], R2 ;  /* 0x0008880201007387 */ /* 0x000fe20000100800 */
[----:B------:R-:W-:-:S03]  /*15ac0*/  PRMT R92, RZ, 0x7610, R92 ;  /* 0x00007610ff5c7816 */ /* 0x000fc6000000005c */
[----:B------:R-:W-:Y:S04]  /*15ad0*/  STL [R1+0x8a8], R3 ;  /* 0x0008a80301007387 */ /* 0x000fe80000100800 */
[----:B------:R-:W-:Y:S04]  /*15ae0*/  STL [R1+0x8a4], R4 ;  /* 0x0008a40401007387 */ /* 0x000fe80000100800 */
[----:B---3--:R0:W2:Y:S04]  /*15af0*/  @P4 LDG.E.U8 R97, desc[UR14][R78.64] ;  /* 0x0000000e4e614981 */ /* 0x0080a8000c1e1100 */
[----:B------:R-:W-:Y:S04]  /*15b00*/  STL [R1+0x8b0], R5 ;  /* 0x0008b00501007387 */ /* 0x000fe80000100800 */
[----:B------:R-:W-:Y:S01]  /*15b10*/  STL [R1+0x8ac], R6 ;  /* 0x0008ac0601007387 */ /* 0x000fe20000100800 */
[----:B0-----:R-:W-:-:S02]  /*15b20*/  @P4 IMAD.MOV.U32 R78, RZ, RZ, R5 ;  /* 0x000000ffff4e4224 */ /* 0x001fc400078e0005 */
[----:B------:R-:W-:-:S05]  /*15b30*/  @P4 IMAD.MOV.U32 R79, RZ, RZ, R6 ;  /* 0x000000ffff4f4224 */ /* 0x000fca00078e0006 */
[----:B------:R0:W3:Y:S04]  /*15b40*/  @P4 LDG.E.U8 R96, desc[UR14][R78.64] ;  /* 0x0000000e4e604981 */ /* 0x0000e8000c1e1100 */
[----:B------:R-:W-:Y:S04]  /*15b50*/  STL [R1+0x8b8], R15 ;  /* 0x0008b80f01007387 */ /* 0x000fe80000100800 */
[----:B------:R-:W-:Y:S01]  /*15b60*/  STL [R1+0x8b4], R16 ;  /* 0x0008b41001007387 */ /* 0x000fe20000100800 */
[----:B0-----:R-:W-:Y:S02]  /*15b70*/  @P6 IMAD.MOV.U32 R78, RZ, RZ, R15 ;  /* 0x000000ffff4e6224 */ /* 0x001fe400078e000f */
[----:B------:R-:W-:-:S05]  /*15b80*/  @P6 IMAD.MOV.U32 R79, RZ, RZ, R16 ;  /* 0x000000ffff4f6224 */ /* 0x000fca00078e0010 */
[----:B------:R0:W4:Y:S01]  /*15b90*/  @P6 LDG.E.U8 R95, desc[UR14][R78.64] ;  /* 0x0000000e4e5f6981 */ /* 0x000122000c1e1100 */
[----:B------:R-:W-:-:S03]  /*15ba0*/  PRMT R91, RZ, 0x7610, R91 ;  /* 0x00007610ff5b7816 */ /* 0x000fc6000000005b */
[----:B------:R-:W-:Y:S04]  /*15bb0*/  STL [R1+0x8c0], R17 ;  /* 0x0008c01101007387 */ /* 0x000fe80000100800 */
[----:B------:R-:W-:Y:S01]  /*15bc0*/  STL [R1+0x8bc], R18 ;  /* 0x0008bc1201007387 */ /* 0x000fe20000100800 */
[----:B0-----:R-:W-:Y:S02]  /*15bd0*/  @P6 IMAD.MOV.U32 R78, RZ, RZ, R17 ;  /* 0x000000ffff4e6224 */ /* 0x001fe400078e0011 */
[----:B------:R-:W-:-:S05]  /*15be0*/  @P6 IMAD.MOV.U32 R79, RZ, RZ, R18 ;  /* 0x000000ffff4f6224 */ /* 0x000fca00078e0012 */
[----:B------:R0:W4:Y:S02]  /*15bf0*/  @P6 LDG.E.U8 R94, desc[UR14][R78.64] ;  /* 0x0000000e4e5e6981 */ /* 0x000124000c1e1100 */
[----:B0-----:R-:W-:Y:S02]  /*15c00*/  @P2 IMAD.MOV.U32 R78, RZ, RZ, R23 ;  /* 0x000000ffff4e2224 */ /* 0x001fe400078e0017 */
[----:B------:R-:W-:-:S05]  /*15c10*/  @P2 IMAD.MOV.U32 R79, RZ, RZ, R24 ;  /* 0x000000ffff4f2224 */ /* 0x000fca00078e0018 */
[----:B------:R0:W4:Y:S02]  /*15c20*/  @P2 LDG.E.U8 R93, desc[UR14][R78.64] ;  /* 0x0000000e4e5d2981 */ /* 0x000124000c1e1100 */
[----:B0-----:R-:W-:Y:S02]  /*15c30*/  @P2 IMAD.MOV.U32 R78, RZ, RZ, R25 ;  /* 0x000000ffff4e2224 */ /* 0x001fe400078e0019 */
[----:B------:R-:W-:-:S05]  /*15c40*/  @P2 IMAD.MOV.U32 R79, RZ, RZ, R26 ;  /* 0x000000ffff4f2224 */ /* 0x000fca00078e001a */
[----:B------:R0:W4:Y:S01]  /*15c50*/  @P2 LDG.E.U8 R92, desc[UR14][R78.64] ;  /* 0x0000000e4e5c2981 */ /* 0x000122000c1e1100 */
[----:B------:R-:W-:Y:S01]  /*15c60*/  PRMT R90, RZ, 0x7610, R90 ;  /* 0x00007610ff5a7816 */ /* 0x000fe2000000005a */
[----:B0-----:R-:W-:Y:S02]  /*15c70*/  @P3 IMAD.MOV.U32 R78, RZ, RZ, R31 ;  /* 0x000000ffff4e3224 */ /* 0x001fe400078e001f */
[----:B------:R-:W-:-:S05]  /*15c80*/  @P3 IMAD.MOV.U32 R79, RZ, RZ, R32 ;  /* 0x000000ffff4f3224 */ /* 0x000fca00078e0020 */
[----:B------:R0:W4:Y:S01]  /*15c90*/  @P3 LDG.E.U8 R91, desc[UR14][R78.64] ;  /* 0x0000000e4e5b3981 */ /* 0x000122000c1e1100 */
[----:B------:R-:W-:Y:S02]  /*15ca0*/  ISETP.GT.AND P2, PT, R76, 0x5, PT ;  /* 0x000000054c00780c */ /* 0x000fe40003f44270 */
[----:B------:R-:W-:Y:S01]  /*15cb0*/  PRMT R89, RZ, 0x7610, R89 ;  /* 0x00007610ff597816 */ /* 0x000fe20000000059 */
[----:B0-----:R-:W-:Y:S02]  /*15cc0*/  @P3 IMAD.MOV.U32 R78, RZ, RZ, R33 ;  /* 0x000000ffff4e3224 */ /* 0x001fe400078e0021 */
[----:B------:R-:W-:-:S05]  /*15cd0*/  @P3 IMAD.MOV.U32 R79, RZ, RZ, R34 ;  /* 0x000000ffff4f3224 */ /* 0x000fca00078e0022 */
[----:B------:R0:W4:Y:S01]  /*15ce0*/  @P3 LDG.E.U8 R90, desc[UR14][R78.64] ;  /* 0x0000000e4e5a3981 */ /* 0x000122000c1e1100 */
[----:B------:R-:W-:Y:S02]  /*15cf0*/  PRMT R88, RZ, 0x7610, R88 ;  /* 0x00007610ff587816 */ /* 0x000fe40000000058 */
[----:B------:R-:W-:Y:S01]  /*15d00*/  PRMT R87, RZ, 0x7610, R87 ;  /* 0x00007610ff577816 */ /* 0x000fe20000000057 */
[----:B--2---:R-:W-:Y:S01]  /*15d10*/  @P4 STL [R1+0x4c], R97 ;  /* 0x00004c6101004387 */ /* 0x004fe20000100800 */
[----:B------:R-:W-:-:S03]  /*15d20*/  ISETP.GT.AND P4, PT, R76, 0x4, PT ;  /* 0x000000044c00780c */ /* 0x000fc60003f84270 */
[----:B------:R-:W-:Y:S04]  /*15d30*/  STL [R1+0x8c8], R23 ;  /* 0x0008c81701007387 */ /* 0x000fe80000100800 */
[----:B------:R-:W-:Y:S04]  /*15d40*/  STL [R1+0x8c4], R24 ;  /* 0x0008c41801007387 */ /* 0x000fe80000100800 */
[----:B------:R-:W-:Y:S02]  /*15d50*/  STL [R1+0x8d0], R25 ;  /* 0x0008d01901007387 */ /* 0x000fe40000100800 */
[----:B0-----:R-:W-:-:S02]  /*15d60*/  @P4 IMAD.MOV.U32 R78, RZ, RZ, R39 ;  /* 0x000000ffff4e4224 */ /* 0x001fc400078e0027 */
[----:B------:R-:W-:Y:S01]  /*15d70*/  STL [R1+0x8cc], R26 ;  /* 0x0008cc1a01007387 */ /* 0x000fe20000100800 */
[----:B------:R-:W-:-:S03]  /*15d80*/  @P4 IMAD.MOV.U32 R79, RZ, RZ, R40 ;  /* 0x000000ffff4f4224 */ /* 0x000fc600078e0028 */
[----:B------:R-:W-:Y:S04]  /*15d90*/  STL [R1+0x8d8], R31 ;  /* 0x0008d81f01007387 */ /* 0x000fe80000100800 */
[----:B------:R-:W-:Y:S04]  /*15da0*/  STL [R1+0x8d4], R32 ;  /* 0x0008d42001007387 */ /* 0x000fe80000100800 */
[----:B------:R-:W-:Y:S04]  /*15db0*/  STL [R1+0x8e0], R33 ;  /* 0x0008e02101007387 */ /* 0x000fe80000100800 */
[----:B---3--:R-:W-:Y:S04]  /*15dc0*/  STL [R1+0x48], R96 ;  /* 0x0000486001007387 */ /* 0x008fe80000100800 */
[----:B------:R-:W-:Y:S04]  /*15dd0*/  STL [R1+0x8dc], R34 ;  /* 0x0008dc2201007387 */ /* 0x000fe80000100800 */
[----:B------:R-:W-:Y:S04]  /*15de0*/  STL [R1+0x8e8], R39 ;  /* 0x0008e82701007387 */ /* 0x000fe80000100800 */
[----:B------:R-:W-:Y:S04]  /*15df0*/  STL [R1+0x8e4], R40 ;  /* 0x0008e42801007387 */ /* 0x000fe80000100800 */
[----:B------:R0:W2:Y:S04]  /*15e00*/  @P4 LDG.E.U8 R89, desc[UR14][R78.64] ;  /* 0x0000000e4e594981 */ /* 0x0000a8000c1e1100 */
[----:B----4-:R-:W-:Y:S04]  /*15e10*/  STL [R1+0x44], R95 ;  /* 0x0000445f01007387 */ /* 0x010fe80000100800 */
[----:B------:R-:W-:Y:S01]  /*15e20*/  STL [R1+0x8f0], R41 ;  /* 0x0008f02901007387 */ /* 0x000fe20000100800 */
[----:B0-----:R-:W-:-:S02]  /*15e30*/  @P4 IMAD.MOV.U32 R78, RZ, RZ, R41 ;  /* 0x000000ffff4e4224 */ /* 0x001fc400078e0029 */
[----:B------:R-:W-:Y:S01]  /*15e40*/  @P4 IMAD.MOV.U32 R79, RZ, RZ, R42 ;  /* 0x000000ffff4f4224 */ /* 0x000fe200078e002a */
[----:B------:R-:W-:Y:S04]  /*15e50*/  STL [R1+0x40], R94 ;  /* 0x0000405e01007387 */ /* 0x000fe80000100800 */
[----:B------:R-:W-:Y:S04]  /*15e60*/  STL [R1+0x8ec], R42 ;  /* 0x0008ec2a01007387 */ /* 0x000fe80000100800 */
[----:B------:R-:W-:Y:S04]  /*15e70*/  STL.S16 [R1+0x20], R87 ;  /* 0x0000205701007387 */ /* 0x000fe80000100600 */
[----:B------:R0:W3:Y:S04]  /*15e80*/  @P4 LDG.E.U8 R88, desc[UR14][R78.64] ;  /* 0x0000000e4e584981 */ /* 0x0000e8000c1e1100 */
[----:B------:R-:W-:Y:S04]  /*15e90*/  STL [R1+0x3c], R93 ;  /* 0x00003c5d01007387 */ /* 0x000fe80000100800 */
[----:B------:R1:W-:Y:S01]  /*15ea0*/  STL [R1+0x8f8], R47 ;  /* 0x0008f82f01007387 */ /* 0x0003e20000100800 */
[----:B0-----:R-:W-:-:S03]  /*15eb0*/  @P2 IMAD.MOV.U32 R78, RZ, RZ, R47 ;  /* 0x000000ffff4e2224 */ /* 0x001fc600078e002f */
[----:B-1----:R-:W4:Y:S01]  /*15ec0*/  LDL.LU R47, [R1+0x20] ;  /* 0x00002000012f7983 */ /* 0x002f220000300800 */
[----:B------:R-:W-:Y:S01]  /*15ed0*/  ISETP.GT.AND P3, PT, R76, 0x6, PT ;  /* 0x000000064c00780c */ /* 0x000fe20003f64270 */
[----:B------:R-:W-:Y:S01]  /*15ee0*/  @P2 IMAD.MOV.U32 R79, RZ, RZ, R48 ;  /* 0x000000ffff4f2224 */ /* 0x000fe200078e0030 */
[----:B------:R-:W-:-:S06]  /*15ef0*/  PRMT R86, RZ, 0x7610, R86 ;  /* 0x00007610ff567816 */ /* 0x000fcc0000000056 */
[----:B------:R0:W2:Y:S01]  /*15f00*/  @P2 LDG.E.U8 R86, desc[UR14][R78.64] ;  /* 0x0000000e4e562981 */ /* 0x0000a2000c1e1100 */
[----:B------:R-:W-:Y:S02]  /*15f10*/  ISETP.GT.AND P4, PT, R76, 0x7, PT ;  /* 0x000000074c00780c */ /* 0x000fe40003f84270 */
[----:B------:R-:W-:Y:S01]  /*15f20*/  PRMT R32, RZ, 0x7610, R32 ;  /* 0x00007610ff207816 */ /* 0x000fe20000000020 */
[----:B0-----:R-:W-:Y:S02]  /*15f30*/  @P2 IMAD.MOV.U32 R78, RZ, RZ, R49 ;  /* 0x000000ffff4e2224 */ /* 0x001fe400078e0031 */
[----:B------:R-:W-:Y:S01]  /*15f40*/  @P2 IMAD.MOV.U32 R79, RZ, RZ, R50 ;  /* 0x000000ffff4f2224 */ /* 0x000fe200078e0032 */
[----:B------:R-:W-:Y:S02]  /*15f50*/  PRMT R25, RZ, 0x7610, R25 ;  /* 0x00007610ff197816 */ /* 0x000fe40000000019 */
[----:B------:R-:W-:Y:S02]  /*15f60*/  PRMT R6, RZ, 0x7610, R6 ;  /* 0x00007610ff067816 */ /* 0x000fe40000000006 */
[----:B------:R-:W-:-:S04]  /*15f70*/  PRMT R3, RZ, 0x7610, R3 ;  /* 0x00007610ff037816 */ /* 0x000fc80000000003 */
[----:B------:R-:W2:Y:S04]  /*15f80*/  @P4 LDG.E.U8 R6, desc[UR14][R68.64] ;  /* 0x0000000e44064981 */ /* 0x000ea8000c1e1100 */
[----:B------:R-:W2:Y:S01]  /*15f90*/  @P4 LDG.E.U8 R3, desc[UR14][R70.64] ;  /* 0x0000000e46034981 */ /* 0x000ea2000c1e1100 */
[----:B------:R-:W-:Y:S02]  /*15fa0*/  PRMT R84, RZ, 0x7610, R84 ;  /* 0x00007610ff547816 */ /* 0x000fe40000000054 */
[----:B------:R-:W-:Y:S02]  /*15fb0*/  PRMT R83, RZ, 0x7610, R83 ;  /* 0x00007610ff537816 */ /* 0x000fe40000000053 */
[----:B------:R-:W-:Y:S02]  /*15fc0*/  PRMT R82, RZ, 0x7610, R82 ;  /* 0x00007610ff527816 */ /* 0x000fe40000000052 */
[----:B------:R-:W-:-:S02]  /*15fd0*/  ISETP.GT.AND P4, PT, R76, 0xa, PT ;  /* 0x0000000a4c00780c */ /* 0x000fc40003f84270 */
[----:B------:R-:W-:Y:S02]  /*15fe0*/  PRMT R81, RZ, 0x7610, R81 ;  /* 0x00007610ff517816 */ /* 0x000fe40000000051 */
[----:B------:R-:W-:Y:S01]  /*15ff0*/  PRMT R80, RZ, 0x7610, R80 ;  /* 0x00007610ff507816 */ /* 0x000fe20000000050 */
[----:B----4-:R0:W4:Y:S02]  /*16000*/  @P2 LDG.E.U8 R47, desc[UR14][R78.64] ;  /* 0x0000000e4e2f2981 */ /* 0x010124000c1e1100 */
[----:B0-----:R-:W-:Y:S02]  /*16010*/  @P3 IMAD.MOV.U32 R78, RZ, RZ, R55 ;  /* 0x000000ffff4e3224 */ /* 0x001fe400078e0037 */
[----:B------:R-:W-:-:S05]  /*16020*/  @P3 IMAD.MOV.U32 R79, RZ, RZ, R56 ;  /* 0x000000ffff4f3224 */ /* 0x000fca00078e0038 */
[----:B------:R0:W2:Y:S02]  /*16030*/  @P3 LDG.E.U8 R32, desc[UR14][R78.64] ;  /* 0x0000000e4e203981 */ /* 0x0000a4000c1e1100 */
[----:B0-----:R-:W-:Y:S02]  /*16040*/  @P3 IMAD.MOV.U32 R78, RZ, RZ, R59 ;  /* 0x000000ffff4e3224 */ /* 0x001fe400078e003b */
[----:B------:R-:W-:-:S05]  /*16050*/  @P3 IMAD.MOV.U32 R79, RZ, RZ, R60 ;  /* 0x000000ffff4f3224 */ /* 0x000fca00078e003c */
[----:B------:R0:W3:Y:S01]  /*16060*/  @P3 LDG.E.U8 R25, desc[UR14][R78.64] ;  /* 0x0000000e4e193981 */ /* 0x0000e2000c1e1100 */
[C---:B------:R-:W-:Y:S02]  /*16070*/  ISETP.GT.AND P2, PT, R76.reuse, 0x8, PT ;  /* 0x000000084c00780c */ /* 0x040fe40003f44270 */
[----:B------:R-:W-:-:S11]  /*16080*/  ISETP.GT.AND P3, PT, R76, 0x9, PT ;  /* 0x000000094c00780c */ /* 0x000fd60003f64270 */
[----:B0-----:R-:W-:Y:S02]  /*16090*/  @P2 IMAD.MOV.U32 R78, RZ, RZ, R7 ;  /* 0x000000ffff4e2224 */ /* 0x001fe400078e0007 */
[----:B------:R-:W-:-:S05]  /*160a0*/  @P2 IMAD.MOV.U32 R79, RZ, RZ, R8 ;  /* 0x000000ffff4f2224 */ /* 0x000fca00078e0008 */
[----:B------:R0:W3:Y:S02]  /*160b0*/  @P2 LDG.E.U8 R84, desc[UR14][R78.64] ;  /* 0x0000000e4e542981 */ /* 0x0000e4000c1e1100 */
        /* <DEDUP_REMOVED lines=11> */
[----:B------:R0:W3:Y:S04]  /*16170*/  @P4 LDG.E.U8 R80, desc[UR14][R78.64] ;  /* 0x0000000e4e504981 */ /* 0x0000e8000c1e1100 */
[----:B------:R-:W-:Y:S04]  /*16180*/  STL [R1+0x8f4], R48 ;  /* 0x0008f43001007387 */ /* 0x000fe80000100800 */
[----:B------:R-:W-:Y:S04]  /*16190*/  STL [R1+0x38], R92 ;  /* 0x0000385c01007387 */ /* 0x000fe80000100800 */
[----:B------:R-:W-:Y:S04]  /*161a0*/  STL [R1+0x900], R49 ;  /* 0x0009003101007387 */ /* 0x000fe80000100800 */
[----:B------:R-:W-:Y:S01]  /*161b0*/  STL [R1+0x8fc], R50 ;  /* 0x0008fc3201007387 */ /* 0x000fe20000100800 */
[----:B------:R-:W-:Y:S01]  /*161c0*/  ISETP.GT.AND P2, PT, R76, 0xb, PT ;  /* 0x0000000b4c00780c */ /* 0x000fe20003f44270 */
[----:B0-----:R-:W-:-:S02]  /*161d0*/  @P4 IMAD.MOV.U32 R78, RZ, RZ, R29 ;  /* 0x000000ffff4e4224 */ /* 0x001fc400078e001d */
[----:B------:R-:W-:Y:S01]  /*161e0*/  @P4 IMAD.MOV.U32 R79, RZ, RZ, R30 ;  /* 0x000000ffff4f4224 */ /* 0x000fe200078e001e */
[----:B------:R-:W-:Y:S01]  /*161f0*/  ISETP.GT.AND P3, PT, R76, 0xc, PT ;  /* 0x0000000c4c00780c */ /* 0x000fe20003f64270 */
[----:B----4-:R-:W-:Y:S04]  /*16200*/  STL [R1+0x904], R47 ;  /* 0x0009042f01007387 */ /* 0x010fe80000100800 */
[----:B------:R-:W-:Y:S04]  /*16210*/  STL [R1+0x34], R91 ;  /* 0x0000345b01007387 */ /* 0x000fe80000100800 */
[----:B------:R-:W-:Y:S04]  /*16220*/  STL [R1+0x90c], R55 ;  /* 0x00090c3701007387 */ /* 0x000fe80000100800 */
[----:B------:R-:W-:Y:S04]  /*16230*/  STL [R1+0x908], R56 ;  /* 0x0009083801007387 */ /* 0x000fe80000100800 */
[----:B------:R-:W-:Y:S04]  /*16240*/  STL [R1+0x30], R90 ;  /* 0x0000305a01007387 */ /* 0x000fe80000100800 */
[----:B--2---:R-:W-:Y:S04]  /*16250*/  STL [R1+0x910], R32 ;  /* 0x0009102001007387 */ /* 0x004fe80000100800 */
[----:B------:R-:W-:Y:S04]  /*16260*/  STL [R1+0x918], R59 ;  /* 0x0009183b01007387 */ /* 0x000fe80000100800 */
[----:B------:R-:W-:Y:S04]  /*16270*/  STL [R1+0x914], R60 ;  /* 0x0009143c01007387 */ /* 0x000fe80000100800 */
[----:B------:R-:W-:Y:S04]  /*16280*/  STL [R1+0x2c], R89 ;  /* 0x00002c5901007387 */ /* 0x000fe80000100800 */
[----:B---3--:R-:W-:Y:S04]  /*16290*/  STL [R1+0x91c], R25 ;  /* 0x00091c1901007387 */ /* 0x008fe80000100800 */
[----:B------:R-:W-:Y:S04]  /*162a0*/  STL [R1+0x928], R6 ;  /* 0x0009280601007387 */ /* 0x000fe80000100800 */
        /* <DEDUP_REMOVED lines=8> */
[----:B------:R0:W-:Y:S04]  /*16330*/  STL [R1+0x938], R8 ;  /* 0x0009380801007387 */ /* 0x0001e80000100800 */
[----:B------:R-:W-:Y:S04]  /*16340*/  STL [R1+0x944], R9 ;  /* 0x0009440901007387 */ /* 0x000fe80000100800 */
[----:B------:R-:W-:Y:S04]  /*16350*/  STL [R1+0x940], R10 ;  /* 0x0009400a01007387 */ /* 0x000fe80000100800 */
[----:B------:R-:W-:Y:S04]  /*16360*/  STL [R1+0x94c], R19 ;  /* 0x00094c1301007387 */ /* 0x000fe80000100800 */
[----:B------:R-:W-:Y:S04]  /*16370*/  STL [R1+0x948], R20 ;  /* 0x0009481401007387 */ /* 0x000fe80000100800 */
[----:B------:R1:W-:Y:S01]  /*16380*/  STL [R1+0x954], R21 ;  /* 0x0009541501007387 */ /* 0x0003e20000100800 */
[----:B0-----:R-:W-:-:S02]  /*16390*/  PRMT R8, RZ, 0x7610, R8 ;  /* 0x00007610ff087816 */ /* 0x001fc40000000008 */
[----:B-1----:R-:W-:-:S06]  /*163a0*/  PRMT R21, RZ, 0x7610, R21 ;  /* 0x00007610ff157816 */ /* 0x002fcc0000000015 */
[----:B------:R0:W2:Y:S01]  /*163b0*/  @P4 LDG.E.U8 R21, desc[UR14][R78.64] ;  /* 0x0000000e4e154981 */ /* 0x0000a2000c1e1100 */
[----:B------:R-:W-:Y:S01]  /*163c0*/  PRMT R3, RZ, 0x7610, R3 ;  /* 0x00007610ff037816 */ /* 0x000fe20000000003 */
[----:B0-----:R-:W-:Y:S02]  /*163d0*/  @P2 IMAD.MOV.U32 R78, RZ, RZ, R35 ;  /* 0x000000ffff4e2224 */ /* 0x001fe400078e0023 */
[----:B------:R-:W-:-:S05]  /*163e0*/  @P2 IMAD.MOV.U32 R79, RZ, RZ, R36 ;  /* 0x000000ffff4f2224 */ /* 0x000fca00078e0024 */
[----:B------:R0:W3:Y:S01]  /*163f0*/  @P2 LDG.E.U8 R8, desc[UR14][R78.64] ;  /* 0x0000000e4e082981 */ /* 0x0000e2000c1e1100 */
[----:B------:R-:W-:Y:S01]  /*16400*/  PRMT R59, RZ, 0x7610, R59 ;  /* 0x00007610ff3b7816 */ /* 0x000fe2000000003b */
[----:B0-----:R-:W-:Y:S02]  /*16410*/  @P2 IMAD.MOV.U32 R78, RZ, RZ, R37 ;  /* 0x000000ffff4e2224 */ /* 0x001fe400078e0025 */
[----:B------:R-:W-:-:S05]  /*16420*/  @P2 IMAD.MOV.U32 R79, RZ, RZ, R38 ;  /* 0x000000ffff4f2224 */ /* 0x000fca00078e0026 */
[----:B------:R0:W4:Y:S02]  /*16430*/  @P2 LDG.E.U8 R3, desc[UR14][R78.64] ;  /* 0x0000000e4e032981 */ /* 0x000124000c1e1100 */
[----:B0-----:R-:W-:Y:S02]  /*16440*/  @P3 IMAD.MOV.U32 R78, RZ, RZ, R43 ;  /* 0x000000ffff4e3224 */ /* 0x001fe400078e002b */
[----:B------:R-:W-:-:S05]  /*16450*/  @P3 IMAD.MOV.U32 R79, RZ, RZ, R44 ;  /* 0x000000ffff4f3224 */ /* 0x000fca00078e002c */
[----:B------:R0:W4:Y:S04]  /*16460*/  @P3 LDG.E.U8 R59, desc[UR14][R78.64] ;  /* 0x0000000e4e3b3981 */ /* 0x000128000c1e1100 */
[----:B------:R-:W-:Y:S04]  /*16470*/  STL [R1+0x950], R22 ;  /* 0x0009501601007387 */ /* 0x000fe80000100800 */
[----:B------:R-:W-:Y:S04]  /*16480*/  STL [R1+0x95c], R27 ;  /* 0x00095c1b01007387 */ /* 0x000fe80000100800 */
[----:B------:R-:W-:Y:S04]  /*16490*/  STL [R1+0x958], R28 ;  /* 0x0009581c01007387 */ /* 0x000fe80000100800 */
[----:B------:R-:W4:Y:S04]  /*164a0*/  LDL R94, [R1+0x50] ;  /* 0x00005000015e7983 */ /* 0x000f280000100800 */
[----:B------:R-:W4:Y:S04]  /*164b0*/  LDL R93, [R1+0x54] ;  /* 0x00005400015d7983 */ /* 0x000f280000100800 */
[----:B------:R1:W-:Y:S04]  /*164c0*/  STL [R1+0x1c], R84 ;  /* 0x00001c5401007387 */ /* 0x0003e80000100800 */
[----:B-1----:R-:W4:Y:S04]  /*164d0*/  LDL R84, [R1+0x58] ;  /* 0x0000580001547983 */ /* 0x002f280000100800 */
[----:B------:R1:W-:Y:S04]  /*164e0*/  STL [R1+0x10], R81 ;  /* 0x0000105101007387 */ /* 0x0003e80000100800 */
[----:B------:R-:W4:Y:S04]  /*164f0*/  LDL R92, [R1+0x60] ;  /* 0x00006000015c7983 */ /* 0x000f280000100800 */
[----:B------:R-:W4:Y:S04]  /*16500*/  LDL R91, [R1+0x64] ;  /* 0x00006400015b7983 */ /* 0x000f280000100800 */
[----:B-1----:R-:W4:Y:S04]  /*16510*/  LDL R81, [R1+0x5c] ;  /* 0x00005c0001517983 */ /* 0x002f280000100800 */
[----:B------:R-:W4:Y:S04]  /*16520*/  LDL R90, [R1+0x68] ;  /* 0x00006800015a7983 */ /* 0x000f280000100800 */
[----:B------:R1:W-:Y:S04]  /*16530*/  STL [R1+0xc], R80 ;  /* 0x00000c5001007387 */ /* 0x0003e80000100800 */
[----:B------:R-:W4:Y:S04]  /*16540*/  LDL R89, [R1+0x70] ;  /* 0x0000700001597983 */ /* 0x000f280000100800 */
[----:B------:R-:W4:Y:S04]  /*16550*/  LDL R88, [R1+0x74] ;  /* 0x0000740001587983 */ /* 0x000f280000100800 */
[----:B-1----:R-:W4:Y:S04]  /*16560*/  LDL R80, [R1+0x6c] ;  /* 0x00006c0001507983 */ /* 0x002f280000100800 */
[----:B------:R1:W-:Y:S04]  /*16570*/  STL [R1+0x18], R83 ;  /* 0x0000185301007387 */ /* 0x0003e80000100800 */
[----:B-1----:R-:W4:Y:S04]  /*16580*/  LDL R83, [R1+0x78] ;  /* 0x0000780001537983 */ /* 0x002f280000100800 */
[----:B------:R1:W-:Y:S01]  /*16590*/  STL [R1+0x14], R82 ;  /* 0x0000145201007387 */ /* 0x0003e20000100800 */
[C---:B------:R-:W-:Y:S01]  /*165a0*/  ISETP.GT.AND P4, PT, R76.reuse, 0xd, PT ;  /* 0x0000000d4c00780c */ /* 0x040fe20003f84270 */
[----:B0-----:R-:W-:Y:S01]  /*165b0*/  @P3 IMAD.MOV.U32 R78, RZ, RZ, R45 ;  /* 0x000000ffff4e3224 */ /* 0x001fe200078e002d */
[----:B------:R-:W-:Y:S01]  /*165c0*/  PRMT R60, RZ, 0x7610, R60 ;  /* 0x00007610ff3c7816 */ /* 0x000fe2000000003c */
[----:B------:R-:W-:Y:S01]  /*165d0*/  @P3 IMAD.MOV.U32 R79, RZ, RZ, R46 ;  /* 0x000000ffff4f3224 */ /* 0x000fe200078e002e */
[----:B------:R-:W-:Y:S01]  /*165e0*/  ISETP.GT.AND P2, PT, R76, 0xe, PT ;  /* 0x0000000e4c00780c */ /* 0x000fe20003f44270 */
[----:B------:R-:W4:Y:S04]  /*165f0*/  LDL R87, [R1+0x80] ;  /* 0x0000800001577983 */ /* 0x000f280000100800 */
[----:B-1----:R-:W4:Y:S01]  /*16600*/  LDL R82, [R1+0x7c] ;  /* 0x00007c0001527983 */ /* 0x002f220000100800 */
[----:B------:R-:W-:-:S03]  /*16610*/  PRMT R48, RZ, 0x7610, R48 ;  /* 0x00007610ff307816 */ /* 0x000fc60000000030 */
[----:B------:R0:W4:Y:S01]  /*16620*/  @P3 LDG.E.U8 R60, desc[UR14][R78.64] ;  /* 0x0000000e4e3c3981 */ /* 0x000122000c1e1100 */
[----:B------:R-:W-:-:S03]  /*16630*/  PRMT R41, RZ, 0x7610, R41 ;  /* 0x00007610ff297816 */ /* 0x000fc60000000029 */
[----:B------:R-:W4:Y:S01]  /*16640*/  LDL R86, [R1+0x84] ;  /* 0x0000840001567983 */ /* 0x000f220000100800 */
[----:B0-----:R-:W-:Y:S02]  /*16650*/  @P4 IMAD.MOV.U32 R78, RZ, RZ, R51 ;  /* 0x000000ffff4e4224 */ /* 0x001fe400078e0033 */
[----:B------:R-:W-:-:S05]  /*16660*/  @P4 IMAD.MOV.U32 R79, RZ, RZ, R52 ;  /* 0x000000ffff4f4224 */ /* 0x000fca00078e0034 */
[----:B------:R0:W4:Y:S01]  /*16670*/  @P4 LDG.E.U8 R48, desc[UR14][R78.64] ;  /* 0x0000000e4e304981 */ /* 0x000122000c1e1100 */
[----:B------:R-:W-:-:S03]  /*16680*/  PRMT R26, RZ, 0x7610, R26 ;  /* 0x00007610ff1a7816 */ /* 0x000fc6000000001a */
[----:B------:R-:W-:Y:S01]  /*16690*/  STL [R1+0x964], R29 ;  /* 0x0009641d01007387 */ /* 0x000fe20000100800 */
[----:B0-----:R-:W-:Y:S02]  /*166a0*/  @P4 IMAD.MOV.U32 R78, RZ, RZ, R53 ;  /* 0x000000ffff4e4224 */ /* 0x001fe400078e0035 */
[----:B------:R-:W-:Y:S01]  /*166b0*/  @P4 IMAD.MOV.U32 R79, RZ, RZ, R54 ;  /* 0x000000ffff4f4224 */ /* 0x000fe200078e0036 */
[----:B------:R-:W-:Y:S04]  /*166c0*/  STL [R1+0x960], R30 ;  /* 0x0009601e01007387 */ /* 0x000fe80000100800 */
[----:B------:R0:W4:Y:S01]  /*166d0*/  @P4 LDG.E.U8 R41, desc[UR14][R78.64] ;  /* 0x0000000e4e294981 */ /* 0x000122000c1e1100 */
[----:B------:R-:W-:Y:S02]  /*166e0*/  ISETP.GT.AND P4, PT, R76, 0x10, PT ;  /* 0x000000104c00780c */ /* 0x000fe40003f84270 */
[----:B------:R-:W-:Y:S01]  /*166f0*/  PRMT R23, RZ, 0x7610, R23 ;  /* 0x00007610ff177816 */ /* 0x000fe20000000017 */
[----:B0-----:R-:W-:-:S02]  /*16700*/  @P2 IMAD.MOV.U32 R78, RZ, RZ, R57 ;  /* 0x000000ffff4e2224 */ /* 0x001fc400078e0039 */
[----:B------:R-:W-:-:S05]  /*16710*/  @P2 IMAD.MOV.U32 R79, RZ, RZ, R58 ;  /* 0x000000ffff4f2224 */ /* 0x000fca00078e003a */
[----:B------:R0:W4:Y:S01]  /*16720*/  @P2 LDG.E.U8 R26, desc[UR14][R78.64] ;  /* 0x0000000e4e1a2981 */ /* 0x000122000c1e1100 */
[----:B------:R-:W-:Y:S01]  /*16730*/  ISETP.GT.AND P3, PT, R76, 0xf, PT ;  /* 0x0000000f4c00780c */ /* 0x000fe20003f64270 */
[----:B0-----:R-:W-:Y:S02]  /*16740*/  @P2 IMAD.MOV.U32 R78, RZ, RZ, R61 ;  /* 0x000000ffff4e2224 */ /* 0x001fe400078e003d */
[----:B------:R-:W-:-:S05]  /*16750*/  @P2 IMAD.MOV.U32 R79, RZ, RZ, R62 ;  /* 0x000000ffff4f2224 */ /* 0x000fca00078e003e */
[----:B------:R0:W4:Y:S01]  /*16760*/  @P2 LDG.E.U8 R23, desc[UR14][R78.64] ;  /* 0x0000000e4e172981 */ /* 0x000122000c1e1100 */
[----:B------:R-:W-:Y:S02]  /*16770*/  ISETP.GT.AND P2, PT, R76, 0x11, PT ;  /* 0x000000114c00780c */ /* 0x000fe40003f44270 */
[----:B------:R-:W-:Y:S02]  /*16780*/  PRMT R4, RZ, 0x7610, R4 ;  /* 0x00007610ff047816 */ /* 0x000fe40000000004 */
[----:B------:R-:W-:-:S04]  /*16790*/  PRMT R72, RZ, 0x7610, R72 ;  /* 0x00007610ff487816 */ /* 0x000fc80000000048 */
[----:B------:R-:W4:Y:S01]  /*167a0*/  @P3 LDG.E.U8 R4, desc[UR14][R64.64] ;  /* 0x0000000e40043981 */ /* 0x000f22000c1e1100 */
[----:B0-----:R-:W-:Y:S02]  /*167b0*/  @P4 IMAD.MOV.U32 R78, RZ, RZ, R11 ;  /* 0x000000ffff4e4224 */ /* 0x001fe400078e000b */
[----:B------:R-:W-:Y:S01]  /*167c0*/  @P4 IMAD.MOV.U32 R79, RZ, RZ, R12 ;  /* 0x000000ffff4f4224 */ /* 0x000fe200078e000c */
[----:B------:R-:W4:Y:S01]  /*167d0*/  @P3 LDG.E.U8 R72, desc[UR14][R66.64] ;  /* 0x0000000e42483981 */ /* 0x000f22000c1e1100 */
[----:B------:R-:W-:Y:S02]  /*167e0*/  ISETP.GT.AND P3, PT, R76, 0x12, PT ;  /* 0x000000124c00780c */ /* 0x000fe40003f64270 */
[----:B------:R-:W-:Y:S02]  /*167f0*/  PRMT R22, RZ, 0x7610, R22 ;  /* 0x00007610ff167816 */ /* 0x000fe40000000016 */
[----:B------:R-:W-:Y:S02]  /*16800*/  PRMT R19, RZ, 0x7610, R19 ;  /* 0x00007610ff137816 */ /* 0x000fe40000000013 */
[----:B------:R-:W-:Y:S01]  /*16810*/  PRMT R70, RZ, 0x7610, R70 ;  /* 0x00007610ff467816 */ /* 0x000fe20000000046 */
[----:B--2---:R-:W-:Y:S04]  /*16820*/  STL [R1+0x968], R21 ;  /* 0x0009681501007387 */ /* 0x004fe80000100800 */
[----:B------:R-:W-:Y:S04]  /*16830*/  STL [R1+0x970], R35 ;  /* 0x0009702301007387 */ /* 0x000fe80000100800 */
[----:B------:R-:W-:Y:S04]  /*16840*/  STL [R1+0x96c], R36 ;  /* 0x00096c2401007387 */ /* 0x000fe80000100800 */
[----:B---3--:R-:W-:Y:S04]  /*16850*/  STL [R1+0x974], R8 ;  /* 0x0009740801007387 */ /* 0x008fe80000100800 */
[----:B------:R-:W-:Y:S04]  /*16860*/  STL [R1+0x97c], R37 ;  /* 0x00097c2501007387 */ /* 0x000fe80000100800 */
[----:B------:R-:W-:Y:S04]  /*16870*/  STL [R1+0x978], R38 ;  /* 0x0009782601007387 */ /* 0x000fe80000100800 */
[----:B----4-:R-:W-:Y:S04]  /*16880*/  STL [R1+0x980], R3 ;  /* 0x0009800301007387 */ /* 0x010fe80000100800 */
[----:B------:R-:W-:Y:S04]  /*16890*/  STL [R1+0x988], R43 ;  /* 0x0009882b01007387 */ /* 0x000fe80000100800 */
[----:B------:R-:W-:Y:S04]  /*168a0*/  STL [R1+0x984], R44 ;  /* 0x0009842c01007387 */ /* 0x000fe80000100800 */
[----:B------:R0:W-:Y:S04]  /*168b0*/  STL [R1+0x98c], R59 ;  /* 0x00098c3b01007387 */ /* 0x0001e80000100800 */
[----:B------:R1:W-:Y:S04]  /*168c0*/  STL [R1+0x994], R45 ;  /* 0x0009942d01007387 */ /* 0x0003e80000100800 */
[----:B------:R2:W-:Y:S01]  /*168d0*/  STL [R1+0x990], R46 ;  /* 0x0009902e01007387 */ /* 0x0005e20000100800 */
[----:B0-----:R-:W-:-:S02]  /*168e0*/  PRMT R59, RZ, 0x7610, R59 ;  /* 0x00007610ff3b7816 */ /* 0x001fc4000000003b */
[----:B------:R-:W-:Y:S02]  /*168f0*/  PRMT R8, RZ, 0x7610, R8 ;  /* 0x00007610ff087816 */ /* 0x000fe40000000008 */
[----:B------:R-:W-:Y:S01]  /*16900*/  PRMT R35, RZ, 0x7610, R35 ;  /* 0x00007610ff237816 */ /* 0x000fe20000000023 */
[----:B-1----:R-:W3:Y:S01]  /*16910*/  LDL R45, [R1+0x9c] ;  /* 0x00009c00012d7983 */ /* 0x002ee20000100800 */
[----:B--2---:R-:W-:-:S06]  /*16920*/  PRMT R46, RZ, 0x7610, R46 ;  /* 0x00007610ff2e7816 */ /* 0x004fcc000000002e */
[----:B------:R0:W2:Y:S02]  /*16930*/  @P4 LDG.E.U8 R46, desc[UR14][R78.64] ;  /* 0x0000000e4e2e4981 */ /* 0x0000a4000c1e1100 */
[----:B0-----:R-:W-:Y:S02]  /*16940*/  @P4 IMAD.MOV.U32 R78, RZ, RZ, R13 ;  /* 0x000000ffff4e4224 */ /* 0x001fe400078e000d */
[----:B------:R-:W-:-:S05]  /*16950*/  @P4 IMAD.MOV.U32 R79, RZ, RZ, R14 ;  /* 0x000000ffff4f4224 */ /* 0x000fca00078e000e */
[----:B------:R0:W4:Y:S02]  /*16960*/  @P4 LDG.E.U8 R59, desc[UR14][R78.64] ;  /* 0x0000000e4e3b4981 */ /* 0x000124000c1e1100 */
[----:B0-----:R-:W-:Y:S02]  /*16970*/  @P2 IMAD.MOV.U32 R78, RZ, RZ, R93 ;  /* 0x000000ffff4e2224 */ /* 0x001fe400078e005d */
[----:B------:R-:W-:Y:S01]  /*16980*/  @P2 IMAD.MOV.U32 R79, RZ, RZ, R94 ;  /* 0x000000ffff4f2224 */ /* 0x000fe200078e005e */
[----:B------:R-:W-:Y:S01]  /*16990*/  ISETP.GT.AND P4, PT, R76, 0x13, PT ;  /* 0x000000134c00780c */ /* 0x000fe20003f84270 */
[----:B------:R-:W2:Y:S04]  /*169a0*/  LDL R93, [R1+0x90] ;  /* 0x00009000015d7983 */ /* 0x000ea80000100800 */
[----:B------:R0:W2:Y:S02]  /*169b0*/  @P2 LDG.E.U8 R8, desc[UR14][R78.64] ;  /* 0x0000000e4e082981 */ /* 0x0000a4000c1e1100 */
[----:B0-----:R-:W-:-:S02]  /*169c0*/  @P2 IMAD.MOV.U32 R78, RZ, RZ, R81 ;  /* 0x000000ffff4e2224 */ /* 0x001fc400078e0051 */
[----:B------:R-:W-:Y:S01]  /*169d0*/  @P2 IMAD.MOV.U32 R79, RZ, RZ, R84 ;  /* 0x000000ffff4f2224 */ /* 0x000fe200078e0054 */
[----:B------:R-:W2:Y:S04]  /*169e0*/  LDL R81, [R1+0x8c] ;  /* 0x00008c0001517983 */ /* 0x000ea80000100800 */
[----:B------:R-:W3:Y:S04]  /*169f0*/  LDL R84, [R1+0x88] ;  /* 0x0000880001547983 */ /* 0x000ee80000100800 */
[----:B------:R0:W4:Y:S02]  /*16a00*/  @P2 LDG.E.U8 R35, desc[UR14][R78.64] ;  /* 0x0000000e4e232981 */ /* 0x000124000c1e1100 */
[----:B0-----:R-:W-:-:S02]  /*16a10*/  @P3 IMAD.MOV.U32 R78, RZ, RZ, R91 ;  /* 0x000000ffff4e3224 */ /* 0x001fc400078e005b */
[----:B------:R-:W-:Y:S01]  /*16a20*/  @P3 IMAD.MOV.U32 R79, RZ, RZ, R92 ;  /* 0x000000ffff4f3224 */ /* 0x000fe200078e005c */
[----:B------:R-:W4:Y:S04]  /*16a30*/  LDL R91, [R1+0xa0] ;  /* 0x0000a000015b7983 */ /* 0x000f280000100800 */
[----:B------:R-:W4:Y:S04]  /*16a40*/  LDL R92, [R1+0x94] ;  /* 0x00009400015c7983 */ /* 0x000f280000100800 */
[----:B------:R0:W4:Y:S02]  /*16a50*/  @P3 LDG.E.U8 R22, desc[UR14][R78.64] ;  /* 0x0000000e4e163981 */ /* 0x000124000c1e1100 */
[----:B0-----:R-:W-:-:S02]  /*16a60*/  @P3 IMAD.MOV.U32 R78, RZ, RZ, R80 ;  /* 0x000000ffff4e3224 */ /* 0x001fc400078e0050 */
[----:B------:R-:W-:Y:S01]  /*16a70*/  @P3 IMAD.MOV.U32 R79, RZ, RZ, R90 ;  /* 0x000000ffff4f3224 */ /* 0x000fe200078e005a */
[----:B------:R-:W4:Y:S04]  /*16a80*/  LDL R80, [R1+0x98] ;  /* 0x0000980001507983 */ /* 0x000f280000100800 */
[----:B------:R0:W4:Y:S04]  /*16a90*/  @P3 LDG.E.U8 R19, desc[UR14][R78.64] ;  /* 0x0000000e4e133981 */ /* 0x000128000c1e1100 */
[----:B------:R-:W4:Y:S01]  /*16aa0*/  LDL R90, [R1+0xa4] ;  /* 0x0000a400015a7983 */ /* 0x000f220000100800 */
[----:B0-----:R-:W-:-:S02]  /*16ab0*/  @P4 IMAD.MOV.U32 R78, RZ, RZ, R88 ;  /* 0x000000ffff4e4224 */ /* 0x001fc400078e0058 */
[----:B------:R-:W-:Y:S01]  /*16ac0*/  @P4 IMAD.MOV.U32 R79, RZ, RZ, R89 ;  /* 0x000000ffff4f4224 */ /* 0x000fe200078e0059 */
[C---:B------:R-:W-:Y:S01]  /*16ad0*/  ISETP.GT.AND P2, PT, R76.reuse, 0x14, PT ;  /* 0x000000144c00780c */ /* 0x040fe20003f44270 */
[----:B------:R-:W4:Y:S04]  /*16ae0*/  LDL R89, [R1+0xb0] ;  /* 0x0000b00001597983 */ /* 0x000f280000100800 */
[----:B------:R0:W4:Y:S01]  /*16af0*/  @P4 LDG.E.U8 R70, desc[UR14][R78.64] ;  /* 0x0000000e4e464981 */ /* 0x000122000c1e1100 */
[----:B------:R-:W-:Y:S02]  /*16b00*/  PRMT R71, RZ, 0x7610, R71 ;  /* 0x00007610ff477816 */ /* 0x000fe40000000047 */
[----:B------:R-:W-:Y:S01]  /*16b10*/  ISETP.GT.AND P3, PT, R76, 0x15, PT ;  /* 0x000000154c00780c */ /* 0x000fe20003f64270 */
[----:B------:R-:W4:Y:S01]  /*16b20*/  LDL R88, [R1+0xb4] ;  /* 0x0000b40001587983 */ /* 0x000f220000100800 */
[----:B0-----:R-:W-:-:S02]  /*16b30*/  @P4 IMAD.MOV.U32 R78, RZ, RZ, R82 ;  /* 0x000000ffff4e4224 */ /* 0x001fc400078e0052 */
[----:B------:R-:W-:Y:S01]  /*16b40*/  @P4 IMAD.MOV.U32 R79, RZ, RZ, R83 ;  /* 0x000000ffff4f4224 */ /* 0x000fe200078e0053 */
[----:B------:R-:W4:Y:S04]  /*16b50*/  LDL R82, [R1+0xac] ;  /* 0x0000ac0001527983 */ /* 0x000f280000100800 */
[----:B------:R-:W4:Y:S01]  /*16b60*/  LDL R83, [R1+0xa8] ;  /* 0x0000a80001537983 */ /* 0x000f220000100800 */
[----:B------:R-:W-:-:S03]  /*16b70*/  PRMT R32, RZ, 0x7610, R32 ;  /* 0x00007610ff207816 */ /* 0x000fc60000000020 */
[----:B------:R0:W4:Y:S01]  /*16b80*/  @P4 LDG.E.U8 R71, desc[UR14][R78.64] ;  /* 0x0000000e4e474981 */ /* 0x000122000c1e1100 */
[----:B------:R-:W-:Y:S01]  /*16b90*/  PRMT R55, RZ, 0x7610, R55 ;  /* 0x00007610ff377816 */ /* 0x000fe20000000037 */
[----:B0-----:R-:W-:Y:S02]  /*16ba0*/  @P2 IMAD.MOV.U32 R78, RZ, RZ, R86 ;  /* 0x000000ffff4e2224 */ /* 0x001fe400078e0056 */
[----:B------:R-:W-:Y:S01]  /*16bb0*/  @P2 IMAD.MOV.U32 R79, RZ, RZ, R87 ;  /* 0x000000ffff4f2224 */ /* 0x000fe200078e0057 */
[----:B------:R-:W-:Y:S01]  /*16bc0*/  ISETP.GT.AND P4, PT, R76, 0x16, PT ;  /* 0x000000164c00780c */ /* 0x000fe20003f84270 */
[----:B------:R-:W4:Y:S04]  /*16bd0*/  LDL R87, [R1+0xc0] ;  /* 0x0000c00001577983 */ /* 0x000f280000100800 */
[----:B------:R2:W4:Y:S01]  /*16be0*/  @P2 LDG.E.U8 R32, desc[UR14][R78.64] ;  /* 0x0000000e4e202981 */ /* 0x000522000c1e1100 */
[----:B------:R-:W-:-:S03]  /*16bf0*/  PRMT R42, RZ, 0x7610, R42 ;  /* 0x00007610ff2a7816 */ /* 0x000fc6000000002a */
[----:B------:R-:W4:Y:S01]  /*16c00*/  LDL R86, [R1+0xc4] ;  /* 0x0000c40001567983 */ /* 0x000f220000100800 */
[----:B------:R-:W-:Y:S02]  /*16c10*/  PRMT R39, RZ, 0x7610, R39 ;  /* 0x00007610ff277816 */ /* 0x000fe40000000027 */
[----:B------:R-:W-:Y:S01]  /*16c20*/  PRMT R24, RZ, 0x7610, R24 ;  /* 0x00007610ff187816 */ /* 0x000fe20000000018 */
[----:B--2---:R-:W-:Y:S02]  /*16c30*/  @P2 IMAD.MOV.U32 R78, RZ, RZ, R81 ;  /* 0x000000ffff4e2224 */ /* 0x004fe400078e0051 */
[----:B------:R-:W2:Y:S01]  /*16c40*/  LDL R81, [R1+0xbc] ;  /* 0x0000bc0001517983 */ /* 0x000ea20000100800 */
[----:B---3--:R-:W-:-:S03]  /*16c50*/  @P2 IMAD.MOV.U32 R79, RZ, RZ, R84 ;  /* 0x000000ffff4f2224 */ /* 0x008fc600078e0054 */
[----:B------:R-:W3:Y:S04]  /*16c60*/  LDL R84, [R1+0xb8] ;  /* 0x0000b80001547983 */ /* 0x000ee80000100800 */
[----:B------:R0:W3:Y:S02]  /*16c70*/  @P2 LDG.E.U8 R55, desc[UR14][R78.64] ;  /* 0x0000000e4e372981 */ /* 0x0000e4000c1e1100 */
[----:B0-----:R-:W-:Y:S02]  /*16c80*/  @P3 IMAD.MOV.U32 R79, RZ, RZ, R93 ;  /* 0x000000ffff4f3224 */ /* 0x001fe400078e005d */
[----:B------:R-:W3:Y:S01]  /*16c90*/  LDL R93, [R1+0xd0] ;  /* 0x0000d000015d7983 */ /* 0x000ee20000100800 */
[----:B----4-:R-:W-:-:S03]  /*16ca0*/  @P3 IMAD.MOV.U32 R78, RZ, RZ, R92 ;  /* 0x000000ffff4e3224 */ /* 0x010fc600078e005c */
[----:B------:R-:W4:Y:S04]  /*16cb0*/  LDL R92, [R1+0xd4] ;  /* 0x0000d400015c7983 */ /* 0x000f280000100800 */
[----:B------:R0:W4:Y:S02]  /*16cc0*/  @P3 LDG.E.U8 R42, desc[UR14][R78.64] ;  /* 0x0000000e4e2a3981 */ /* 0x000124000c1e1100 */
[----:B0-----:R-:W-:Y:S02]  /*16cd0*/  @P3 IMAD.MOV.U32 R78, RZ, RZ, R45 ;  /* 0x000000ffff4e3224 */ /* 0x001fe400078e002d */
[----:B------:R-:W-:Y:S01]  /*16ce0*/  @P3 IMAD.MOV.U32 R79, RZ, RZ, R80 ;  /* 0x000000ffff4f3224 */ /* 0x000fe200078e0050 */
[----:B------:R-:W4:Y:S04]  /*16cf0*/  LDL R45, [R1+0xcc] ;  /* 0x0000cc00012d7983 */ /* 0x000f280000100800 */
[----:B------:R-:W4:Y:S04]  /*16d00*/  LDL R80, [R1+0xc8] ;  /* 0x0000c80001507983 */ /* 0x000f280000100800 */
[----:B------:R0:W4:Y:S02]  /*16d10*/  @P3 LDG.E.U8 R39, desc[UR14][R78.64] ;  /* 0x0000000e4e273981 */ /* 0x000124000c1e1100 */
        /* <DEDUP_REMOVED lines=30> */
[----:B------:R-:W-:Y:S01]  /*16f00*/  @P3 IMAD.MOV.U32 R79, RZ, RZ, R87 ;  /* 0x000000ffff4f3224 */ /* 0x000fe200078e0057 */
[----:B------:R-:W3:Y:S04]  /*16f10*/  LDL R86, [R1+0x104] ;  /* 0x0001040001567983 */ /* 0x000ee80000100800 */
[----:B------:R4:W3:Y:S04]  /*16f20*/  @P3 LDG.E.U8 R43, desc[UR14][R78.64] ;  /* 0x0000000e4e2b3981 */ /* 0x0008e8000c1e1100 */
[----:B------:R-:W3:Y:S01]  /*16f30*/  LDL R87, [R1+0x100] ;  /* 0x0001000001577983 */ /* 0x000ee20000100800 */
[----:B----4-:R-:W-:-:S03]  /*16f40*/  @P3 IMAD.MOV.U32 R78, RZ, RZ, R45 ;  /* 0x000000ffff4e3224 */ /* 0x010fc600078e002d */
[----:B------:R-:W4:Y:S01]  /*16f50*/  LDL R45, [R1+0xfc] ;  /* 0x0000fc00012d7983 */ /* 0x000f220000100800 */
[----:B------:R-:W-:-:S03]  /*16f60*/  @P3 IMAD.MOV.U32 R79, RZ, RZ, R80 ;  /* 0x000000ffff4f3224 */ /* 0x000fc600078e0050 */
[----:B------:R-:W4:Y:S04]  /*16f70*/  LDL R80, [R1+0xf8] ;  /* 0x0000f80001507983 */ /* 0x000f280000100800 */
[----:B------:R0:W4:Y:S02]  /*16f80*/  @P3 LDG.E.U8 R44, desc[UR14][R78.64] ;  /* 0x0000000e4e2c3981 */ /* 0x000124000c1e1100 */
[----:B0-----:R-:W-:Y:S02]  /*16f90*/  @P4 IMAD.MOV.U32 R78, RZ, RZ, R92 ;  /* 0x000000ffff4e4224 */ /* 0x001fe400078e005c */
[----:B------:R-:W-:Y:S01]  /*16fa0*/  @P4 IMAD.MOV.U32 R79, RZ, RZ, R93 ;  /* 0x000000ffff4f4224 */ /* 0x000fe200078e005d */
[----:B------:R-:W-:Y:S01]  /*16fb0*/  ISETP.GT.AND P2, PT, R76, 0x1a, PT ;  /* 0x0000001a4c00780c */ /* 0x000fe20003f44270 */
[----:B------:R-:W4:Y:S04]  /*16fc0*/  LDL R93, [R1+0x110] ;  /* 0x00011000015d7983 */ /* 0x000f280000100800 */
[----:B------:R0:W4:Y:S01]  /*16fd0*/  @P4 LDG.E.U8 R36, desc[UR14][R78.64] ;  /* 0x0000000e4e244981 */ /* 0x000122000c1e1100 */
[----:B------:R-:W-:-:S02]  /*16fe0*/  PRMT R21, RZ, 0x7610, R21 ;  /* 0x00007610ff157816 */ /* 0x000fc40000000015 */
[----:B------:R-:W-:Y:S01]  /*16ff0*/  ISETP.GT.AND P3, PT, R76, 0x1b, PT ;  /* 0x0000001b4c00780c */ /* 0x000fe20003f64270 */
[----:B------:R-:W4:Y:S01]  /*17000*/  LDL R92, [R1+0x114] ;  /* 0x00011400015c7983 */ /* 0x000f220000100800 */
[----:B0-----:R-:W-:-:S03]  /*17010*/  @P4 IMAD.MOV.U32 R78, RZ, RZ, R82 ;  /* 0x000000ffff4e4224 */ /* 0x001fc600078e0052 */
[----:B------:R-:W4:Y:S01]  /*17020*/  LDL R82, [R1+0x10c] ;  /* 0x00010c0001527983 */ /* 0x000f220000100800 */
[----:B------:R-:W-:-:S03]  /*17030*/  @P4 IMAD.MOV.U32 R79, RZ, RZ, R83 ;  /* 0x000000ffff4f4224 */ /* 0x000fc600078e0053 */
        /* <DEDUP_REMOVED lines=149> */
[----:B------:R0:W4:Y:S02]  /*17990*/  @P4 LDG.E.U8 R34, desc[UR14][R78.64] ;  /* 0x0000000e4e224981 */ /* 0x000124000c1e1100 */
[----:B0-----:R-:W-:-:S02]  /*179a0*/  @P4 IMAD.MOV.U32 R78, RZ, RZ, R82 ;  /* 0x000000ffff4e4224 */ /* 0x001fc400078e0052 */
[----:B------:R-:W4:Y:S01]  /*179b0*/  LDL R82, [R1+0x1cc] ;  /* 0x0001cc0001527983 */ /* 0x000f220000100800 */
[----:B------:R-:W-:-:S03]  /*179c0*/  @P4 IMAD.MOV.U32 R79, RZ, RZ, R83 ;  /* 0x000000ffff4f4224 */ /* 0x000fc600078e0053 */
[----:B------:R-:W4:Y:S01]  /*179d0*/  LDL R83, [R1+0x1c8] ;  /* 0x0001c80001537983 */ /* 0x000f220000100800 */
[----:B------:R-:W-:Y:S02]  /*179e0*/  PRMT R31, RZ, 0x7610, R31 ;  /* 0x00007610ff1f7816 */ /* 0x000fe4000000001f */
[C---:B------:R-:W-:Y:S02]  /*179f0*/  ISETP.GT.AND P3, PT, R76.reuse, 0x27, PT ;  /* 0x000000274c00780c */ /* 0x040fe40003f64270 */
[----:B------:R-:W-:Y:S02]  /*17a00*/  PRMT R16, RZ, 0x7610, R16 ;  /* 0x00007610ff107816 */ /* 0x000fe40000000010 */
[----:B------:R0:W4:Y:S01]  /*17a10*/  @P4 LDG.E.U8 R31, desc[UR14][R78.64] ;  /* 0x0000000e4e1f4981 */ /* 0x000122000c1e1100 */
[----:B------:R-:W-:Y:S01]  /*17a20*/  PRMT R5, RZ, 0x7610, R5 ;  /* 0x00007610ff057816 */ /* 0x000fe20000000005 */
[----:B0-----:R-:W-:Y:S02]  /*17a30*/  @P2 IMAD.MOV.U32 R78, RZ, RZ, R90 ;  /* 0x000000ffff4e2224 */ /* 0x001fe400078e005a */
[----:B------:R-:W-:Y:S01]  /*17a40*/  @P2 IMAD.MOV.U32 R79, RZ, RZ, R91 ;  /* 0x000000ffff4f2224 */ /* 0x000fe200078e005b */
[----:B------:R-:W-:Y:S01]  /*17a50*/  ISETP.GT.AND P4, PT, R76, 0x28, PT ;  /* 0x000000284c00780c */ /* 0x000fe20003f84270 */
[----:B------:R-:W4:Y:S04]  /*17a60*/  LDL R91, [R1+0x1d4] ;  /* 0x0001d400015b7983 */ /* 0x000f280000100800 */
[----:B------:R2:W4:Y:S01]  /*17a70*/  @P2 LDG.E.U8 R16, desc[UR14][R78.64] ;  /* 0x0000000e4e102981 */ /* 0x000522000c1e1100 */
[----:B------:R-:W-:-:S02]  /*17a80*/  PRMT R73, RZ, 0x7610, R73 ;  /* 0x00007610ff497816 */ /* 0x000fc40000000049 */
[----:B------:R-:W-:Y:S01]  /*17a90*/  PRMT R2, RZ, 0x7610, R2 ;  /* 0x00007610ff027816 */ /* 0x000fe20000000002 */
        /* <DEDUP_REMOVED lines=10> */
[----:B------:R-:W-:Y:S01]  /*17b40*/  ISETP.GT.AND P2, PT, R76, 0x29, PT ;  /* 0x000000294c00780c */ /* 0x000fe20003f44270 */
        /* <DEDUP_REMOVED lines=13> */
[----:B------:R-:W-:-:S03]  /*17c20*/  PRMT R27, RZ, 0x7610, R27 ;  /* 0x00007610ff1b7816 */ /* 0x000fc6000000001b */
[----:B------:R-:W4:Y:S01]  /*17c30*/  LDL R86, [R1+0x200] ;  /* 0x0002000001567983 */ /* 0x000f220000100800 */
[----:B0-----:R-:W-:-:S03]  /*17c40*/  @P4 IMAD.MOV.U32 R78, RZ, RZ, R82 ;  /* 0x000000ffff4e4224 */ /* 0x001fc600078e0052 */
[----:B------:R-:W4:Y:S01]  /*17c50*/  LDL R82, [R1+0x1fc] ;  /* 0x0001fc0001527983 */ /* 0x000f220000100800 */
[----:B------:R-:W-:-:S03]  /*17c60*/  @P4 IMAD.MOV.U32 R79, RZ, RZ, R83 ;  /* 0x000000ffff4f4224 */ /* 0x000fc600078e0053 */
[----:B------:R-:W4:Y:S04]  /*17c70*/  LDL R83, [R1+0x1f8] ;  /* 0x0001f80001537983 */ /* 0x000f280000100800 */
[----:B------:R0:W4:Y:S01]  /*17c80*/  @P4 LDG.E.U8 R85, desc[UR14][R78.64] ;  /* 0x0000000e4e554981 */ /* 0x000122000c1e1100 */
[----:B------:R-:W-:Y:S01]  /*17c90*/  PRMT R28, RZ, 0x7610, R28 ;  /* 0x00007610ff1c7816 */ /* 0x000fe2000000001c */
[----:B0-----:R-:W-:Y:S02]  /*17ca0*/  @P2 IMAD.MOV.U32 R79, RZ, RZ, R92 ;  /* 0x000000ffff4f2224 */ /* 0x001fe400078e005c */
[----:B------:R-:W-:-:S05]  /*17cb0*/  @P2 IMAD.MOV.U32 R78, RZ, RZ, R91 ;  /* 0x000000ffff4e2224 */ /* 0x000fca00078e005b */
[----:B------:R2:W4:Y:S01]  /*17cc0*/  @P2 LDG.E.U8 R27, desc[UR14][R78.64] ;  /* 0x0000000e4e1b2981 */ /* 0x000522000c1e1100 */
[----:B------:R-:W-:Y:S01]  /*17cd0*/  PRMT R251, RZ, 0x7610, R251 ;  /* 0x00007610fffb7816 */ /* 0x000fe200000000fb */
[----:B--2---:R-:W-:Y:S02]  /*17ce0*/  @P2 IMAD.MOV.U32 R78, RZ, RZ, R81 ;  /* 0x000000ffff4e2224 */ /* 0x004fe400078e0051 */
[----:B---3--:R-:W-:-:S05]  /*17cf0*/  @P2 IMAD.MOV.U32 R79, RZ, RZ, R84 ;  /* 0x000000ffff4f2224 */ /* 0x008fca00078e0054 */
[----:B------:R0:W2:Y:S02]  /*17d00*/  @P2 LDG.E.U8 R28, desc[UR14][R78.64] ;  /* 0x0000000e4e1c2981 */ /* 0x0000a4000c1e1100 */
[----:B0-----:R-:W-:Y:S02]  /*17d10*/  @P3 IMAD.MOV.U32 R79, RZ, RZ, R90 ;  /* 0x000000ffff4f3224 */ /* 0x001fe400078e005a */
[----:B------:R-:W-:-:S05]  /*17d20*/  @P3 IMAD.MOV.U32 R78, RZ, RZ, R89 ;  /* 0x000000ffff4e3224 */ /* 0x000fca00078e0059 */
[----:B------:R4:W3:Y:S02]  /*17d30*/  @P3 LDG.E.U8 R251, desc[UR14][R78.64] ;  /* 0x0000000e4efb3981 */ /* 0x0008e4000c1e1100 */
[----:B----4-:R-:W-:Y:S02]  /*17d40*/  @P3 IMAD.MOV.U32 R78, RZ, RZ, R45 ;  /* 0x000000ffff4e3224 */ /* 0x010fe400078e002d */
[----:B------:R0:W-:Y:S04]  /*17d50*/  STL [R1+0x8], R85 ;  /* 0x0000085501007387 */ /* 0x0001e80000100800 */
[----:B------:R-:W4:Y:S04]  /*17d60*/  LDL R84, [R1+0x208] ;  /* 0x0002080001547983 */ /* 0x000f280000100800 */
[----:B------:R-:W2:Y:S04]  /*17d70*/  LDL R81, [R1+0x20c] ;  /* 0x00020c0001517983 */ /* 0x000ea80000100800 */
[----:B0-----:R-:W2:Y:S04]  /*17d80*/  LDL R85, [R1+0x204] ;  /* 0x0002040001557983 */ /* 0x001ea80000100800 */
[----:B------:R-:W3:Y:S04]  /*17d90*/  LDL R92, [R1+0x210] ;  /* 0x00021000015c7983 */ /* 0x000ee80000100800 */
[----:B------:R-:W3:Y:S04]  /*17da0*/  LDL R91, [R1+0x214] ;  /* 0x00021400015b7983 */ /* 0x000ee80000100800 */
[----:B------:R-:W3:Y:S01]  /*17db0*/  LDL R45, [R1+0x21c] ;  /* 0x00021c00012d7983 */ /* 0x000ee20000100800 */
[C---:B------:R-:W-:Y:S01]  /*17dc0*/  ISETP.GT.AND P4, PT, R76.reuse, 0x2b, PT ;  /* 0x0000002b4c00780c */ /* 0x040fe20003f84270 */
[----:B------:R-:W-:Y:S01]  /*17dd0*/  @P3 IMAD.MOV.U32 R79, RZ, RZ, R80 ;  /* 0x000000ffff4f3224 */ /* 0x000fe200078e0050 */
[----:B------:R-:W-:Y:S01]  /*17de0*/  PRMT R249, RZ, 0x7610, R249 ;  /* 0x00007610fff97816 */ /* 0x000fe200000000f9 */
[----:B------:R-:W3:Y:S01]  /*17df0*/  LDL R80, [R1+0x218] ;  /* 0x0002180001507983 */ /* 0x000ee20000100800 */
[----:B------:R-:W-:-:S02]  /*17e00*/  ISETP.GT.AND P2, PT, R76, 0x2c, PT ;  /* 0x0000002c4c00780c */ /* 0x000fc40003f44270 */
[----:B------:R-:W-:Y:S01]  /*17e10*/  PRMT R247, RZ, 0x7610, R247 ;  /* 0x00007610fff77816 */ /* 0x000fe200000000f7 */
[----:B------:R-:W3:Y:S04]  /*17e20*/  LDL R90, [R1+0x220] ;  /* 0x00022000015a7983 */ /* 0x000ee80000100800 */
[----:B------:R0:W3:Y:S04]  /*17e30*/  @P3 LDG.E.U8 R249, desc[UR14][R78.64] ;  /* 0x0000000e4ef93981 */ /* 0x0000e8000c1e1100 */
[----:B------:R-:W3:Y:S01]  /*17e40*/  LDL R89, [R1+0x224] ;  /* 0x0002240001597983 */ /* 0x000ee20000100800 */
[----:B------:R-:W-:-:S02]  /*17e50*/  PRMT R245, RZ, 0x7610, R245 ;  /* 0x00007610fff57816 */ /* 0x000fc400000000f5 */
[----:B------:R-:W-:Y:S01]  /*17e60*/  PRMT R243, RZ, 0x7610, R243 ;  /* 0x00007610fff37816 */ /* 0x000fe200000000f3 */
[----:B------:R-:W3:Y:S01]  /*17e70*/  LDL R95, [R1+0x508] ;  /* 0x00050800015f7983 */ /* 0x000ee20000100800 */
[----:B0-----:R-:W-:Y:S02]  /*17e80*/  @P4 IMAD.MOV.U32 R78, RZ, RZ, R87 ;  /* 0x000000ffff4e4224 */ /* 0x001fe400078e0057 */
[----:B------:R-:W-:Y:S01]  /*17e90*/  @P4 IMAD.MOV.U32 R79, RZ, RZ, R88 ;  /* 0x000000ffff4f4224 */ /* 0x000fe200078e0058 */
[----:B------:R-:W-:Y:S01]  /*17ea0*/  ISETP.GT.AND P3, PT, R76, 0x2d, PT ;  /* 0x0000002d4c00780c */ /* 0x000fe20003f64270 */
        /* <DEDUP_REMOVED lines=8> */
[----:B------:R-:W3:Y:S04]  /*17f30*/  LDL R82, [R1+0x22c] ;  /* 0x00022c0001527983 */ /* 0x000ee80000100800 */
[----:B------:R-:W3:Y:S04]  /*17f40*/  LDL R83, [R1+0x228] ;  /* 0x0002280001537983 */ /* 0x000ee80000100800 */
[----:B------:R0:W3:Y:S01]  /*17f50*/  @P4 LDG.E.U8 R245, desc[UR14][R78.64] ;  /* 0x0000000e4ef54981 */ /* 0x0000e2000c1e1100 */
[----:B------:R-:W-:-:S02]  /*17f60*/  PRMT R237, RZ, 0x7610, R237 ;  /* 0x00007610ffed7816 */ /* 0x000fc400000000ed */
[----:B------:R-:W-:Y:S01]  /*17f70*/  PRMT R235, RZ, 0x7610, R235 ;  /* 0x00007610ffeb7816 */ /* 0x000fe200000000eb */
[----:B------:R-:W3:Y:S01]  /*17f80*/  LDL R97, [R1+0x518] ;  /* 0x0005180001617983 */ /* 0x000ee20000100800 */
[----:B------:R-:W-:Y:S02]  /*17f90*/  PRMT R233, RZ, 0x7610, R233 ;  /* 0x00007610ffe97816 */ /* 0x000fe400000000e9 */
[----:B------:R-:W-:Y:S01]  /*17fa0*/  PRMT R231, RZ, 0x7610, R231 ;  /* 0x00007610ffe77816 */ /* 0x000fe200000000e7 */
[----:B------:R-:W3:Y:S01]  /*17fb0*/  LDL R96, [R1+0x51c] ;  /* 0x00051c0001607983 */ /* 0x000ee20000100800 */
[----:B0-----:R-:W-:-:S03]  /*17fc0*/  @P2 IMAD.MOV.U32 R79, RZ, RZ, R86 ;  /* 0x000000ffff4f2224 */ /* 0x001fc600078e0056 */
[----:B------:R-:W3:Y:S01]  /*17fd0*/  LDL R86, [R1+0x240] ;  /* 0x0002400001567983 */ /* 0x000ee20000100800 */
[----:B------:R-:W-:Y:S02]  /*17fe0*/  PRMT R229, RZ, 0x7610, R229 ;  /* 0x00007610ffe57816 */ /* 0x000fe400000000e5 */
[----:B------:R-:W-:Y:S01]  /*17ff0*/  PRMT R227, RZ, 0x7610, R227 ;  /* 0x00007610ffe37816 */ /* 0x000fe200000000e3 */
[----:B------:R-:W3:Y:S01]  /*18000*/  LDL R98, [R1+0x528] ;  /* 0x0005280001627983 */ /* 0x000ee20000100800 */
[----:B------:R-:W-:Y:S02]  /*18010*/  PRMT R225, RZ, 0x7610, R225 ;  /* 0x00007610ffe17816 */ /* 0x000fe400000000e1 */
[----:B------:R-:W-:Y:S01]  /*18020*/  PRMT R223, RZ, 0x7610, R223 ;  /* 0x00007610ffdf7816 */ /* 0x000fe200000000df */
[----:B------:R-:W3:Y:S01]  /*18030*/  LDL R93, [R1+0x530] ;  /* 0x00053000015d7983 */ /* 0x000ee20000100800 */
[----:B------:R-:W-:Y:S02]  /*18040*/  PRMT R221, RZ, 0x7610, R221 ;  /* 0x00007610ffdd7816 */ /* 0x000fe400000000dd */
[----:B------:R-:W-:Y:S01]  /*18050*/  PRMT R219, RZ, 0x7610, R219 ;  /* 0x00007610ffdb7816 */ /* 0x000fe200000000db */
[----:B------:R-:W3:Y:S01]  /*18060*/  LDL R103, [R1+0x538] ;  /* 0x0005380001677983 */ /* 0x000ee20000100800 */
[----:B------:R-:W-:-:S02]  /*18070*/  PRMT R217, RZ, 0x7610, R217 ;  /* 0x00007610ffd97816 */ /* 0x000fc400000000d9 */
        /* <DEDUP_REMOVED lines=67> */
[----:B------:R-:W3:Y:S04]  /*184b0*/  LDL R119, [R1+0x600] ;  /* 0x0006000001777983 */ /* 0x000ee80000100800 */
[----:B------:R-:W3:Y:S04]  /*184c0*/  LDL R127, [R1+0x608] ;  /* 0x00060800017f7983 */ /* 0x000ee80000100800 */
[----:B------:R-:W3:Y:S04]  /*184d0*/  LDL R126, [R1+0x60c] ;  /* 0x00060c00017e7983 */ /* 0x000ee80000100800 */
[----:B------:R-:W3:Y:S01]  /*184e0*/  LDL R123, [R1+0x620] ;  /* 0x00062000017b7983 */ /* 0x000ee20000100800 */
[----:B--2---:R-:W-:-:S03]  /*184f0*/  @P2 IMAD.MOV.U32 R78, RZ, RZ, R85 ;  /* 0x000000ffff4e2224 */ /* 0x004fc600078e0055 */
[----:B------:R-:W2:Y:S04]  /*18500*/  LDL R85, [R1+0x244] ;  /* 0x0002440001557983 */ /* 0x000ea80000100800 */
[----:B------:R0:W2:Y:S02]  /*18510*/  @P2 LDG.E.U8 R243, desc[UR14][R78.64] ;  /* 0x0000000e4ef32981 */ /* 0x0000a4000c1e1100 */
[----:B0-----:R-:W-:Y:S02]  /*18520*/  @P2 IMAD.MOV.U32 R78, RZ, RZ, R81 ;  /* 0x000000ffff4e2224 */ /* 0x001fe400078e0051 */
[----:B----4-:R-:W-:Y:S01]  /*18530*/  @P2 IMAD.MOV.U32 R79, RZ, RZ, R84 ;  /* 0x000000ffff4f2224 */ /* 0x010fe200078e0054 */
[----:B------:R-:W4:Y:S04]  /*18540*/  LDL R81, [R1+0x23c] ;  /* 0x00023c0001517983 */ /* 0x000f280000100800 */
[----:B------:R-:W2:Y:S04]  /*18550*/  LDL R84, [R1+0x238] ;  /* 0x0002380001547983 */ /* 0x000ea80000100800 */
[----:B------:R3:W2:Y:S02]  /*18560*/  @P2 LDG.E.U8 R241, desc[UR14][R78.64] ;  /* 0x0000000e4ef12981 */ /* 0x0006a4000c1e1100 */
[----:B---3--:R-:W-:-:S02]  /*18570*/  @P3 IMAD.MOV.U32 R78, RZ, RZ, R91 ;  /* 0x000000ffff4e3224 */ /* 0x008fc400078e005b */
[----:B------:R-:W-:Y:S01]  /*18580*/  @P3 IMAD.MOV.U32 R79, RZ, RZ, R92 ;  /* 0x000000ffff4f3224 */ /* 0x000fe200078e005c */
[C---:B------:R-:W-:Y:S01]  /*18590*/  ISETP.GT.AND P4, PT, R76.reuse, 0x2e, PT ;  /* 0x0000002e4c00780c */ /* 0x040fe20003f84270 */
[----:B------:R-:W3:Y:S04]  /*185a0*/  LDL R92, [R1+0x250] ;  /* 0x00025000015c7983 */ /* 0x000ee80000100800 */
[----:B------:R0:W3:Y:S01]  /*185b0*/  @P3 LDG.E.U8 R239, desc[UR14][R78.64] ;  /* 0x0000000e4eef3981 */ /* 0x0000e2000c1e1100 */
[----:B------:R-:W-:-:S03]  /*185c0*/  ISETP.GT.AND P2, PT, R76, 0x2f, PT ;  /* 0x0000002f4c00780c */ /* 0x000fc60003f44270 */
[----:B------:R-:W3:Y:S01]  /*185d0*/  LDL R91, [R1+0x254] ;  /* 0x00025400015b7983 */ /* 0x000ee20000100800 */
[----:B0-----:R-:W-:-:S03]  /*185e0*/  @P3 IMAD.MOV.U32 R78, RZ, RZ, R45 ;  /* 0x000000ffff4e3224 */ /* 0x001fc600078e002d */
[----:B------:R-:W3:Y:S01]  /*185f0*/  LDL R45, [R1+0x24c] ;  /* 0x00024c00012d7983 */ /* 0x000ee20000100800 */
[----:B------:R-:W-:-:S03]  /*18600*/  @P3 IMAD.MOV.U32 R79, RZ, RZ, R80 ;  /* 0x000000ffff4f3224 */ /* 0x000fc600078e0050 */
        /* <DEDUP_REMOVED lines=8> */
[----:B0-----:R-:W-:-:S02]  /*18690*/  @P4 IMAD.MOV.U32 R78, RZ, RZ, R82 ;  /* 0x000000ffff4e4224 */ /* 0x001fc400078e0052 */
[----:B------:R-:W-:Y:S01]  /*186a0*/  @P4 IMAD.MOV.U32 R79, RZ, RZ, R83 ;  /* 0x000000ffff4f4224 */ /* 0x000fe200078e0053 */
[----:B------:R-:W3:Y:S04]  /*186b0*/  LDL R82, [R1+0x25c] ;  /* 0x00025c0001527983 */ /* 0x000ee80000100800 */
[----:B------:R-:W3:Y:S04]  /*186c0*/  LDL R83, [R1+0x258] ;  /* 0x0002580001537983 */ /* 0x000ee80000100800 */
[----:B------:R0:W3:Y:S02]  /*186d0*/  @P4 LDG.E.U8 R233, desc[UR14][R78.64] ;  /* 0x0000000e4ee94981 */ /* 0x0000e4000c1e1100 */
[----:B0-----:R-:W-:-:S02]  /*186e0*/  @P2 IMAD.MOV.U32 R78, RZ, RZ, R87 ;  /* 0x000000ffff4e2224 */ /* 0x001fc400078e0057 */
[----:B------:R-:W-:Y:S01]  /*186f0*/  @P2 IMAD.MOV.U32 R79, RZ, RZ, R88 ;  /* 0x000000ffff4f2224 */ /* 0x000fe200078e0058 */
[----:B------:R-:W3:Y:S04]  /*18700*/  LDL R87, [R1+0x274] ;  /* 0x0002740001577983 */ /* 0x000ee80000100800 */
[----:B------:R4:W3:Y:S04]  /*18710*/  @P2 LDG.E.U8 R231, desc[UR14][R78.64] ;  /* 0x0000000e4ee72981 */ /* 0x0008e8000c1e1100 */
[----:B------:R-:W3:Y:S01]  /*18720*/  LDL R88, [R1+0x270] ;  /* 0x0002700001587983 */ /* 0x000ee20000100800 */
[----:B----4-:R-:W-:-:S03]  /*18730*/  @P2 IMAD.MOV.U32 R78, RZ, RZ, R81 ;  /* 0x000000ffff4e2224 */ /* 0x010fc600078e0051 */
[----:B------:R-:W4:Y:S01]  /*18740*/  LDL R81, [R1+0x26c] ;  /* 0x00026c0001517983 */ /* 0x000f220000100800 */
[----:B--2---:R-:W-:-:S03]  /*18750*/  @P2 IMAD.MOV.U32 R79, RZ, RZ, R84 ;  /* 0x000000ffff4f2224 */ /* 0x004fc600078e0054 */
[----:B------:R-:W2:Y:S04]  /*18760*/  LDL R84, [R1+0x268] ;  /* 0x0002680001547983 */ /* 0x000ea80000100800 */
[----:B------:R0:W2:Y:S02]  /*18770*/  @P2 LDG.E.U8 R229, desc[UR14][R78.64] ;  /* 0x0000000e4ee52981 */ /* 0x0000a4000c1e1100 */
[----:B0-----:R-:W-:Y:S02]  /*18780*/  @P3 IMAD.MOV.U32 R78, RZ, RZ, R85 ;  /* 0x000000ffff4e3224 */ /* 0x001fe400078e0055 */
[----:B------:R-:W-:Y:S01]  /*18790*/  @P3 IMAD.MOV.U32 R79, RZ, RZ, R86 ;  /* 0x000000ffff4f3224 */ /* 0x000fe200078e0056 */
[C---:B------:R-:W-:Y:S01]  /*187a0*/  ISETP.GT.AND P4, PT, R76.reuse, 0x31, PT ;  /* 0x000000314c00780c */ /* 0x040fe20003f84270 */
[----:B------:R-:W2:Y:S04]  /*187b0*/  LDL R86, [R1+0x280] ;  /* 0x0002800001567983 */ /* 0x000ea80000100800 */
[----:B------:R3:W2:Y:S01]  /*187c0*/  @P3 LDG.E.U8 R227, desc[UR14][R78.64] ;  /* 0x0000000e4ee33981 */ /* 0x0006a2000c1e1100 */
[----:B------:R-:W-:-:S03]  /*187d0*/  ISETP.GT.AND P2, PT, R76, 0x32, PT ;  /* 0x000000324c00780c */ /* 0x000fc60003f44270 */
[----:B------:R-:W2:Y:S01]  /*187e0*/  LDL R85, [R1+0x284] ;  /* 0x0002840001557983 */ /* 0x000ea20000100800 */
[----:B---3--:R-:W-:-:S03]  /*187f0*/  @P3 IMAD.MOV.U32 R78, RZ, RZ, R45 ;  /* 0x000000ffff4e3224 */ /* 0x008fc600078e002d */
        /* <DEDUP_REMOVED lines=90> */
[----:B------:R0:W4:Y:S02]  /*18da0*/  @P2 LDG.E.U8 R193, desc[UR14][R78.64] ;  /* 0x0000000e4ec12981 */ /* 0x000124000c1e1100 */
[----:B0-----:R-:W-:Y:S02]  /*18db0*/  @P3 IMAD.MOV.U32 R78, RZ, RZ, R91 ;  /* 0x000000ffff4e3224 */ /* 0x001fe400078e005b */
[----:B------:R-:W-:Y:S01]  /*18dc0*/  @P3 IMAD.MOV.U32 R79, RZ, RZ, R92 ;  /* 0x000000ffff4f3224 */ /* 0x000fe200078e005c */
[C---:B------:R-:W-:Y:S01]  /*18dd0*/  ISETP.GT.AND P4, PT, R76.reuse, 0x3a, PT ;  /* 0x0000003a4c00780c */ /* 0x040fe20003f84270 */
[----:B------:R-:W4:Y:S04]  /*18de0*/  LDL R92, [R1+0x410] ;  /* 0x00041000015c7983 */ /* 0x000f280000100800 */
[----:B------:R3:W4:Y:S01]  /*18df0*/  @P3 LDG.E.U8 R191, desc[UR14][R78.64] ;  /* 0x0000000e4ebf3981 */ /* 0x000722000c1e1100 */
[----:B------:R-:W-:-:S03]  /*18e00*/  ISETP.GT.AND P2, PT, R76, 0x3b, PT ;  /* 0x0000003b4c00780c */ /* 0x000fc60003f44270 */
[----:B------:R-:W4:Y:S01]  /*18e10*/  LDL R91, [R1+0x414] ;  /* 0x00041400015b7983 */ /* 0x000f220000100800 */
        /* <DEDUP_REMOVED lines=21> */
[----:B0-----:R-:W-:-:S03]  /*18f70*/  @P2 IMAD.MOV.U32 R79, RZ, RZ, R85 ;  /* 0x000000ffff4f2224 */ /* 0x001fc600078e0055 */
[----:B------:R-:W3:Y:S01]  /*18f80*/  LDL R85, [R1+0x428] ;  /* 0x0004280001557983 */ /* 0x000ee20000100800 */
[----:B--2---:R-:W-:-:S03]  /*18f90*/  @P2 IMAD.MOV.U32 R78, RZ, RZ, R84 ;  /* 0x000000ffff4e2224 */ /* 0x004fc600078e0054 */
[----:B------:R-:W2:Y:S04]  /*18fa0*/  LDL R84, [R1+0x42c] ;  /* 0x00042c0001547983 */ /* 0x000ea80000100800 */
[----:B------:R4:W2:Y:S02]  /*18fb0*/  @P2 LDG.E.U8 R181, desc[UR14][R78.64] ;  /* 0x0000000e4eb52981 */ /* 0x0008a4000c1e1100 */
[----:B----4-:R-:W-:Y:S02]  /*18fc0*/  @P3 IMAD.MOV.U32 R78, RZ, RZ, R81 ;  /* 0x000000ffff4e3224 */ /* 0x010fe400078e0051 */
        /* <DEDUP_REMOVED lines=9> */
[----:B------:R-:W4:Y:S04]  /*19060*/  LDL R80, [R1+0x444] ;  /* 0x0004440001507983 */ /* 0x000f280000100800 */
[----:B------:R0:W4:Y:S02]  /*19070*/  @P3 LDG.E.U8 R177, desc[UR14][R78.64] ;  /* 0x0000000e4eb13981 */ /* 0x000124000c1e1100 */
[----:B0-----:R-:W-:Y:S02]  /*19080*/  @P4 IMAD.MOV.U32 R78, RZ, RZ, R91 ;  /* 0x000000ffff4e4224 */ /* 0x001fe400078e005b */
[----:B------:R-:W-:Y:S01]  /*19090*/  @P4 IMAD.MOV.U32 R79, RZ, RZ, R92 ;  /* 0x000000ffff4f4224 */ /* 0x000fe200078e005c */
[----:B------:R-:W-:Y:S01]  /*190a0*/  ISETP.GT.AND P3, PT, R76, 0x3f, PT ;  /* 0x0000003f4c00780c */ /* 0x000fe20003f64270 */
[----:B------:R-:W4:Y:S04]  /*190b0*/  LDL R92, [R1+0x450] ;  /* 0x00045000015c7983 */ /* 0x000f280000100800 */
[----:B------:R0:W4:Y:S04]  /*190c0*/  @P4 LDG.E.U8 R175, desc[UR14][R78.64] ;  /* 0x0000000e4eaf4981 */ /* 0x000128000c1e1100 */
[----:B------:R-:W4:Y:S01]  /*190d0*/  LDL R91, [R1+0x454] ;  /* 0x00045400015b7983 */ /* 0x000f220000100800 */
[----:B0-----:R-:W-:-:S03]  /*190e0*/  @P4 IMAD.MOV.U32 R78, RZ, RZ, R82 ;  /* 0x000000ffff4e4224 */ /* 0x001fc600078e0052 */
[----:B------:R-:W4:Y:S01]  /*190f0*/  LDL R82, [R1+0x44c] ;  /* 0x00044c0001527983 */ /* 0x000f220000100800 */
[----:B------:R-:W-:-:S03]  /*19100*/  @P4 IMAD.MOV.U32 R79, RZ, RZ, R83 ;  /* 0x000000ffff4f4224 */ /* 0x000fc600078e0053 */
[----:B------:R-:W4:Y:S04]  /*19110*/  LDL R83, [R1+0x448] ;  /* 0x0004480001537983 */ /* 0x000f280000100800 */
[----:B------:R0:W4:Y:S02]  /*19120*/  @P4 LDG.E.U8 R173, desc[UR14][R78.64] ;  /* 0x0000000e4ead4981 */ /* 0x000124000c1e1100 */
[----:B0-----:R-:W-:Y:S02]  /*19130*/  @P2 IMAD.MOV.U32 R78, RZ, RZ, R89 ;  /* 0x000000ffff4e2224 */ /* 0x001fe400078e0059 */
[----:B------:R-:W-:Y:S01]  /*19140*/  @P2 IMAD.MOV.U32 R79, RZ, RZ, R90 ;  /* 0x000000ffff4f2224 */ /* 0x000fe200078e005a */
[----:B------:R-:W4:Y:S04]  /*19150*/  LDL R89, [R1+0x464] ;  /* 0x0004640001597983 */ /* 0x000f280000100800 */
[----:B------:R0:W4:Y:S04]  /*19160*/  @P2 LDG.E.U8 R171, desc[UR14][R78.64] ;  /* 0x0000000e4eab2981 */ /* 0x000128000c1e1100 */
[----:B------:R-:W4:Y:S01]  /*19170*/  LDL R90, [R1+0x460] ;  /* 0x00046000015a7983 */ /* 0x000f220000100800 */
[----:B0-----:R-:W-:-:S03]  /*19180*/  @P2 IMAD.MOV.U32 R79, RZ, RZ, R85 ;  /* 0x000000ffff4f2224 */ /* 0x001fc600078e0055 */
        /* <DEDUP_REMOVED lines=20> */
[----:B------:R0:W4:Y:S01]  /*192d0*/  @P4 LDG.E.U8 R163, desc[UR14][R78.64] ;  /* 0x0000000e4ea34981 */ /* 0x000122000c1e1100 */
[----:B------:R-:W-:Y:S01]  /*192e0*/  ISETP.GT.AND P3, PT, R76, 0x42, PT ;  /* 0x000000424c00780c */ /* 0x000fe20003f64270 */
[----:B0-----:R-:W-:-:S02]  /*192f0*/  @P4 IMAD.MOV.U32 R78, RZ, RZ, R82 ;  /* 0x000000ffff4e4224 */ /* 0x001fc400078e0052 */
[----:B------:R-:W-:Y:S01]  /*19300*/  @P4 IMAD.MOV.U32 R79, RZ, RZ, R83 ;  /* 0x000000ffff4f4224 */ /* 0x000fe200078e0053 */
[----:B------:R-:W4:Y:S04]  /*19310*/  LDL R82, [R1+0x484] ;  /* 0x0004840001527983 */ /* 0x000f280000100800 */
[----:B------:R0:W4:Y:S04]  /*19320*/  @P4 LDG.E.U8 R161, desc[UR14][R78.64] ;  /* 0x0000000e4ea14981 */ /* 0x000128000c1e1100 */
[----:B------:R-:W4:Y:S01]  /*19330*/  LDL R83, [R1+0x480] ;  /* 0x0004800001537983 */ /* 0x000f220000100800 */
[----:B0-----:R-:W-:-:S02]  /*19340*/  @P2 IMAD.MOV.U32 R78, RZ, RZ, R91 ;  /* 0x000000ffff4e2224 */ /* 0x001fc400078e005b */
        /* <DEDUP_REMOVED lines=22> */
[----:B------:R-:W4:Y:S01]  /*194b0*/  LDL R80, [R1+0x4a4] ;  /* 0x0004a40001507983 */ /* 0x000f220000100800 */
[----:B------:R-:W-:-:S03]  /*194c0*/  @P4 IMAD.MOV.U32 R79, RZ, RZ, R81 ;  /* 0x000000ffff4f4224 */ /* 0x000fc600078e0051 */
[----:B------:R-:W4:Y:S04]  /*194d0*/  LDL R81, [R1+0x4a0] ;  /* 0x0004a00001517983 */ /* 0x000f280000100800 */
[----:B------:R0:W4:Y:S01]  /*194e0*/  @P4 LDG.E.U8 R151, desc[UR14][R78.64] ;  /* 0x0000000e4e974981 */ /* 0x000122000c1e1100 */
[----:B------:R-:W-:Y:S01]  /*194f0*/  ISETP.GT.AND P3, PT, R76, 0x45, PT ;  /* 0x000000454c00780c */ /* 0x000fe20003f64270 */
[----:B0-----:R-:W-:Y:S02]  /*19500*/  @P4 IMAD.MOV.U32 R78, RZ, RZ, R87 ;  /* 0x000000ffff4e4224 */ /* 0x001fe400078e0057 */
[----:B------:R-:W-:Y:S01]  /*19510*/  @P4 IMAD.MOV.U32 R79, RZ, RZ, R88 ;  /* 0x000000ffff4f4224 */ /* 0x000fe200078e0058 */
[----:B------:R-:W4:Y:S04]  /*19520*/  LDL R87, [R1+0x4bc] ;  /* 0x0004bc0001577983 */ /* 0x000f280000100800 */
[----:B------:R-:W4:Y:S04]  /*19530*/  LDL R88, [R1+0x4ac] ;  /* 0x0004ac0001587983 */ /* 0x000f280000100800 */
[----:B------:R0:W4:Y:S02]  /*19540*/  @P4 LDG.E.U8 R149, desc[UR14][R78.64] ;  /* 0x0000000e4e954981 */ /* 0x000124000c1e1100 */
[----:B0-----:R-:W-:-:S02]  /*19550*/  @P2 IMAD.MOV.U32 R78, RZ, RZ, R82 ;  /* 0x000000ffff4e2224 */ /* 0x001fc400078e0052 */
[----:B------:R-:W-:Y:S01]  /*19560*/  @P2 IMAD.MOV.U32 R79, RZ, RZ, R83 ;  /* 0x000000ffff4f2224 */ /* 0x000fe200078e0053 */
[----:B------:R-:W4:Y:S04]  /*19570*/  LDL R82, [R1+0x4b4] ;  /* 0x0004b40001527983 */ /* 0x000f280000100800 */
[----:B------:R-:W4:Y:S04]  /*19580*/  LDL R83, [R1+0x4b0] ;  /* 0x0004b00001537983 */ /* 0x000f280000100800 */
[----:B------:R0:W4:Y:S02]  /*19590*/  @P2 LDG.E.U8 R147, desc[UR14][R78.64] ;  /* 0x0000000e4e932981 */ /* 0x000124000c1e1100 */
[----:B0-----:R-:W-:-:S02]  /*195a0*/  @P2 IMAD.MOV.U32 R79, RZ, RZ, R85 ;  /* 0x000000ffff4f2224 */ /* 0x001fc400078e0055 */
        /* <DEDUP_REMOVED lines=43> */
[----:B---3--:R-:W-:Y:S02]  /*19860*/  @P3 IMAD.MOV.U32 R78, RZ, RZ, R45 ;  /* 0x000000ffff4e3224 */ /* 0x008fe400078e002d */
[----:B------:R-:W3:Y:S01]  /*19870*/  LDL R45, [R1+0x4fc] ;  /* 0x0004fc00012d7983 */ /* 0x000ee20000100800 */
[----:B----4-:R-:W-:Y:S01]  /*19880*/  @P3 IMAD.MOV.U32 R79, RZ, RZ, R86 ;  /* 0x000000ffff4f3224 */ /* 0x010fe200078e0056 */
[----:B------:R-:W-:-:S02]  /*19890*/  ISETP.GT.AND P2, PT, R76, 0x4a, PT ;  /* 0x0000004a4c00780c */ /* 0x000fc40003f44270 */
[----:B------:R-:W4:Y:S04]  /*198a0*/  LDL R86, [R1+0x504] ;  /* 0x0005040001567983 */ /* 0x000f280000100800 */
[----:B------:R0:W4:Y:S01]  /*198b0*/  @P3 LDG.E.U8 R125, desc[UR14][R78.64] ;  /* 0x0000000e4e7d3981 */ /* 0x000122000c1e1100 */
[----:B------:R-:W-:Y:S02]  /*198c0*/  ISETP.GT.AND P3, PT, R76, 0x4b, PT ;  /* 0x0000004b4c00780c */ /* 0x000fe40003f64270 */
[----:B0-----:R-:W-:Y:S02]  /*198d0*/  PRMT R78, RZ, 0x7610, R78 ;  /* 0x00007610ff4e7816 */ /* 0x001fe4000000004e */
[----:B------:R-:W-:Y:S01]  /*198e0*/  PRMT R79, RZ, 0x7610, R79 ;  /* 0x00007610ff4f7816 */ /* 0x000fe2000000004f */
[----:B------:R0:W4:Y:S02]  /*198f0*/  @P4 LDG.E.U8 R77, desc[UR14][R80.64] ;  /* 0x0000000e504d4981 */ /* 0x000124000c1e1100 */
[----:B0-----:R-:W-:-:S02]  /*19900*/  @P4 IMAD.MOV.U32 R81, RZ, RZ, R89 ;  /* 0x000000ffff514224 */ /* 0x001fc400078e0059 */
[----:B------:R-:W4:Y:S01]  /*19910*/  LDL R89, [R1+0x510] ;  /* 0x0005100001597983 */ /* 0x000f220000100800 */
[----:B------:R-:W-:-:S03]  /*19920*/  @P4 IMAD.MOV.U32 R80, RZ, RZ, R88 ;  /* 0x000000ffff504224 */ /* 0x000fc600078e0058 */
[----:B------:R-:W4:Y:S04]  /*19930*/  LDL R88, [R1+0x514] ;  /* 0x0005140001587983 */ /* 0x000f280000100800 */
[----:B------:R0:W4:Y:S02]  /*19940*/  @P4 LDG.E.U8 R78, desc[UR14][R80.64] ;  /* 0x0000000e504e4981 */ /* 0x000124000c1e1100 */
[----:B0-----:R-:W-:Y:S02]  /*19950*/  PRMT R81, RZ, 0x7610, R81 ;  /* 0x00007610ff517816 */ /* 0x001fe40000000051 */
[----:B------:R0:W4:Y:S02]  /*19960*/  @P2 LDG.E.U8 R79, desc[UR14][R82.64] ;  /* 0x0000000e524f2981 */ /* 0x000124000c1e1100 */
[----:B0-----:R-:W-:-:S02]  /*19970*/  @P2 IMAD.MOV.U32 R83, RZ, RZ, R91 ;  /* 0x000000ffff532224 */ /* 0x001fc400078e005b */
[----:B------:R-:W4:Y:S01]  /*19980*/  LDL R91, [R1+0x520] ;  /* 0x00052000015b7983 */ /* 0x000f220000100800 */
[----:B------:R-:W-:-:S03]  /*19990*/  @P2 IMAD.MOV.U32 R82, RZ, RZ, R90 ;  /* 0x000000ffff522224 */ /* 0x000fc600078e005a */
[----:B------:R-:W4:Y:S04]  /*199a0*/  LDL R90, [R1+0x524] ;  /* 0x00052400015a7983 */ /* 0x000f280000100800 */
[----:B--2---:R3:W2:Y:S02]  /*199b0*/  @P3 LDG.E.U8 R81, desc[UR14][R84.64] ;  /* 0x0000000e54513981 */ /* 0x0046a4000c1e1100 */
[----:B---3--:R-:W-:Y:S02]  /*199c0*/  @P3 IMAD.MOV.U32 R84, RZ, RZ, R45 ;  /* 0x000000ffff543224 */ /* 0x008fe400078e002d */
[----:B------:R-:W3:Y:S01]  /*199d0*/  LDL R45, [R1+0x52c] ;  /* 0x00052c00012d7983 */ /* 0x000ee20000100800 */
[----:B------:R-:W-:Y:S02]  /*199e0*/  PRMT R80, RZ, 0x7610, R80 ;  /* 0x00007610ff507816 */ /* 0x000fe40000000050 */
[----:B------:R-:W-:Y:S01]  /*199f0*/  ISETP.GT.AND P4, PT, R76, 0x4c, PT ;  /* 0x0000004c4c00780c */ /* 0x000fe20003f84270 */
[----:B------:R-:W-:-:S02]  /*19a00*/  @P3 IMAD.MOV.U32 R85, RZ, RZ, R92 ;  /* 0x000000ffff553224 */ /* 0x000fc400078e005c */
[----:B------:R-:W2:Y:S04]  /*19a10*/  LDL R92, [R1+0x534] ;  /* 0x00053400015c7983 */ /* 0x000ea80000100800 */
[----:B------:R0:W2:Y:S01]  /*19a20*/  @P2 LDG.E.U8 R80, desc[UR14][R82.64] ;  /* 0x0000000e52502981 */ /* 0x0000a2000c1e1100 */
[----:B------:R-:W-:Y:S02]  /*19a30*/  ISETP.GT.AND P2, PT, R76, 0x4d, PT ;  /* 0x0000004d4c00780c */ /* 0x000fe40003f44270 */
[----:B0-----:R-:W-:Y:S02]  /*19a40*/  PRMT R82, RZ, 0x7610, R82 ;  /* 0x00007610ff527816 */ /* 0x001fe40000000052 */
[----:B------:R-:W-:-:S04]  /*19a50*/  PRMT R83, RZ, 0x7610, R83 ;  /* 0x00007610ff537816 */ /* 0x000fc80000000053 */
[----:B------:R0:W2:Y:S01]  /*19a60*/  @P3 LDG.E.U8 R82, desc[UR14][R84.64] ;  /* 0x0000000e54523981 */ /* 0x0000a2000c1e1100 */
[----:B------:R-:W-:-:S03]  /*19a70*/  ISETP.GT.AND P3, PT, R76, 0x4e, PT ;  /* 0x0000004e4c00780c */ /* 0x000fc60003f64270 */
[----:B----4-:R1:W4:Y:S01]  /*19a80*/  @P4 LDG.E.U8 R83, desc[UR14][R86.64] ;  /* 0x0000000e56534981 */ /* 0x010322000c1e1100 */
[----:B0-----:R-:W-:Y:S01]  /*19a90*/  PRMT R84, RZ, 0x7610, R84 ;  /* 0x00007610ff547816 */ /* 0x001fe20000000054 */
[----:B-1----:R-:W-:Y:S02]  /*19aa0*/  @P4 IMAD.MOV.U32 R86, RZ, RZ, R94 ;  /* 0x000000ffff564224 */ /* 0x002fe400078e005e */
[----:B------:R-:W-:Y:S01]  /*19ab0*/  @P4 IMAD.MOV.U32 R87, RZ, RZ, R95 ;  /* 0x000000ffff574224 */ /* 0x000fe200078e005f */
[----:B------:R-:W-:Y:S01]  /*19ac0*/  PRMT R85, RZ, 0x7610, R85 ;  /* 0x00007610ff557816 */ /* 0x000fe20000000055 */
[----:B------:R-:W4:Y:S04]  /*19ad0*/  LDL R94, [R1+0x544] ;  /* 0x00054400015e7983 */ /* 0x000f280000100800 */
[----:B------:R0:W4:Y:S04]  /*19ae0*/  @P4 LDG.E.U8 R84, desc[UR14][R86.64] ;  /* 0x0000000e56544981 */ /* 0x000128000c1e1100 */
[----:B------:R-:W4:Y:S04]  /*19af0*/  LDL R95, [R1+0x540] ;  /* 0x00054000015f7983 */ /* 0x000f280000100800 */
[----:B------:R1:W4:Y:S01]  /*19b00*/  @P2 LDG.E.U8 R85, desc[UR14][R88.64] ;  /* 0x0000000e58552981 */ /* 0x000322000c1e1100 */
[----:B0-----:R-:W-:Y:S01]  /*19b10*/  PRMT R87, RZ, 0x7610, R87 ;  /* 0x00007610ff577816 */ /* 0x001fe20000000057 */
[----:B-1----:R-:W-:-:S02]  /*19b20*/  @P2 IMAD.MOV.U32 R88, RZ, RZ, R96 ;  /* 0x000000ffff582224 */ /* 0x002fc400078e0060 */
[----:B------:R-:W-:Y:S01]  /*19b30*/  @P2 IMAD.MOV.U32 R89, RZ, RZ, R97 ;  /* 0x000000ffff592224 */ /* 0x000fe200078e0061 */
[----:B------:R-:W4:Y:S04]  /*19b40*/  LDL R96, [R1+0x554] ;  /* 0x0005540001607983 */ /* 0x000f280000100800 */
[----:B------:R-:W4:Y:S04]  /*19b50*/  LDL R97, [R1+0x550] ;  /* 0x0005500001617983 */ /* 0x000f280000100800 */
[----:B------:R3:W4:Y:S02]  /*19b60*/  @P3 LDG.E.U8 R87, desc[UR14][R90.64] ;  /* 0x0000000e5a573981 */ /* 0x000724000c1e1100 */
[----:B---3--:R-:W-:-:S02]  /*19b70*/  @P3 IMAD.MOV.U32 R90, RZ, RZ, R45 ;  /* 0x000000ffff5a3224 */ /* 0x008fc400078e002d */
[----:B------:R-:W3:Y:S01]  /*19b80*/  LDL R45, [R1+0x55c] ;  /* 0x00055c00012d7983 */ /* 0x000ee20000100800 */
[----:B------:R-:W-:Y:S02]  /*19b90*/  PRMT R86, RZ, 0x7610, R86 ;  /* 0x00007610ff567816 */ /* 0x000fe40000000056 */
[C---:B------:R-:W-:Y:S01]  /*19ba0*/  ISETP.GT.AND P4, PT, R76.reuse, 0x4f, PT ;  /* 0x0000004f4c00780c */ /* 0x040fe20003f84270 */
[----:B------:R-:W-:Y:S02]  /*19bb0*/  @P3 IMAD.MOV.U32 R91, RZ, RZ, R98 ;  /* 0x000000ffff5b3224 */ /* 0x000fe400078e0062 */
[----:B------:R-:W3:Y:S04]  /*19bc0*/  LDL R98, [R1+0x564] ;  /* 0x0005640001627983 */ /* 0x000ee80000100800 */
[----:B------:R0:W3:Y:S01]  /*19bd0*/  @P2 LDG.E.U8 R86, desc[UR14][R88.64] ;  /* 0x0000000e58562981 */ /* 0x0000e2000c1e1100 */
[----:B------:R-:W-:-:S02]  /*19be0*/  ISETP.GT.AND P2, PT, R76, 0x50, PT ;  /* 0x000000504c00780c */ /* 0x000fc40003f44270 */
[----:B0-----:R-:W-:Y:S02]  /*19bf0*/  PRMT R88, RZ, 0x7610, R88 ;  /* 0x00007610ff587816 */ /* 0x001fe40000000058 */
[----:B------:R-:W-:-:S04]  /*19c00*/  PRMT R89, RZ, 0x7610, R89 ;  /* 0x00007610ff597816 */ /* 0x000fc80000000059 */
[----:B------:R0:W3:Y:S01]  /*19c10*/  @P3 LDG.E.U8 R88, desc[UR14][R90.64] ;  /* 0x0000000e5a583981 */ /* 0x0000e2000c1e1100 */
[----:B------:R-:W-:-:S03]  /*19c20*/  ISETP.GT.AND P3, PT, R76, 0x51, PT ;  /* 0x000000514c00780c */ /* 0x000fc60003f64270 */
[----:B--2---:R1:W2:Y:S01]  /*19c30*/  @P4 LDG.E.U8 R89, desc[UR14][R92.64] ;  /* 0x0000000e5c594981 */ /* 0x0042a2000c1e1100 */
[----:B0-----:R-:W-:Y:S01]  /*19c40*/  PRMT R90, RZ, 0x7610, R90 ;  /* 0x00007610ff5a7816 */ /* 0x001fe2000000005a */
[----:B-1----:R-:W-:Y:S02]  /*19c50*/  @P4 IMAD.MOV.U32 R92, RZ, RZ, R99 ;  /* 0x000000ffff5c4224 */ /* 0x002fe400078e0063 */
[----:B------:R-:W-:Y:S01]  /*19c60*/  @P4 IMAD.MOV.U32 R93, RZ, RZ, R103 ;  /* 0x000000ffff5d4224 */ /* 0x000fe200078e0067 */
[----:B------:R-:W-:Y:S01]  /*19c70*/  PRMT R91, RZ, 0x7610, R91 ;  /* 0x00007610ff5b7816 */ /* 0x000fe2000000005b */
[----:B------:R-:W2:Y:S04]  /*19c80*/  LDL R99, [R1+0x560] ;  /* 0x0005600001637983 */ /* 0x000ea80000100800 */
[----:B------:R0:W2:Y:S04]  /*19c90*/  @P4 LDG.E.U8 R90, desc[UR14][R92.64] ;  /* 0x0000000e5c5a4981 */ /* 0x0000a8000c1e1100 */
[----:B----4-:R1:W4:Y:S04]  /*19ca0*/  @P2 LDG.E.U8 R91, desc[UR14][R94.64] ;  /* 0x0000000e5e5b2981 */ /* 0x010328000c1e1100 */
[----:B------:R-:W4:Y:S01]  /*19cb0*/  LDL R103, [R1+0x57c] ;  /* 0x00057c0001677983 */ /* 0x000f220000100800 */
[----:B0-----:R-:W-:Y:S01]  /*19cc0*/  PRMT R93, RZ, 0x7610, R93 ;  /* 0x00007610ff5d7816 */ /* 0x001fe2000000005d */
[----:B-1----:R-:W-:-:S02]  /*19cd0*/  @P2 IMAD.MOV.U32 R94, RZ, RZ, R100 ;  /* 0x000000ffff5e2224 */ /* 0x002fc400078e0064 */
[----:B------:R-:W-:Y:S01]  /*19ce0*/  @P2 IMAD.MOV.U32 R95, RZ, RZ, R101 ;  /* 0x000000ffff5f2224 */ /* 0x000fe200078e0065 */
[----:B------:R-:W4:Y:S04]  /*19cf0*/  LDL R100, [R1+0x574] ;  /* 0x0005740001647983 */ /* 0x000f280000100800 */
[----:B------:R-:W4:Y:S04]  /*19d00*/  LDL R101, [R1+0x570] ;  /* 0x0005700001657983 */ /* 0x000f280000100800 */
[----:B------:R0:W4:Y:S02]  /*19d10*/  @P3 LDG.E.U8 R93, desc[UR14][R96.64] ;  /* 0x0000000e605d3981 */ /* 0x000124000c1e1100 */
[----:B0-----:R-:W-:-:S02]  /*19d20*/  @P3 IMAD.MOV.U32 R97, RZ, RZ, R102 ;  /* 0x000000ffff613224 */ /* 0x001fc400078e0066 */
[----:B------:R-:W4:Y:S01]  /*19d30*/  LDL R102, [R1+0x580] ;  /* 0x0005800001667983 */ /* 0x000f220000100800 */
[----:B---3--:R-:W-:-:S03]  /*19d40*/  @P3 IMAD.MOV.U32 R96, RZ, RZ, R45 ;  /* 0x000000ffff603224 */ /* 0x008fc600078e002d */
[----:B------:R-:W3:Y:S01]  /*19d50*/  LDL R45, [R1+0x584] ;  /* 0x00058400012d7983 */ /* 0x000ee20000100800 */
[----:B------:R-:W-:-:S06]  /*19d60*/  PRMT R92, RZ, 0x7610, R92 ;  /* 0x00007610ff5c7816 */ /* 0x000fcc000000005c */
[----:B------:R0:W3:Y:S01]  /*19d70*/  @P2 LDG.E.U8 R92, desc[UR14][R94.64] ;  /* 0x0000000e5e5c2981 */ /* 0x0000e2000c1e1100 */
[C---:B------:R-:W-:Y:S02]  /*19d80*/  ISETP.GT.AND P4, PT, R76.reuse, 0x52, PT ;  /* 0x000000524c00780c */ /* 0x040fe40003f84270 */
[----:B------:R-:W-:Y:S02]  /*19d90*/  ISETP.GT.AND P2, PT, R76, 0x53, PT ;  /* 0x000000534c00780c */ /* 0x000fe40003f44270 */
[----:B0-----:R-:W-:-:S06]  /*19da0*/  PRMT R94, RZ, 0x7610, R94 ;  /* 0x00007610ff5e7816 */ /* 0x001fcc000000005e */
[----:B------:R0:W3:Y:S01]  /*19db0*/  @P3 LDG.E.U8 R94, desc[UR14][R96.64] ;  /* 0x0000000e605e3981 */ /* 0x0000e2000c1e1100 */
[----:B------:R-:W-:Y:S02]  /*19dc0*/  ISETP.GT.AND P3, PT, R76, 0x54, PT ;  /* 0x000000544c00780c */ /* 0x000fe40003f64270 */
[----:B------:R-:W-:Y:S02]  /*19dd0*/  PRMT R95, RZ, 0x7610, R95 ;  /* 0x00007610ff5f7816 */ /* 0x000fe4000000005f */
[----:B0-----:R-:W-:-:S04]  /*19de0*/  PRMT R97, RZ, 0x7610, R97 ;  /* 0x00007610ff617816 */ /* 0x001fc80000000061 */
[----:B--2---:R0:W2:Y:S02]  /*19df0*/  @P4 LDG.E.U8 R95, desc[UR14][R98.64] ;  /* 0x0000000e625f4981 */ /* 0x0040a4000c1e1100 */
[----:B0-----:R-:W-:Y:S02]  /*19e00*/  @P4 IMAD.MOV.U32 R98, RZ, RZ, R104 ;  /* 0x000000ffff624224 */ /* 0x001fe400078e0068 */
[----:B------:R-:W-:Y:S01]  /*19e10*/  @P4 IMAD.MOV.U32 R99, RZ, RZ, R105 ;  /* 0x000000ffff634224 */ /* 0x000fe200078e0069 */
[----:B------:R-:W2:Y:S04]  /*19e20*/  LDL R104, [R1+0x594] ;  /* 0x0005940001687983 */ /* 0x000ea80000100800 */
[----:B------:R-:W2:Y:S04]  /*19e30*/  LDL R105, [R1+0x590] ;  /* 0x0005900001697983 */ /* 0x000ea80000100800 */
[----:B----4-:R0:W4:Y:S02]  /*19e40*/  @P2 LDG.E.U8 R97, desc[UR14][R100.64] ;  /* 0x0000000e64612981 */ /* 0x010124000c1e1100 */
[----:B0-----:R-:W-:-:S02]  /*19e50*/  @P2 IMAD.MOV.U32 R100, RZ, RZ, R103 ;  /* 0x000000ffff642224 */ /* 0x001fc400078e0067 */
[----:B------:R-:W-:Y:S02]  /*19e60*/  @P2 IMAD.MOV.U32 R101, RZ, RZ, R106 ;  /* 0x000000ffff652224 */ /* 0x000fe400078e006a */
[----:B------:R-:W4:Y:S01]  /*19e70*/  LDL R106, [R1+0x5a0] ;  /* 0x0005a000016a7983 */ /* 0x000f220000100800 */
[----:B------:R-:W-:Y:S02]  /*19e80*/  @P3 IMAD.MOV.U32 R103, RZ, RZ, R102 ;  /* 0x000000ffff673224 */ /* 0x000fe400078e0066 */
[----:B---3--:R-:W-:Y:S02]  /*19e90*/  @P3 IMAD.MOV.U32 R102, RZ, RZ, R45 ;  /* 0x000000ffff663224 */ /* 0x008fe400078e002d */
[----:B------:R-:W3:Y:S01]  /*19ea0*/  LDL R45, [R1+0x5a4] ;  /* 0x0005a400012d7983 */ /* 0x000ee20000100800 */
[----:B------:R-:W-:-:S06]  /*19eb0*/  PRMT R96, RZ, 0x7610, R96 ;  /* 0x00007610ff607816 */ /* 0x000fcc0000000060 */
[----:B------:R0:W3:Y:S01]  /*19ec0*/  @P4 LDG.E.U8 R96, desc[UR14][R98.64] ;  /* 0x0000000e62604981 */ /* 0x0000e2000c1e1100 */
[----:B------:R-:W-:Y:S02]  /*19ed0*/  ISETP.GT.AND P4, PT, R76, 0x55, PT ;  /* 0x000000554c00780c */ /* 0x000fe40003f84270 */
[----:B0-----:R-:W-:-:S06]  /*19ee0*/  PRMT R98, RZ, 0x7610, R98 ;  /* 0x00007610ff627816 */ /* 0x001fcc0000000062 */
[----:B------:R0:W3:Y:S01]  /*19ef0*/  @P2 LDG.E.U8 R98, desc[UR14][R100.64] ;  /* 0x0000000e64622981 */ /* 0x0000e2000c1e1100 */
[----:B------:R-:W-:Y:S02]  /*19f00*/  ISETP.GT.AND P2, PT, R76, 0x56, PT ;  /* 0x000000564c00780c */ /* 0x000fe40003f44270 */
[----:B------:R-:W-:-:S06]  /*19f10*/  PRMT R99, RZ, 0x7610, R99 ;  /* 0x00007610ff637816 */ /* 0x000fcc0000000063 */
[----:B------:R1:W3:Y:S01]  /*19f20*/  @P3 LDG.E.U8 R99, desc[UR14][R102.64] ;  /* 0x0000000e66633981 */ /* 0x0002e2000c1e1100 */
[----:B0-----:R-:W-:Y:S02]  /*19f30*/  PRMT R101, RZ, 0x7610, R101 ;  /* 0x00007610ff657816 */ /* 0x001fe40000000065 */
[----:B------:R-:W-:Y:S01]  /*19f40*/  PRMT R100, RZ, 0x7610, R100 ;  /* 0x00007610ff647816 */ /* 0x000fe20000000064 */
[----:B-1----:R-:W-:Y:S02]  /*19f50*/  @P3 IMAD.MOV.U32 R102, RZ, RZ, R108 ;  /* 0x000000ffff663224 */ /* 0x002fe400078e006c */
[----:B------:R-:W-:Y:S01]  /*19f60*/  @P3 IMAD.MOV.U32 R103, RZ, RZ, R109 ;  /* 0x000000ffff673224 */ /* 0x000fe200078e006d */
[----:B------:R-:W3:Y:S04]  /*19f70*/  LDL R108, [R1+0x5b4] ;  /* 0x0005b400016c7983 */ /* 0x000ee80000100800 */
[----:B------:R-:W3:Y:S04]  /*19f80*/  LDL R109, [R1+0x5b0] ;  /* 0x0005b000016d7983 */ /* 0x000ee80000100800 */
[----:B------:R-:W3:Y:S04]  /*19f90*/  @P3 LDG.E.U8 R100, desc[UR14][R102.64] ;  /* 0x0000000e66643981 */ /* 0x000ee8000c1e1100 */
[----:B--2---:R0:W2:Y:S02]  /*19fa0*/  @P4 LDG.E.U8 R101, desc[UR14][R104.64] ;  /* 0x0000000e68654981 */ /* 0x0040a4000c1e1100 */
[----:B0-----:R-:W-:-:S02]  /*19fb0*/  @P4 IMAD.MOV.U32 R104, RZ, RZ, R107 ;  /* 0x000000ffff684224 */ /* 0x001fc400078e006b */
[----:B------:R-:W-:Y:S02]  /*19fc0*/  @P4 IMAD.MOV.U32 R105, RZ, RZ, R110 ;  /* 0x000000ffff694224 */ /* 0x000fe400078e006e */
[----:B------:R-:W2:Y:S01]  /*19fd0*/  LDL R110, [R1+0x5c0] ;  /* 0x0005c000016e7983 */ /* 0x000ea20000100800 */
[----:B------:R-:W-:Y:S01]  /*19fe0*/  PRMT R103, RZ, 0x7610, R103 ;  /* 0x00007610ff677816 */ /* 0x000fe20000000067 */
[----:B----4-:R-:W-:Y:S02]  /*19ff0*/  @P2 IMAD.MOV.U32 R107, RZ, RZ, R106 ;  /* 0x000000ffff6b2224 */ /* 0x010fe400078e006a */
[----:B---3--:R-:W-:Y:S02]  /*1a000*/  @P2 IMAD.MOV.U32 R106, RZ, RZ, R45 ;  /* 0x000000ffff6a2224 */ /* 0x008fe400078e002d */
[----:B------:R-:W3:Y:S04]  /*1a010*/  LDL R45, [R1+0x5c4] ;  /* 0x0005c400012d7983 */ /* 0x000ee80000100800 */
[----:B------:R0:W4:Y:S02]  /*1a020*/  @P2 LDG.E.U8 R103, desc[UR14][R106.64] ;  /* 0x0000000e6a672981 */ /* 0x000124000c1e1100 */
[----:B0-----:R-:W-:-:S02]  /*1a030*/  @P2 IMAD.MOV.U32 R107, RZ, RZ, R114 ;  /* 0x000000ffff6b2224 */ /* 0x001fc400078e0072 */
[----:B------:R-:W4:Y:S01]  /*1a040*/  LDL R114, [R1+0x5cc] ;  /* 0x0005cc0001727983 */ /* 0x000f220000100800 */
[----:B------:R-:W-:Y:S02]  /*1a050*/  PRMT R102, RZ, 0x7610, R102 ;  /* 0x00007610ff667816 */ /* 0x000fe40000000066 */
[----:B------:R-:W-:-:S04]  /*1a060*/  ISETP.GT.AND P3, PT, R76, 0x57, PT ;  /* 0x000000574c00780c */ /* 0x000fc80003f64270 */
[----:B------:R0:W4:Y:S01]  /*1a070*/  @P4 LDG.E.U8 R102, desc[UR14][R104.64] ;  /* 0x0000000e68664981 */ /* 0x000122000c1e1100 */
[----:B------:R-:W-:Y:S01]  /*1a080*/  ISETP.GT.AND P4, PT, R76, 0x58, PT ;  /* 0x000000584c00780c */ /* 0x000fe20003f84270 */
[----:B------:R-:W-:Y:S02]  /*1a090*/  @P2 IMAD.MOV.U32 R106, RZ, RZ, R113 ;  /* 0x000000ffff6a2224 */ /* 0x000fe400078e0071 */
[----:B------:R-:W4:Y:S01]  /*1a0a0*/  LDL R113, [R1+0x5d0] ;  /* 0x0005d00001717983 */ /* 0x000f220000100800 */
[----:B0-----:R-:W-:Y:S02]  /*1a0b0*/  PRMT R105, RZ, 0x7610, R105 ;  /* 0x00007610ff697816 */ /* 0x001fe40000000069 */
[----:B------:R-:W-:-:S06]  /*1a0c0*/  PRMT R104, RZ, 0x7610, R104 ;  /* 0x00007610ff687816 */ /* 0x000fcc0000000068 */
[----:B------:R0:W4:Y:S04]  /*1a0d0*/  @P2 LDG.E.U8 R104, desc[UR14][R106.64] ;  /* 0x0000000e6a682981 */ /* 0x000128000c1e1100 */
[----:B------:R1:W4:Y:S01]  /*1a0e0*/  @P3 LDG.E.U8 R105, desc[UR14][R108.64] ;  /* 0x0000000e6c693981 */ /* 0x000322000c1e1100 */
[----:B0-----:R-:W-:Y:S01]  /*1a0f0*/  PRMT R107, RZ, 0x7610, R107 ;  /* 0x00007610ff6b7816 */ /* 0x001fe2000000006b */
[----:B-1----:R-:W-:Y:S02]  /*1a100*/  @P3 IMAD.MOV.U32 R108, RZ, RZ, R111 ;  /* 0x000000ffff6c3224 */ /* 0x002fe400078e006f */
[----:B------:R-:W-:Y:S02]  /*1a110*/  @P3 IMAD.MOV.U32 R109, RZ, RZ, R112 ;  /* 0x000000ffff6d3224 */ /* 0x000fe400078e0070 */
[----:B------:R-:W4:Y:S01]  /*1a120*/  LDL R112, [R1+0x5d4] ;  /* 0x0005d40001707983 */ /* 0x000f220000100800 */
[----:B--2---:R-:W-:-:S02]  /*1a130*/  @P4 IMAD.MOV.U32 R111, RZ, RZ, R110 ;  /* 0x000000ffff6f4224 */ /* 0x004fc400078e006e */
[----:B---3--:R-:W-:Y:S02]  /*1a140*/  @P4 IMAD.MOV.U32 R110, RZ, RZ, R45 ;  /* 0x000000ffff6e4224 */ /* 0x008fe400078e002d */
[----:B------:R-:W2:Y:S04]  /*1a150*/  LDL R45, [R1+0x5dc] ;  /* 0x0005dc00012d7983 */ /* 0x000ea80000100800 */
[----:B------:R4:W3:Y:S02]  /*1a160*/  @P4 LDG.E.U8 R107, desc[UR14][R110.64] ;  /* 0x0000000e6e6b4981 */ /* 0x0008e4000c1e1100 */
[----:B----4-:R-:W-:Y:S02]  /*1a170*/  @P4 IMAD.MOV.U32 R110, RZ, RZ, R114 ;  /* 0x000000ffff6e4224 */ /* 0x010fe400078e0072 */
[----:B------:R-:W-:Y:S01]  /*1a180*/  @P4 IMAD.MOV.U32 R111, RZ, RZ, R115 ;  /* 0x000000ffff6f4224 */ /* 0x000fe200078e0073 */
[----:B------:R-:W4:Y:S04]  /*1a190*/  LDL R114, [R1+0x5e4] ;  /* 0x0005e40001727983 */ /* 0x000f280000100800 */
[----:B------:R-:W4:Y:S01]  /*1a1a0*/  LDL R115, [R1+0x5e0] ;  /* 0x0005e00001737983 */ /* 0x000f220000100800 */
[----:B------:R-:W-:-:S02]  /*1a1b0*/  PRMT R106, RZ, 0x7610, R106 ;  /* 0x00007610ff6a7816 */ /* 0x000fc4000000006a */
[----:B------:R-:W-:-:S04]  /*1a1c0*/  ISETP.GT.AND P2, PT, R76, 0x59, PT ;  /* 0x000000594c00780c */ /* 0x000fc80003f44270 */
[----:B------:R0:W3:Y:S01]  /*1a1d0*/  @P3 LDG.E.U8 R106, desc[UR14][R108.64] ;  /* 0x0000000e6c6a3981 */ /* 0x0000e2000c1e1100 */
[----:B------:R-:W-:Y:S02]  /*1a1e0*/  ISETP.GT.AND P3, PT, R76, 0x5a, PT ;  /* 0x0000005a4c00780c */ /* 0x000fe40003f64270 */
[----:B0-----:R-:W-:Y:S02]  /*1a1f0*/  PRMT R109, RZ, 0x7610, R109 ;  /* 0x00007610ff6d7816 */ /* 0x001fe4000000006d */
[----:B------:R-:W-:-:S06]  /*1a200*/  PRMT R108, RZ, 0x7610, R108 ;  /* 0x00007610ff6c7816 */ /* 0x000fcc000000006c */
[----:B------:R0:W3:Y:S04]  /*1a210*/  @P4 LDG.E.U8 R108, desc[UR14][R110.64] ;  /* 0x0000000e6e6c4981 */ /* 0x0000e8000c1e1100 */
[----:B------:R1:W3:Y:S01]  /*1a220*/  @P2 LDG.E.U8 R109, desc[UR14][R112.64] ;  /* 0x0000000e706d2981 */ /* 0x0002e2000c1e1100 */
[----:B0-----:R-:W-:Y:S01]  /*1a230*/  PRMT R111, RZ, 0x7610, R111 ;  /* 0x00007610ff6f7816 */ /* 0x001fe2000000006f */
[----:B-1----:R-:W-:Y:S02]  /*1a240*/  @P2 IMAD.MOV.U32 R113, RZ, RZ, R118 ;  /* 0x000000ffff712224 */ /* 0x002fe400078e0076 */
[----:B------:R-:W3:Y:S01]  /*1a250*/  LDL R118, [R1+0x604] ;  /* 0x0006040001767983 */ /* 0x000ee20000100800 */
[----:B--2---:R-:W-:-:S03]  /*1a260*/  @P2 IMAD.MOV.U32 R112, RZ, RZ, R45 ;  /* 0x000000ffff702224 */ /* 0x004fc600078e002d */
[----:B------:R-:W2:Y:S04]  /*1a270*/  LDL R45, [R1+0x5fc] ;  /* 0x0005fc00012d7983 */ /* 0x000ea80000100800 */
[----:B----4-:R0:W4:Y:S02]  /*1a280*/  @P3 LDG.E.U8 R111, desc[UR14][R114.64] ;  /* 0x0000000e726f3981 */ /* 0x010124000c1e1100 */
[----:B0-----:R-:W-:Y:S02]  /*1a290*/  @P3 IMAD.MOV.U32 R114, RZ, RZ, R120 ;  /* 0x000000ffff723224 */ /* 0x001fe400078e0078 */
[----:B------:R-:W-:Y:S01]  /*1a2a0*/  @P3 IMAD.MOV.U32 R115, RZ, RZ, R121 ;  /* 0x000000ffff733224 */ /* 0x000fe200078e0079 */
[----:B------:R-:W4:Y:S04]  /*1a2b0*/  LDL R120, [R1+0x614] ;  /* 0x0006140001787983 */ /* 0x000f280000100800 */
[----:B------:R-:W4:Y:S01]  /*1a2c0*/  LDL R121, [R1+0x610] ;  /* 0x0006100001797983 */ /* 0x000f220000100800 */
[----:B------:R-:W-:-:S02]  /*1a2d0*/  PRMT R110, RZ, 0x7610, R110 ;  /* 0x00007610ff6e7816 */ /* 0x000fc4000000006e */
[----:B------:R-:W-:-:S04]  /*1a2e0*/  ISETP.GT.AND P4, PT, R76, 0x5b, PT ;  /* 0x0000005b4c00780c */ /* 0x000fc80003f84270 */
[----:B------:R0:W4:Y:S02]  /*1a2f0*/  @P2 LDG.E.U8 R110, desc[UR14][R112.64] ;  /* 0x0000000e706e2981 */ /* 0x000124000c1e1100 */
[----:B0-----:R-:W-:Y:S02]  /*1a300*/  PRMT R112, RZ, 0x7610, R112 ;  /* 0x00007610ff707816 */ /* 0x001fe40000000070 */
[----:B------:R-:W-:-:S04]  /*1a310*/  PRMT R113, RZ, 0x7610, R113 ;  /* 0x00007610ff717816 */ /* 0x000fc80000000071 */
[----:B------:R0:W4:Y:S01]  /*1a320*/  @P3 LDG.E.U8 R112, desc[UR14][R114.64] ;  /* 0x0000000e72703981 */ /* 0x000122000c1e1100 */
[----:B------:R-:W-:-:S03]  /*1a330*/  ISETP.GT.AND P3, PT, R76, 0x5d, PT ;  /* 0x0000005d4c00780c */ /* 0x000fc60003f64270 */
[----:B------:R1:W4:Y:S01]  /*1a340*/  @P4 LDG.E.U8 R113, desc[UR14][R116.64] ;  /* 0x0000000e74714981 */ /* 0x000322000c1e1100 */
[----:B0-----:R-:W-:Y:S01]  /*1a350*/  PRMT R114, RZ, 0x7610, R114 ;  /* 0x00007610ff727816 */ /* 0x001fe20000000072 */
[----:B-1----:R-:W-:Y:S01]  /*1a360*/  @P4 IMAD.MOV.U32 R117, RZ, RZ, R122 ;  /* 0x000000ffff754224 */ /* 0x002fe200078e007a */
[----:B------:R-:W-:Y:S01]  /*1a370*/  ISETP.GT.AND P2, PT, R76, 0x5c, PT ;  /* 0x0000005c4c00780c */ /* 0x000fe20003f44270 */
[----:B------:R-:W4:Y:S01]  /*1a380*/  LDL R122, [R1+0x624] ;  /* 0x00062400017a7983 */ /* 0x000f220000100800 */
[----:B------:R-:W-:-:S11]  /*1a390*/  PRMT R115, RZ, 0x7610, R115 ;  /* 0x00007610ff737816 */ /* 0x000fd60000000073 */
[----:B---3--:R0:W3:Y:S02]  /*1a3a0*/  @P2 LDG.E.U8 R115, desc[UR14][R118.64] ;  /* 0x0000000e76732981 */ /* 0x0080e4000c1e1100 */
[----:B0-----:R-:W-:Y:S02]  /*1a3b0*/  @P2 IMAD.MOV.U32 R118, RZ, RZ, R126 ;  /* 0x000000ffff762224 */ /* 0x001fe400078e007e */
[----:B------:R-:W-:Y:S01]  /*1a3c0*/  @P2 IMAD.MOV.U32 R119, RZ, RZ, R127 ;  /* 0x000000ffff772224 */ /* 0x000fe200078e007f */
[----:B------:R-:W3:Y:S04]  /*1a3d0*/  LDL R126, [R1+0x634] ;  /* 0x00063400017e7983 */ /* 0x000ee80000100800 */
[----:B------:R-:W3:Y:S01]  /*1a3e0*/  LDL R127, [R1+0x630] ;  /* 0x00063000017f7983 */ /* 0x000ee20000100800 */
[----:B--2---:R-:W-:-:S03]  /*1a3f0*/  @P4 IMAD.MOV.U32 R116, RZ, RZ, R45 ;  /* 0x000000ffff744224 */ /* 0x004fc600078e002d */
[----:B------:R-:W2:Y:S04]  /*1a400*/  LDL R45, [R1+0x61c] ;  /* 0x00061c00012d7983 */ /* 0x000ea80000100800 */
[----:B------:R0:W3:Y:S02]  /*1a410*/  @P4 LDG.E.U8 R114, desc[UR14][R116.64] ;  /* 0x0000000e74724981 */ /* 0x0000e4000c1e1100 */
[----:B0-----:R-:W-:-:S06]  /*1a420*/  PRMT R117, RZ, 0x7610, R117 ;  /* 0x00007610ff757816 */ /* 0x001fcc0000000075 */
[----:B----4-:R-:W4:Y:S04]  /*1a430*/  @P3 LDG.E.U8 R117, desc[UR14][R120.64] ;  /* 0x0000000e78753981 */ /* 0x010f28000c1e1100 */
[----:B------:R-:W3:Y:S01]  /*1a440*/  LDL R121, [R1+0x618] ;  /* 0x0006180001797983 */ /* 0x000ee20000100800 */
[----:B------:R-:W-:Y:S02]  /*1a450*/  PRMT R116, RZ, 0x7610, R116 ;  /* 0x00007610ff747816 */ /* 0x000fe40000000074 */
[----:B------:R-:W-:-:S04]  /*1a460*/  ISETP.GT.AND P4, PT, R76, 0x5e, PT ;  /* 0x0000005e4c00780c */ /* 0x000fc80003f84270 */
[----:B------:R0:W4:Y:S01]  /*1a470*/  @P2 LDG.E.U8 R116, desc[UR14][R118.64] ;  /* 0x0000000e76742981 */ /* 0x000122000c1e1100 */
[----:B------:R-:W-:Y:S02]  /*1a480*/  ISETP.GT.AND P2, PT, R76, 0x5f, PT ;  /* 0x0000005f4c00780c */ /* 0x000fe40003f44270 */
[----:B0-----:R-:W-:Y:S02]  /*1a490*/  PRMT R118, RZ, 0x7610, R118 ;  /* 0x00007610ff767816 */ /* 0x001fe40000000076 */
[----:B------:R-:W-:-:S06]  /*1a4a0*/  PRMT R119, RZ, 0x7610, R119 ;  /* 0x00007610ff777816 */ /* 0x000fcc0000000077 */
[----:B------:R-:W4:Y:S04]  /*1a4b0*/  @P4 LDG.E.U8 R119, desc[UR14][R122.64] ;  /* 0x0000000e7a774981 */ /* 0x000f28000c1e1100 */
[----:B------:R-:W4:Y:S04]  /*1a4c0*/  LDL R122, [R1+0x628] ;  /* 0x00062800017a7983 */ /* 0x000f280000100800 */
[----:B------:R-:W4:Y:S01]  /*1a4d0*/  LDL R123, [R1+0x62c] ;  /* 0x00062c00017b7983 */ /* 0x000f220000100800 */
[----:B--2---:R-:W-:-:S03]  /*1a4e0*/  @P3 IMAD.MOV.U32 R120, RZ, RZ, R45 ;  /* 0x000000ffff783224 */ /* 0x004fc600078e002d */
[----:B------:R-:W2:Y:S04]  /*1a4f0*/  LDL R45, [R1+0x644] ;  /* 0x00064400012d7983 */ /* 0x000ea80000100800 */
[----:B---3--:R0:W3:Y:S02]  /*1a500*/  @P3 LDG.E.U8 R118, desc[UR14][R120.64] ;  /* 0x0000000e78763981 */ /* 0x0080e4000c1e1100 */
[----:B0-----:R-:W-:-:S06]  /*1a510*/  PRMT R121, RZ, 0x7610, R121 ;  /* 0x00007610ff797816 */ /* 0x001fcc0000000079 */
[----:B------:R-:W2:Y:S04]  /*1a520*/  @P2 LDG.E.U8 R121, desc[UR14][R126.64] ;  /* 0x0000000e7e792981 */ /* 0x000ea8000c1e1100 */
[----:B------:R-:W2:Y:S04]  /*1a530*/  LDL R126, [R1+0x638] ;  /* 0x00063800017e7983 */ /* 0x000ea80000100800 */
[----:B------:R-:W2:Y:S01]  /*1a540*/  LDL R127, [R1+0x63c] ;  /* 0x00063c00017f7983 */ /* 0x000ea20000100800 */
[----:B------:R-:W-:Y:S02]  /*1a550*/  PRMT R120, RZ, 0x7610, R120 ;  /* 0x00007610ff787816 */ /* 0x000fe40000000078 */
[----:B----4-:R-:W-:-:S04]  /*1a560*/  @P4 LOP3.LUT R123, R123, R122, RZ, 0x3c, !PT ;  /* 0x0000007a7b7b4212 */ /* 0x010fc800078e3cff */
[----:B------:R-:W-:-:S04]  /*1a570*/  @P4 LOP3.LUT R122, R123, R122, RZ, 0x3c, !PT ;  /* 0x0000007a7b7a4212 */ /* 0x000fc800078e3cff */
[----:B------:R-:W-:-:S05]  /*1a580*/  @P4 LOP3.LUT R123, R123, R122, RZ, 0x3c, !PT ;  /* 0x0000007a7b7b4212 */ /* 0x000fca00078e3cff */
[----:B------:R0:W4:Y:S02]  /*1a590*/  @P4 LDG.E.U8 R120, desc[UR14][R122.64] ;  /* 0x0000000e7a784981 */ /* 0x000124000c1e1100 */
[----:B0-----:R-:W-:Y:S02]  /*1a5a0*/  PRMT R122, RZ, 0x7610, R122 ;  /* 0x00007610ff7a7816 */ /* 0x001fe4000000007a */
[----:B--2---:R-:W-:-:S04]  /*1a5b0*/  @P2 LOP3.LUT R127, R127, R126, RZ, 0x3c, !PT ;  /* 0x0000007e7f7f2212 */ /* 0x004fc800078e3cff */
[----:B------:R-:W-:-:S04]  /*1a5c0*/  @P2 LOP3.LUT R126, R127, R126, RZ, 0x3c, !PT ;  /* 0x0000007e7f7e2212 */ /* 0x000fc800078e3cff */
[----:B------:R-:W-:-:S05]  /*1a5d0*/  @P2 LOP3.LUT R127, R127, R126, RZ, 0x3c, !PT ;  /* 0x0000007e7f7f2212 */ /* 0x000fca00078e3cff */
[----:B------:R0:W2:Y:S04]  /*1a5e0*/  @P2 LDG.E.U8 R122, desc[UR14][R126.64] ;  /* 0x0000000e7e7a2981 */ /* 0x0000a8000c1e1100 */
[----:B------:R-:W2:Y:S01]  /*1a5f0*/  LDL R127, [R1+0x640] ;  /* 0x00064000017f7983 */ /* 0x000ea20000100800 */
[----:B------:R-:W-:Y:S02]  /*1a600*/  ISETP.GT.AND P3, PT, R76, 0x60, PT ;  /* 0x000000604c00780c */ /* 0x000fe40003f64270 */
[----:B------:R-:W-:-:S11]  /*1a610*/  PRMT R123, RZ, 0x7610, R123 ;  /* 0x00007610ff7b7816 */ /* 0x000fd6000000007b */
[----:B0-----:R-:W-:Y:S01]  /*1a620*/  @P3 IMAD.MOV.U32 R126, RZ, RZ, R45 ;  /* 0x000000ffff7e3224 */ /* 0x001fe200078e002d */
[----:B------:R-:W-:Y:S01]  /*1a630*/  PRMT R124, RZ, 0x7610, R124 ;  /* 0x00007610ff7c7816 */ /* 0x000fe2000000007c */
[----:B------:R-:W3:Y:S04]  /*1a640*/  LDL R45, [R1+0x66c] ;  /* 0x00066c00012d7983 */ /* 0x000ee80000100800 */
[----:B--2---:R0:W2:Y:S04]  /*1a650*/  @P3 LDG.E.U8 R123, desc[UR14][R126.64] ;  /* 0x0000000e7e7b3981 */ /* 0x0040a8000c1e1100 */
[----:B------:R-:W0:Y:S04]  /*1a660*/  LDL R126, [R1+0x648] ;  /* 0x00064800017e7983 */ /* 0x000e280000100800 */
[----:B------:R-:W0:Y:S02]  /*1a670*/  LDL R127, [R1+0x64c] ;  /* 0x00064c00017f7983 */ /* 0x000e240000100800 */
[----:B0-----:R-:W-:-:S04]  /*1a680*/  @P3 LOP3.LUT R127, R127, R126, RZ, 0x3c, !PT ;  /* 0x0000007e7f7f3212 */ /* 0x001fc800078e3cff */
[----:B------:R-:W-:-:S04]  /*1a690*/  @P3 LOP3.LUT R126, R127, R126, RZ, 0x3c, !PT ;  /* 0x0000007e7f7e3212 */ /* 0x000fc800078e3cff */
[----:B------:R-:W-:-:S05]  /*1a6a0*/  @P3 LOP3.LUT R127, R127, R126, RZ, 0x3c, !PT ;  /* 0x0000007e7f7f3212 */ /* 0x000fca00078e3cff */
[----:B------:R0:W2:Y:S04]  /*1a6b0*/  @P3 LDG.E.U8 R124, desc[UR14][R126.64] ;  /* 0x0000000e7e7c3981 */ /* 0x0000a8000c1e1100 */
[----:B------:R-:W0:Y:S04]  /*1a6c0*/  LDL R126, [R1+0x650] ;  /* 0x00065000017e7983 */ /* 0x000e280000100800 */
[----:B------:R-:W0:Y:S01]  /*1a6d0*/  LDL R127, [R1+0x654] ;  /* 0x00065400017f7983 */ /* 0x000e220000100800 */
[----:B------:R-:W-:Y:S02]  /*1a6e0*/  ISETP.GT.AND P4, PT, R76, 0x61, PT ;  /* 0x000000614c00780c */ /* 0x000fe40003f84270 */
[----:B------:R-:W-:-:S11]  /*1a6f0*/  PRMT R128, RZ, 0x7610, R128 ;  /* 0x00007610ff807816 */ /* 0x000fd60000000080 */
[----:B0-----:R-:W-:-:S04]  /*1a700*/  @P4 LOP3.LUT R127, R127, R126, RZ, 0x3c, !PT ;  /* 0x0000007e7f7f4212 */ /* 0x001fc800078e3cff */
[----:B------:R-:W-:-:S04]  /*1a710*/  @P4 LOP3.LUT R126, R127, R126, RZ, 0x3c, !PT ;  /* 0x0000007e7f7e4212 */ /* 0x000fc800078e3cff */
[----:B------:R-:W-:-:S05]  /*1a720*/  @P4 LOP3.LUT R127, R127, R126, RZ, 0x3c, !PT ;  /* 0x0000007e7f7f4212 */ /* 0x000fca00078e3cff */
[----:B------:R0:W2:Y:S04]  /*1a730*/  @P4 LDG.E.U8 R128, desc[UR14][R126.64] ;  /* 0x0000000e7e804981 */ /* 0x0000a8000c1e1100 */
[----:B------:R-:W0:Y:S04]  /*1a740*/  LDL R126, [R1+0x658] ;  /* 0x00065800017e7983 */ /* 0x000e280000100800 */
[----:B------:R-:W0:Y:S01]  /*1a750*/  LDL R127, [R1+0x65c] ;  /* 0x00065c00017f7983 */ /* 0x000e220000100800 */
[----:B------:R-:W-:Y:S02]  /*1a760*/  PRMT R130, RZ, 0x7610, R130 ;  /* 0x00007610ff827816 */ /* 0x000fe40000000082 */
        /* <DEDUP_REMOVED lines=12> */
[----:B------:R-:W2:Y:S01]  /*1a830*/  LDL R127, [R1+0x668] ;  /* 0x00066800017f7983 */ /* 0x000ea20000100800 */
[----:B------:R-:W-:Y:S01]  /*1a840*/  PRMT R134, RZ, 0x7610, R134 ;  /* 0x00007610ff867816 */ /* 0x000fe20000000086 */
[----:B---3--:R-:W-:Y:S01]  /*1a850*/  @P2 IMAD.MOV.U32 R126, RZ, RZ, R45 ;  /* 0x000000ffff7e2224 */ /* 0x008fe200078e002d */
[----:B------:R-:W-:Y:S01]  /*1a860*/  ISETP.GT.AND P5, PT, R76, 0x63, PT ;  /* 0x000000634c00780c */ /* 0x000fe20003fa4270 */
[----:B------:R-:W3:Y:S04]  /*1a870*/  LDL R45, [R1+0x694] ;  /* 0x00069400012d7983 */ /* 0x000ee80000100800 */
[----:B--2---:R0:W2:Y:S04]  /*1a880*/  @P2 LDG.E.U8 R134, desc[UR14][R126.64] ;  /* 0x0000000e7e862981 */ /* 0x0040a8000c1e1100 */
[----:B------:R-:W0:Y:S04]  /*1a890*/  LDL R126, [R1+0x670] ;  /* 0x00067000017e7983 */ /* 0x000e280000100800 */
[----:B------:R-:W0:Y:S01]  /*1a8a0*/  LDL R127, [R1+0x674] ;  /* 0x00067400017f7983 */ /* 0x000e220000100800 */
[----:B------:R-:W-:-:S02]  /*1a8b0*/  PRMT R136, RZ, 0x7610, R136 ;  /* 0x00007610ff887816 */ /* 0x000fc40000000088 */
        /* <DEDUP_REMOVED lines=22> */
[----:B------:R-:W-:-:S02]  /*1aa20*/  ISETP.GT.AND P3, PT, R76, 0x65, PT ;  /* 0x000000654c00780c */ /* 0x000fc40003f64270 */
[----:B0-----:R-:W-:-:S04]  /*1aa30*/  @P4 LOP3.LUT R127, R127, R126, RZ, 0x3c, !PT ;  /* 0x0000007e7f7f4212 */ /* 0x001fc800078e3cff */
[----:B------:R-:W-:-:S04]  /*1aa40*/  @P4 LOP3.LUT R126, R127, R126, RZ, 0x3c, !PT ;  /* 0x0000007e7f7e4212 */ /* 0x000fc800078e3cff */
[----:B------:R-:W-:-:S05]  /*1aa50*/  @P4 LOP3.LUT R127, R127, R126, RZ, 0x3c, !PT ;  /* 0x0000007e7f7f4212 */ /* 0x000fca00078e3cff */
[----:B------:R3:W2:Y:S04]  /*1aa60*/  @P4 LDG.E.U8 R142, desc[UR14][R126.64] ;  /* 0x0000000e7e8e4981 */ /* 0x0006a8000c1e1100 */
[----:B------:R-:W2:Y:S01]  /*1aa70*/  LDL R127, [R1+0x690] ;  /* 0x00069000017f7983 */ /* 0x000ea20000100800 */
[----:B------:R-:W-:Y:S01]  /*1aa80*/  PRMT R144, RZ, 0x7610, R144 ;  /* 0x00007610ff907816 */ /* 0x000fe20000000090 */
[----:B---3--:R-:W-:Y:S01]  /*1aa90*/  @P3 IMAD.MOV.U32 R126, RZ, RZ, R45 ;  /* 0x000000ffff7e3224 */ /* 0x008fe200078e002d */
        /* <DEDUP_REMOVED lines=326> */
[----:B---3--:R-:W-:Y:S02]  /*1bf00*/  @P2 IMAD.MOV.U32 R126, RZ, RZ, R45 ;  /* 0x000000ffff7e2224 */ /* 0x008fe400078e002d */
[----:B------:R-:W3:Y:S04]  /*1bf10*/  LDL.LU R45, [R1+0x4c] ;  /* 0x00004c00012d7983 */ /* 0x000ee80000300800 */
        /* <DEDUP_REMOVED lines=49> */
[----:B------:R-:W-:-:S02]  /*1c230*/  ISETP.GE.AND P2, PT, R0, R76, PT ;  /* 0x0000004c0000720c */ /* 0x000fc40003f46270 */
[----:B0-----:R-:W-:-:S04]  /*1c240*/  @P3 LOP3.LUT R127, R127, R126, RZ, 0x3c, !PT ;  /* 0x0000007e7f7f3212 */ /* 0x001fc800078e3cff */
[----:B------:R-:W-:-:S04]  /*1c250*/  @P3 LOP3.LUT R126, R127, R126, RZ, 0x3c, !PT ;  /* 0x0000007e7f7e3212 */ /* 0x000fc800078e3cff */
[----:B------:R-:W-:-:S05]  /*1c260*/  @P3 LOP3.LUT R127, R127, R126, RZ, 0x3c, !PT ;  /* 0x0000007e7f7f3212 */ /* 0x000fca00078e3cff */
[----:B------:R-:W2:Y:S01]  /*1c270*/  @P3 LDG.E.U8 R252, desc[UR14][R126.64] ;  /* 0x0000000e7efc3981 */ /* 0x000ea2000c1e1100 */
[----:B------:R-:W-:Y:S06]  /*1c280*/  BAR.SYNC.DEFER_BLOCKING 0x0 ;  /* 0x0000000000007b1d */ /* 0x000fec0000010000 */
[----:B------:R-:W2:Y:S04]  /*1c290*/  LDL.LU R126, [R1+0x1c] ;  /* 0x00001c00017e7983 */ /* 0x000ea80000300800 */
[----:B------:R-:W4:Y:S04]  /*1c2a0*/  LDL.LU R127, [R1+0x18] ;  /* 0x00001800017f7983 */ /* 0x000f280000300800 */
[----:B------:R-:W4:Y:S04]  /*1c2b0*/  LDL.LU R76, [R1+0x48] ;  /* 0x00004800014c7983 */ /* 0x000f280000300800 */
[----:B------:R-:W4:Y:S04]  /*1c2c0*/  LDL.LU R0, [R1+0x8] ;  /* 0x0000080001007983 */ /* 0x000f280000300800 */
[----:B---3--:R0:W-:Y:S04]  /*1c2d0*/  STS.U8 [R63+UR4+0x10000], R45 ;  /* 0x0100002d3f007988 */ /* 0x0081e80008000004 */
[----:B------:R1:W-:Y:S04]  /*1c2e0*/  STS.U8 [R63+UR4+0x10800], R46 ;  /* 0x0108002e3f007988 */ /* 0x0003e80008000004 */
[----:B------:R3:W-:Y:S04]  /*1c2f0*/  STS.U8 [R63+UR4+0x18800], R59 ;  /* 0x0188003b3f007988 */ /* 0x0007e80008000004 */
[----:B0-----:R-:W5:Y:S04]  /*1c300*/  LDL.LU R45, [R1+0x994] ;  /* 0x00099400012d7983 */ /* 0x001f680000300800 */
[----:B-1----:R-:W5:Y:S04]  /*1c310*/  LDL.LU R46, [R1+0x990] ;  /* 0x00099000012e7983 */ /* 0x002f680000300800 */
[----:B---3--:R-:W3:Y:S04]  /*1c320*/  LDL.LU R59, [R1+0x98c] ;  /* 0x00098c00013b7983 */ /* 0x008ee80000300800 */
[----:B------:R-:W-:Y:S04]  /*1c330*/  STS.U8 [R63+UR4+0x10c00], R43 ;  /* 0x010c002b3f007988 */ /* 0x000fe80008000004 */
[----:B------:R-:W-:Y:S04]  /*1c340*/  STS.U8 [R63+UR4+0x18c00], R44 ;  /* 0x018c002c3f007988 */ /* 0x000fe80008000004 */
[----:B------:R-:W-:Y:S04]  /*1c350*/  STS.U8 [R63+UR4+0x11000], R3 ;  /* 0x011000033f007988 */ /* 0x000fe80008000004 */
[----:B------:R-:W-:Y:S04]  /*1c360*/  STS.U8 [R63+UR4+0x19000], R37 ;  /* 0x019000253f007988 */ /* 0x000fe80008000004 */
[----:B------:R-:W-:Y:S04]  /*1c370*/  STS.U8 [R63+UR4+0x11400], R38 ;  /* 0x011400263f007988 */ /* 0x000fe80008000004 */
[----:B------:R-:W-:Y:S04]  /*1c380*/  STS.U8 [R63+UR4+0x11800], R227 ;  /* 0x011800e33f007988 */ /* 0x000fe80008000004 */
[----:B--2---:R-:W-:Y:S04]  /*1c390*/  STS.U8 [R63+UR4+0x10400], R126 ;  /* 0x0104007e3f007988 */ /* 0x004fe80008000004 */
[----:B----4-:R-:W-:Y:S04]  /*1c3a0*/  STS.U8 [R63+UR4+0x18400], R127 ;  /* 0x0184007f3f007988 */ /* 0x010fe80008000004 */
[----:B------:R0:W-:Y:S04]  /*1c3b0*/  STS.U8 [R63+UR4+0x18000], R76 ;  /* 0x0180004c3f007988 */ /* 0x0001e80008000004 */
[----:B0-----:R-:W2:Y:S04]  /*1c3c0*/  LDL.LU R76, [R1+0x40] ;  /* 0x00004000014c7983 */ /* 0x001ea80000300800 */
[----:B------:R-:W4:Y:S04]  /*1c3d0*/  LDL.LU R126, [R1+0x14] ;  /* 0x00001400017e7983 */ /* 0x000f280000300800 */
[----:B------:R-:W2:Y:S04]  /*1c3e0*/  LDL.LU R127, [R1+0x10] ;  /* 0x00001000017f7983 */ /* 0x000ea80000300800 */
[----:B------:R-:W5:Y:S04]  /*1c3f0*/  LDL.LU R43, [R1+0x988] ;  /* 0x00098800012b7983 */ /* 0x000f680000300800 */
[----:B------:R-:W5:Y:S04]  /*1c400*/  LDL.LU R44, [R1+0x984] ;  /* 0x00098400012c7983 */ /* 0x000f680000300800 */
[----:B------:R-:W2:Y:S04]  /*1c410*/  LDL.LU R3, [R1+0x980] ;  /* 0x0009800001037983 */ /* 0x000ea80000300800 */
[----:B------:R-:W5:Y:S04]  /*1c420*/  LDL.LU R37, [R1+0x97c] ;  /* 0x00097c0001257983 */ /* 0x000f680000300800 */
[----:B------:R-:W5:Y:S04]  /*1c430*/  LDL.LU R38, [R1+0x978] ;  /* 0x0009780001267983 */ /* 0x000f680000300800 */
[----:B------:R-:W2:Y:S04]  /*1c440*/  LDL.LU R227, [R1+0x44] ;  /* 0x0000440001e37983 */ /* 0x000ea80000300800 */
[----:B------:R0:W-:Y:S04]  /*1c450*/  STS.U8 [R63+UR4+0x19800], R225 ;  /* 0x019800e13f007988 */ /* 0x0001e80008000004 */
        /* <DEDUP_REMOVED lines=20> */
[----:B--2---:R-:W-:Y:S04]  /*1c5a0*/  STS.U8 [R225+UR4+0x10080], R227 ;  /* 0x010080e3e1007988 */ /* 0x004fe80008000004 */
[----:B------:R-:W-:Y:S04]  /*1c5b0*/  STS.U8 [R225+UR4+0x18080], R76 ;  /* 0x0180804ce1007988 */ /* 0x000fe80008000004 */
[----:B----4-:R-:W-:Y:S04]  /*1c5c0*/  STS.U8 [R225+UR4+0x10480], R126 ;  /* 0x0104807ee1007988 */ /* 0x010fe80008000004 */
[----:B------:R-:W-:Y:S04]  /*1c5d0*/  STS.U8 [R225+UR4+0x18480], R127 ;  /* 0x0184807fe1007988 */ /* 0x000fe80008000004 */
[----:B------:R0:W-:Y:S04]  /*1c5e0*/  STS.U8 [R225+UR4+0x10880], R8 ;  /* 0x01088008e1007988 */ /* 0x0001e80008000004 */
[----:B------:R1:W-:Y:S04]  /*1c5f0*/  STS.U8 [R225+UR4+0x18880], R35 ;  /* 0x01888023e1007988 */ /* 0x0003e80008000004 */
[----:B0-----:R-:W2:Y:S04]  /*1c600*/  LDL.LU R8, [R1+0x974] ;  /* 0x0009740001087983 */ /* 0x001ea80000300800 */
[----:B------:R-:W4:Y:S04]  /*1c610*/  LDL.LU R227, [R1+0x3c] ;  /* 0x00003c0001e37983 */ /* 0x000f280000300800 */
[----:B------:R-:W2:Y:S04]  /*1c620*/  LDL.LU R126, [R1+0x38] ;  /* 0x00003800017e7983 */ /* 0x000ea80000300800 */
[----:B------:R-:W3:Y:S04]  /*1c630*/  LDL.LU R127, [R1+0xc] ;  /* 0x00000c00017f7983 */ /* 0x000ee80000300800 */
[----:B-1----:R-:W5:Y:S04]  /*1c640*/  LDL.LU R35, [R1+0x970] ;  /* 0x0009700001237983 */ /* 0x002f680000300800 */
[----:B------:R0:W-:Y:S04]  /*1c650*/  STS.U8 [R225+UR4+0x10c80], R36 ;  /* 0x010c8024e1007988 */ /* 0x0001e80008000004 */
[----:B------:R1:W-:Y:S04]  /*1c660*/  STS.U8 [R225+UR4+0x18c80], R21 ;  /* 0x018c8015e1007988 */ /* 0x0003e80008000004 */
[----:B0-----:R-:W5:Y:S04]  /*1c670*/  LDL.LU R36, [R1+0x96c] ;  /* 0x00096c0001247983 */ /* 0x001f680000300800 */
[----:B-1----:R-:W3:Y:S04]  /*1c680*/  LDL.LU R21, [R1+0x968] ;  /* 0x0009680001157983 */ /* 0x002ee80000300800 */
[----:B------:R0:W-:Y:S04]  /*1c690*/  STS.U8 [R225+UR4+0x11080], R29 ;  /* 0x0110801de1007988 */ /* 0x0001e80008000004 */
[----:B------:R1:W-:Y:S04]  /*1c6a0*/  STS.U8 [R225+UR4+0x19080], R30 ;  /* 0x0190801ee1007988 */ /* 0x0003e80008000004 */
[----:B------:R0:W-:Y:S04]  /*1c6b0*/  STS.U8 [R225+UR4+0x11480], R27 ;  /* 0x0114801be1007988 */ /* 0x0001e80008000004 */
        /* <DEDUP_REMOVED lines=22> */
[----:B0-----:R-:W5:Y:S04]  /*1c820*/  LDL.LU R29, [R1+0x964] ;  /* 0x00096400011d7983 */ /* 0x001f680000300800 */
[----:B-1----:R-:W5:Y:S04]  /*1c830*/  LDL.LU R30, [R1+0x960] ;  /* 0x00096000011e7983 */ /* 0x002f680000300800 */
[----:B------:R-:W5:Y:S04]  /*1c840*/  LDL.LU R27, [R1+0x95c] ;  /* 0x00095c00011b7983 */ /* 0x000f680000300800 */
[----:B------:R-:W5:Y:S04]  /*1c850*/  LDL.LU R28, [R1+0x958] ;  /* 0x00095800011c7983 */ /* 0x000f680000300800 */
[----:B----4-:R-:W-:Y:S04]  /*1c860*/  STS.U8 [R76+UR4+0x10100], R227 ;  /* 0x010100e34c007988 */ /* 0x010fe80008000004 */
[----:B--2---:R-:W-:Y:S04]  /*1c870*/  STS.U8 [R76+UR4+0x18100], R126 ;  /* 0x0181007e4c007988 */ /* 0x004fe80008000004 */
[----:B---3--:R-:W-:Y:S04]  /*1c880*/  STS.U8 [R76+UR4+0x10500], R127 ;  /* 0x0105007f4c007988 */ /* 0x008fe80008000004 */
[----:B------:R0:W-:Y:S04]  /*1c890*/  STS.U8 [R76+UR4+0x18500], R21 ;  /* 0x018500154c007988 */ /* 0x0001e80008000004 */
[----:B0-----:R-:W5:Y:S04]  /*1c8a0*/  LDL.LU R21, [R1+0x954] ;  /* 0x0009540001157983 */ /* 0x001f680000300800 */
[----:B------:R-:W2:Y:S04]  /*1c8b0*/  LDL.LU R126, [R1+0x34] ;  /* 0x00003400017e7983 */ /* 0x000ea80000300800 */
[----:B------:R-:W3:Y:S04]  /*1c8c0*/  LDL.LU R127, [R1+0x30] ;  /* 0x00003000017f7983 */ /* 0x000ee80000300800 */
[----:B------:R0:W-:Y:S04]  /*1c8d0*/  STS.U8 [R76+UR4+0x10900], R22 ;  /* 0x010900164c007988 */ /* 0x0001e80008000004 */
[----:B------:R1:W-:Y:S04]  /*1c8e0*/  STS.U8 [R76+UR4+0x18900], R19 ;  /* 0x018900134c007988 */ /* 0x0003e80008000004 */
        /* <DEDUP_REMOVED lines=24> */
[----:B0-----:R-:W5:Y:S04]  /*1ca70*/  LDL.LU R22, [R1+0x950] ;  /* 0x0009500001167983 */ /* 0x001f680000300800 */
[----:B------:R-:W-:Y:S04]  /*1ca80*/  STS.U8 [R76+UR4+0x1b900], R192 ;  /* 0x01b900c04c007988 */ /* 0x000fe80008000004 */
[----:B-1----:R-:W5:Y:S04]  /*1ca90*/  LDL.LU R19, [R1+0x94c] ;  /* 0x00094c0001137983 */ /* 0x002f680000300800 */
[----:B------:R-:W-:Y:S04]  /*1caa0*/  STS.U8 [R76+UR4+0x13d00], R194 ;  /* 0x013d00c24c007988 */ /* 0x000fe80008000004 */
[----:B----4-:R-:W5:Y:S04]  /*1cab0*/  LDL.LU R20, [R1+0x948] ;  /* 0x0009480001147983 */ /* 0x010f680000300800 */
[----:B------:R-:W-:Y:S04]  /*1cac0*/  STS.U8 [R76+UR4+0x1bd00], R196 ;  /* 0x01bd00c44c007988 */ /* 0x000fe80008000004 */
[----:B------:R-:W5:Y:S04]  /*1cad0*/  LDL.LU R9, [R1+0x944] ;  /* 0x0009440001097983 */ /* 0x000f680000300800 */
[----:B------:R-:W5:Y:S04]  /*1cae0*/  LDL.LU R10, [R1+0x940] ;  /* 0x00094000010a7983 */ /* 0x000f680000300800 */
[----:B------:R-:W5:Y:S04]  /*1caf0*/  LDL.LU R7, [R1+0x93c] ;  /* 0x00093c0001077983 */ /* 0x000f680000300800 */
[----:B--2---:R-:W-:Y:S04]  /*1cb00*/  STS.U8 [R77+UR4+0x10180], R126 ;  /* 0x0101807e4d007988 */ /* 0x004fe80008000004 */
[----:B---3--:R-:W-:Y:S04]  /*1cb10*/  STS.U8 [R77+UR4+0x18180], R127 ;  /* 0x0181807f4d007988 */ /* 0x008fe80008000004 */
[----:B------:R0:W-:Y:S04]  /*1cb20*/  STS.U8 [R77+UR4+0x10580], R8 ;  /* 0x010580084d007988 */ /* 0x0001e80008000004 */
[----:B------:R1:W-:Y:S04]  /*1cb30*/  STS.U8 [R77+UR4+0x18580], R3 ;  /* 0x018580034d007988 */ /* 0x0003e80008000004 */
[----:B0-----:R-:W5:Y:S04]  /*1cb40*/  LDL.LU R8, [R1+0x938] ;  /* 0x0009380001087983 */ /* 0x001f680000300800 */
[----:B-1----:R-:W2:Y:S04]  /*1cb50*/  LDL.LU R3, [R1+0x934] ;  /* 0x0009340001037983 */ /* 0x002ea80000300800 */
[----:B------:R-:W3:Y:S04]  /*1cb60*/  LDL.LU R126, [R1+0x2c] ;  /* 0x00002c00017e7983 */ /* 0x000ee80000300800 */
[----:B------:R-:W4:Y:S04]  /*1cb70*/  LDL.LU R127, [R1+0x28] ;  /* 0x00002800017f7983 */ /* 0x000f280000300800 */
        /* <DEDUP_REMOVED lines=30> */
[----:B------:R-:W2:Y:S04]  /*1cd60*/  LDL.LU R6, [R1+0x928] ;  /* 0x0009280001067983 */ /* 0x000ea80000300800 */
[----:B------:R-:W-:Y:S04]  /*1cd70*/  STS.U8 [R77+UR4+0x1bd80], R204 ;  /* 0x01bd80cc4d007988 */ /* 0x000fe80008000004 */
[----:B------:R-:W5:Y:S04]  /*1cd80*/  LDL.LU R68, [R1+0x924] ;  /* 0x0009240001447983 */ /* 0x000f680000300800 */
[----:B------:R-:W5:Y:S04]  /*1cd90*/  LDL.LU R69, [R1+0x920] ;  /* 0x0009200001457983 */ /* 0x000f680000300800 */
[----:B------:R-:W2:Y:S04]  /*1cda0*/  LDL.LU R25, [R1+0x91c] ;  /* 0x00091c0001197983 */ /* 0x000ea80000300800 */
[----:B---3--:R-:W-:Y:S04]  /*1cdb0*/  STS.U8 [R76+UR4+0x10200], R126 ;  /* 0x0102007e4c007988 */ /* 0x008fe80008000004 */
[----:B----4-:R-:W-:Y:S04]  /*1cdc0*/  STS.U8 [R76+UR4+0x18200], R127 ;  /* 0x0182007f4c007988 */ /* 0x010fe80008000004 */
[----:B------:R0:W-:Y:S04]  /*1cdd0*/  STS.U8 [R76+UR4+0x10600], R59 ;  /* 0x0106003b4c007988 */ /* 0x0001e80008000004 */
[----:B------:R1:W-:Y:S04]  /*1cde0*/  STS.U8 [R76+UR4+0x18600], R60 ;  /* 0x0186003c4c007988 */ /* 0x0003e80008000004 */
[----:B------:R3:W-:Y:S04]  /*1cdf0*/  STS.U8 [R76+UR4+0x10a00], R32 ;  /* 0x010a00204c007988 */ /* 0x0007e80008000004 */
[----:B0-----:R-:W5:Y:S04]  /*1ce00*/  LDL.LU R59, [R1+0x918] ;  /* 0x00091800013b7983 */ /* 0x001f680000300800 */
[----:B------:R-:W4:Y:S04]  /*1ce10*/  LDL.LU R127, [R1+0x24] ;  /* 0x00002400017f7983 */ /* 0x000f280000300800 */
[----:B-1----:R-:W5:Y:S04]  /*1ce20*/  LDL.LU R60, [R1+0x914] ;  /* 0x00091400013c7983 */ /* 0x002f680000300800 */
[----:B---3--:R-:W3:Y:S04]  /*1ce30*/  LDL.LU R32, [R1+0x910] ;  /* 0x0009100001207983 */ /* 0x008ee80000300800 */
[----:B------:R0:W-:Y:S04]  /*1ce40*/  STS.U8 [R76+UR4+0x18a00], R55 ;  /* 0x018a00374c007988 */ /* 0x0001e80008000004 */
[----:B------:R1:W-:Y:S04]  /*1ce50*/  STS.U8 [R76+UR4+0x10e00], R56 ;  /* 0x010e00384c007988 */ /* 0x0003e80008000004 */
[----:B------:R1:W-:Y:S04]  /*1ce60*/  STS.U8 [R76+UR4+0x18e00], R47 ;  /* 0x018e002f4c007988 */ /* 0x0003e80008000004 */
[----:B0-----:R-:W5:Y:S04]  /*1ce70*/  LDL.LU R55, [R1+0x90c] ;  /* 0x00090c0001377983 */ /* 0x001f680000300800 */
[----:B-1----:R-:W5:Y:S04]  /*1ce80*/  LDL.LU R56, [R1+0x908] ;  /* 0x0009080001387983 */ /* 0x002f680000300800 */
[----:B------:R-:W2:Y:S04]  /*1ce90*/  LDL.LU R47, [R1+0x904] ;  /* 0x00090400012f7983 */ /* 0x000ea80000300800 */
        /* <DEDUP_REMOVED lines=26> */
[----:B-1----:R-:W5:Y:S01]  /*1d040*/  LDL.LU R50, [R1+0x8fc] ;  /* 0x0008fc0001327983 */ /* 0x002f620000300800 */
[----:B------:R-:W-:-:S03]  /*1d050*/  LOP3.LUT R123, R63, 0x60, RZ, 0x3c, !PT ;  /* 0x000000603f7b7812 */ /* 0x000fc600078e3cff */
[----:B----4-:R-:W-:Y:S04]  /*1d060*/  STS.U8 [R124+UR4+0x10280], R127 ;  /* 0x0102807f7c007988 */ /* 0x010fe80008000004 */
[----:B--2---:R0:W-:Y:S04]  /*1d070*/  STS.U8 [R124+UR4+0x18280], R47 ;  /* 0x0182802f7c007988 */ /* 0x0041e80008000004 */
[----:B------:R1:W-:Y:S04]  /*1d080*/  STS.U8 [R124+UR4+0x10680], R48 ;  /* 0x010680307c007988 */ /* 0x0003e80008000004 */
[----:B------:R2:W-:Y:S04]  /*1d090*/  STS.U8 [R124+UR4+0x18680], R41 ;  /* 0x018680297c007988 */ /* 0x0005e80008000004 */
[----:B0-----:R-:W5:Y:S04]  /*1d0a0*/  LDL.LU R47, [R1+0x8f8] ;  /* 0x0008f800012f7983 */ /* 0x001f680000300800 */
[----:B-1----:R-:W5:Y:S04]  /*1d0b0*/  LDL.LU R48, [R1+0x8f4] ;  /* 0x0008f40001307983 */ /* 0x002f680000300800 */
[----:B--2---:R-:W5:Y:S04]  /*1d0c0*/  LDL.LU R41, [R1+0x8f0] ;  /* 0x0008f00001297983 */ /* 0x004f680000300800 */
[----:B------:R0:W-:Y:S04]  /*1d0d0*/  STS.U8 [R124+UR4+0x10a80], R42 ;  /* 0x010a802a7c007988 */ /* 0x0001e80008000004 */
        /* <DEDUP_REMOVED lines=11> */
[----:B------:R-:W2:Y:S04]  /*1d190*/  LDL R77, [R1+0x328] ;  /* 0x00032800014d7983 */ /* 0x000ea80000100800 */
[----:B------:R-:W2:Y:S04]  /*1d1a0*/  LDL R76, [R1+0x32c] ;  /* 0x00032c00014c7983 */ /* 0x000ea80000100800 */
[----:B------:R-:W4:Y:S04]  /*1d1b0*/  LDL R142, [R1+0x348] ;  /* 0x00034800018e7983 */ /* 0x000f280000100800 */
[----:B------:R-:W4:Y:S04]  /*1d1c0*/  LDL R140, [R1+0x34c] ;  /* 0x00034c00018c7983 */ /* 0x000f280000100800 */
[----:B------:R-:W-:Y:S04]  /*1d1d0*/  STS.U8 [R124+UR4+0x11680], R239 ;  /* 0x011680ef7c007988 */ /* 0x000fe80008000004 */
[----:B------:R-:W-:Y:S04]  /*1d1e0*/  STS.U8 [R124+UR4+0x19680], R237 ;  /* 0x019680ed7c007988 */ /* 0x000fe80008000004 */
[----:B------:R-:W-:Y:S04]  /*1d1f0*/  STS.U8 [R124+UR4+0x11a80], R207 ;  /* 0x011a80cf7c007988 */ /* 0x000fe80008000004 */
[----:B------:R-:W-:Y:S04]  /*1d200*/  STS.U8 [R124+UR4+0x19a80], R205 ;  /* 0x019a80cd7c007988 */ /* 0x000fe80008000004 */
[----:B------:R-:W4:Y:S04]  /*1d210*/  LDL R130, [R1+0x368] ;  /* 0x0003680001827983 */ /* 0x000f280000100800 */
[----:B------:R-:W4:Y:S04]  /*1d220*/  LDL R129, [R1+0x36c] ;  /* 0x00036c0001817983 */ /* 0x000f280000100800 */
[----:B------:R-:W-:Y:S04]  /*1d230*/  STS.U8 [R124+UR4+0x11e80], R175 ;  /* 0x011e80af7c007988 */ /* 0x000fe80008000004 */
[----:B------:R-:W-:Y:S04]  /*1d240*/  STS.U8 [R124+UR4+0x19e80], R173 ;  /* 0x019e80ad7c007988 */ /* 0x000fe80008000004 */
        /* <DEDUP_REMOVED lines=20> */
[----:B---3--:R0:W-:Y:S04]  /*1d390*/  STS.U8 [R123+UR4+0x10300], R32 ;  /* 0x010300207b007988 */ /* 0x0081e80008000004 */
[----:B------:R1:W-:Y:S04]  /*1d3a0*/  STS.U8 [R123+UR4+0x18300], R25 ;  /* 0x018300197b007988 */ /* 0x0003e80008000004 */
[----:B------:R3:W-:Y:S04]  /*1d3b0*/  STS.U8 [R123+UR4+0x10700], R26 ;  /* 0x0107001a7b007988 */ /* 0x0007e80008000004 */
[----:B0-----:R-:W5:Y:S04]  /*1d3c0*/  LDL.LU R32, [R1+0x8d4] ;  /* 0x0008d40001207983 */ /* 0x001f680000300800 */
[----:B-1----:R-:W5:Y:S04]  /*1d3d0*/  LDL.LU R25, [R1+0x8d0] ;  /* 0x0008d00001197983 */ /* 0x002f680000300800 */
[----:B---3--:R-:W5:Y:S04]  /*1d3e0*/  LDL.LU R26, [R1+0x8cc] ;  /* 0x0008cc00011a7983 */ /* 0x008f680000300800 */
[----:B------:R0:W-:Y:S04]  /*1d3f0*/  STS.U8 [R123+UR4+0x18700], R23 ;  /* 0x018700177b007988 */ /* 0x0001e80008000004 */
[----:B------:R1:W-:Y:S04]  /*1d400*/  STS.U8 [R123+UR4+0x10b00], R24 ;  /* 0x010b00187b007988 */ /* 0x0003e80008000004 */
[----:B0-----:R-:W5:Y:S04]  /*1d410*/  LDL.LU R23, [R1+0x8c8] ;  /* 0x0008c80001177983 */ /* 0x001f680000300800 */
[----:B-1----:R-:W5:Y:S04]  /*1d420*/  LDL.LU R24, [R1+0x8c4] ;  /* 0x0008c40001187983 */ /* 0x002f680000300800 */
[----:B------:R-:W3:Y:S04]  /*1d430*/  LDL R126, [R1+0x3c8] ;  /* 0x0003c800017e7983 */ /* 0x000ee80000100800 */
[----:B------:R-:W3:Y:S04]  /*1d440*/  LDL R125, [R1+0x3cc] ;  /* 0x0003cc00017d7983 */ /* 0x000ee80000100800 */
[----:B------:R0:W-:Y:S04]  /*1d450*/  STS.U8 [R123+UR4+0x18b00], R17 ;  /* 0x018b00117b007988 */ /* 0x0001e80008000004 */
[----:B------:R1:W-:Y:S04]  /*1d460*/  STS.U8 [R123+UR4+0x10f00], R18 ;  /* 0x010f00127b007988 */ /* 0x0003e80008000004 */
[----:B------:R1:W-:Y:S04]  /*1d470*/  STS.U8 [R123+UR4+0x18f00], R15 ;  /* 0x018f000f7b007988 */ /* 0x0003e80008000004 */
[----:B0-----:R-:W5:Y:S04]  /*1d480*/  LDL.LU R17, [R1+0x8c0] ;  /* 0x0008c00001117983 */ /* 0x001f680000300800 */
[----:B-1----:R-:W5:Y:S04]  /*1d490*/  LDL.LU R18, [R1+0x8bc] ;  /* 0x0008bc0001127983 */ /* 0x002f680000300800 */
[----:B------:R-:W5:Y:S04]  /*1d4a0*/  LDL.LU R15, [R1+0x8b8] ;  /* 0x0008b800010f7983 */ /* 0x000f680000300800 */
[----:B------:R-:W3:Y:S04]  /*1d4b0*/  LDL R134, [R1+0x3e8] ;  /* 0x0003e80001867983 */ /* 0x000ee80000100800 */
[----:B------:R-:W3:Y:S04]  /*1d4c0*/  LDL R132, [R1+0x3ec] ;  /* 0x0003ec0001847983 */ /* 0x000ee80000100800 */
[----:B------:R-:W3:Y:S04]  /*1d4d0*/  LDL R118, [R1+0x400] ;  /* 0x0004000001767983 */ /* 0x000ee80000100800 */
[----:B------:R-:W3:Y:S01]  /*1d4e0*/  LDL R124, [R1+0x318] ;  /* 0x00031800017c7983 */ /* 0x000ee20000100800 */
[----:B------:R-:W-:-:S02]  /*1d4f0*/  PRMT R78, RZ, 0x7610, R78 ;  /* 0x00007610ff4e7816 */ /* 0x000fc4000000004e */
[----:B------:R-:W-:Y:S01]  /*1d500*/  PRMT R79, RZ, 0x7610, R79 ;  /* 0x00007610ff4f7816 */ /* 0x000fe2000000004f */
[----:B------:R-:W3:Y:S01]  /*1d510*/  LDL R144, [R1+0x350] ;  /* 0x0003500001907983 */ /* 0x000ee20000100800 */
[----:B------:R-:W-:Y:S02]  /*1d520*/  PRMT R80, RZ, 0x7610, R80 ;  /* 0x00007610ff507816 */ /* 0x000fe40000000050 */
[----:B------:R-:W-:Y:S01]  /*1d530*/  PRMT R81, RZ, 0x7610, R81 ;  /* 0x00007610ff517816 */ /* 0x000fe20000000051 */
[----:B------:R-:W3:Y:S01]  /*1d540*/  LDL R143, [R1+0x354] ;  /* 0x00035400018f7983 */ /* 0x000ee20000100800 */
[----:B------:R-:W-:-:S03]  /*1d550*/  PRMT R82, RZ, 0x7610, R82 ;  /* 0x00007610ff527816 */ /* 0x000fc60000000052 */
[----:B------:R-:W3:Y:S01]  /*1d560*/  LDL R141, [R1+0x394] ;  /* 0x00039400018d7983 */ /* 0x000ee20000100800 */
[----:B------:R-:W-:-:S03]  /*1d570*/  PRMT R83, RZ, 0x7610, R83 ;  /* 0x00007610ff537816 */ /* 0x000fc60000000053 */
        /* <DEDUP_REMOVED lines=12> */
[----:B------:R-:W3:Y:S04]  /*1d640*/  LDL R146, [R1+0x3f8] ;  /* 0x0003f80001927983 */ /* 0x000ee80000100800 */
[----:B--2---:R4:W2:Y:S02]  /*1d650*/  @!P2 LDG.E.U8 R78, desc[UR14][R76.64] ;  /* 0x0000000e4c4ea981 */ /* 0x0048a4000c1e1100 */
[----:B----4-:R-:W-:Y:S02]  /*1d660*/  @!P2 IMAD.MOV.U32 R76, RZ, RZ, R140 ;  /* 0x000000ffff4ca224 */ /* 0x010fe400078e008c */
[----:B------:R-:W-:Y:S01]  /*1d670*/  @!P2 IMAD.MOV.U32 R77, RZ, RZ, R142 ;  /* 0x000000ffff4da224 */ /* 0x000fe200078e008e */
[----:B------:R-:W4:Y:S04]  /*1d680*/  LDL R140, [R1+0x3d0] ;  /* 0x0003d000018c7983 */ /* 0x000f280000100800 */
[----:B------:R0:W2:Y:S04]  /*1d690*/  @!P2 LDG.E.U8 R79, desc[UR14][R76.64] ;  /* 0x0000000e4c4fa981 */ /* 0x0000a8000c1e1100 */
[----:B------:R-:W2:Y:S01]  /*1d6a0*/  LDL R142, [R1+0x390] ;  /* 0x00039000018e7983 */ /* 0x000ea20000100800 */
[----:B0-----:R-:W-:-:S03]  /*1d6b0*/  @!P2 IMAD.MOV.U32 R77, RZ, RZ, R130 ;  /* 0x000000ffff4da224 */ /* 0x001fc600078e0082 */
[----:B------:R-:W2:Y:S01]  /*1d6c0*/  LDL R130, [R1+0x330] ;  /* 0x0003300001827983 */ /* 0x000ea20000100800 */
[----:B------:R-:W-:-:S03]  /*1d6d0*/  @!P2 IMAD.MOV.U32 R76, RZ, RZ, R129 ;  /* 0x000000ffff4ca224 */ /* 0x000fc600078e0081 */
[----:B------:R-:W4:Y:S04]  /*1d6e0*/  LDL R129, [R1+0x334] ;  /* 0x0003340001817983 */ /* 0x000f280000100800 */
[----:B------:R0:W4:Y:S02]  /*1d6f0*/  @!P2 LDG.E.U8 R80, desc[UR14][R76.64] ;  /* 0x0000000e4c50a981 */ /* 0x000124000c1e1100 */
[----:B0-----:R-:W-:Y:S02]  /*1d700*/  @!P2 IMAD.MOV.U32 R77, RZ, RZ, R138 ;  /* 0x000000ffff4da224 */ /* 0x001fe400078e008a */
[----:B------:R-:W4:Y:S01]  /*1d710*/  LDL R138, [R1+0x3f0] ;  /* 0x0003f000018a7983 */ /* 0x000f220000100800 */
        /* <DEDUP_REMOVED lines=8> */
[----:B---3--:R-:W-:Y:S02]  /*1d7a0*/  @!P2 IMAD.MOV.U32 R77, RZ, RZ, R126 ;  /* 0x000000ffff4da224 */ /* 0x008fe400078e007e */
[----:B------:R-:W3:Y:S01]  /*1d7b0*/  LDL R126, [R1+0x3b0] ;  /* 0x0003b000017e7983 */ /* 0x000ee20000100800 */
[----:B------:R-:W-:-:S03]  /*1d7c0*/  @!P2 IMAD.MOV.U32 R76, RZ, RZ, R125 ;  /* 0x000000ffff4ca224 */ /* 0x000fc600078e007d */
[----:B------:R-:W3:Y:S04]  /*1d7d0*/  LDL R125, [R1+0x3b4] ;  /* 0x0003b400017d7983 */ /* 0x000ee80000100800 */
[----:B------:R0:W3:Y:S02]  /*1d7e0*/  @!P2 LDG.E.U8 R83, desc[UR14][R76.64] ;  /* 0x0000000e4c53a981 */ /* 0x0000e4000c1e1100 */
[----:B0-----:R-:W-:Y:S02]  /*1d7f0*/  @!P2 IMAD.MOV.U32 R77, RZ, RZ, R134 ;  /* 0x000000ffff4da224 */ /* 0x001fe400078e0086 */
        /* <DEDUP_REMOVED lines=8> */
[----:B------:R2:W3:Y:S01]  /*1d880*/  @!P2 LDG.E.U8 R85, desc[UR14][R76.64] ;  /* 0x0000000e4c55a981 */ /* 0x0004e2000c1e1100 */
[----:B------:R-:W-:Y:S01]  /*1d890*/  PRMT R96, RZ, 0x7610, R96 ;  /* 0x00007610ff607816 */ /* 0x000fe20000000060 */
[----:B--2---:R-:W-:Y:S02]  /*1d8a0*/  @!P2 IMAD.MOV.U32 R77, RZ, RZ, R130 ;  /* 0x000000ffff4da224 */ /* 0x004fe400078e0082 */
[----:B------:R-:W2:Y:S01]  /*1d8b0*/  LDL R130, [R1+0x358] ;  /* 0x0003580001827983 */ /* 0x000ea20000100800 */
[----:B----4-:R-:W-:-:S03]  /*1d8c0*/  @!P2 IMAD.MOV.U32 R76, RZ, RZ, R129 ;  /* 0x000000ffff4ca224 */ /* 0x010fc600078e0081 */
[----:B------:R-:W4:Y:S04]  /*1d8d0*/  LDL R129, [R1+0x35c] ;  /* 0x00035c0001817983 */ /* 0x000f280000100800 */
[----:B------:R0:W4:Y:S02]  /*1d8e0*/  @!P2 LDG.E.U8 R86, desc[UR14][R76.64] ;  /* 0x0000000e4c56a981 */ /* 0x000124000c1e1100 */
[----:B0-----:R-:W-:Y:S02]  /*1d8f0*/  @!P2 IMAD.MOV.U32 R76, RZ, RZ, R143 ;  /* 0x000000ffff4ca224 */ /* 0x001fe400078e008f */
[----:B------:R-:W-:Y:S01]  /*1d900*/  @!P2 IMAD.MOV.U32 R77, RZ, RZ, R144 ;  /* 0x000000ffff4da224 */ /* 0x000fe200078e0090 */
[----:B------:R-:W4:Y:S04]  /*1d910*/  LDL R143, [R1+0x408] ;  /* 0x00040800018f7983 */ /* 0x000f280000100800 */
[----:B------:R0:W4:Y:S04]  /*1d920*/  @!P2 LDG.E.U8 R91, desc[UR14][R76.64] ;  /* 0x0000000e4c5ba981 */ /* 0x000128000c1e1100 */
[----:B------:R-:W4:Y:S01]  /*1d930*/  LDL R144, [R1+0x320] ;  /* 0x0003200001907983 */ /* 0x000f220000100800 */
[----:B0-----:R-:W-:-:S03]  /*1d940*/  @!P2 IMAD.MOV.U32 R77, RZ, RZ, R128 ;  /* 0x000000ffff4da224 */ /* 0x001fc600078e0080 */
[----:B------:R-:W4:Y:S01]  /*1d950*/  LDL R128, [R1+0x378] ;  /* 0x0003780001807983 */ /* 0x000f220000100800 */
[----:B------:R-:W-:-:S03]  /*1d960*/  @!P2 IMAD.MOV.U32 R76, RZ, RZ, R127 ;  /* 0x000000ffff4ca224 */ /* 0x000fc600078e007f */
[----:B------:R-:W4:Y:S04]  /*1d970*/  LDL R127, [R1+0x37c] ;  /* 0x00037c00017f7983 */ /* 0x000f280000100800 */
[----:B------:R0:W4:Y:S02]  /*1d980*/  @!P2 LDG.E.U8 R92, desc[UR14][R76.64] ;  /* 0x0000000e4c5ca981 */ /* 0x000124000c1e1100 */
[----:B0-----:R-:W-:Y:S02]  /*1d990*/  @!P2 IMAD.MOV.U32 R76, RZ, RZ, R141 ;  /* 0x000000ffff4ca224 */ /* 0x001fe400078e008d */
[----:B------:R-:W-:Y:S01]  /*1d9a0*/  @!P2 IMAD.MOV.U32 R77, RZ, RZ, R142 ;  /* 0x000000ffff4da224 */ /* 0x000fe200078e008e */
[----:B------:R-:W4:Y:S04]  /*1d9b0*/  LDL R141, [R1+0x344] ;  /* 0x00034400018d7983 */ /* 0x000f280000100800 */
[----:B------:R3:W4:Y:S04]  /*1d9c0*/  @!P2 LDG.E.U8 R93, desc[UR14][R76.64] ;  /* 0x0000000e4c5da981 */ /* 0x000728000c1e1100 */
[----:B------:R-:W4:Y:S01]  /*1d9d0*/  LDL R142, [R1+0x340] ;  /* 0x00034000018e7983 */ /* 0x000f220000100800 */
[----:B---3--:R-:W-:-:S03]  /*1d9e0*/  @!P2 IMAD.MOV.U32 R77, RZ, RZ, R126 ;  /* 0x000000ffff4da224 */ /* 0x008fc600078e007e */
[----:B------:R-:W3:Y:S01]  /*1d9f0*/  LDL R126, [R1+0x398] ;  /* 0x00039800017e7983 */ /* 0x000ee20000100800 */
[----:B------:R-:W-:-:S03]  /*1da00*/  @!P2 IMAD.MOV.U32 R76, RZ, RZ, R125 ;  /* 0x000000ffff4ca224 */ /* 0x000fc600078e007d */
[----:B------:R-:W3:Y:S04]  /*1da10*/  LDL R125, [R1+0x39c] ;  /* 0x00039c00017d7983 */ /* 0x000ee80000100800 */
[----:B------:R0:W3:Y:S02]  /*1da20*/  @!P2 LDG.E.U8 R94, desc[UR14][R76.64] ;  /* 0x0000000e4c5ea981 */ /* 0x0000e4000c1e1100 */
[----:B0-----:R-:W-:Y:S02]  /*1da30*/  @!P2 IMAD.MOV.U32 R76, RZ, RZ, R139 ;  /* 0x000000ffff4ca224 */ /* 0x001fe400078e008b */
[----:B------:R-:W-:Y:S01]  /*1da40*/  @!P2 IMAD.MOV.U32 R77, RZ, RZ, R140 ;  /* 0x000000ffff4da224 */ /* 0x000fe200078e008c */
[----:B------:R-:W3:Y:S04]  /*1da50*/  LDL R139, [R1+0x364] ;  /* 0x00036400018b7983 */ /* 0x000ee80000100800 */
[----:B------:R0:W3:Y:S04]  /*1da60*/  @!P2 LDG.E.U8 R95, desc[UR14][R76.64] ;  /* 0x0000000e4c5fa981 */ /* 0x0000e8000c1e1100 */
[----:B------:R-:W3:Y:S01]  /*1da70*/  LDL R140, [R1+0x360] ;  /* 0x00036000018c7983 */ /* 0x000ee20000100800 */
[----:B0-----:R-:W-:-:S02]  /*1da80*/  @!P2 IMAD.MOV.U32 R76, RZ, RZ, R136 ;  /* 0x000000ffff4ca224 */ /* 0x001fc400078e0088 */
[----:B------:R-:W-:Y:S01]  /*1da90*/  @!P2 IMAD.MOV.U32 R77, RZ, RZ, R138 ;  /* 0x000000ffff4da224 */ /* 0x000fe200078e008a */
[----:B------:R-:W-:Y:S01]  /*1daa0*/  PRMT R97, RZ, 0x7610, R97 ;  /* 0x00007610ff617816 */ /* 0x000fe20000000061 */
[----:B------:R-:W3:Y:S04]  /*1dab0*/  LDL R138, [R1+0x380] ;  /* 0x00038000018a7983 */ /* 0x000ee80000100800 */
[----:B------:R0:W3:Y:S04]  /*1dac0*/  @!P2 LDG.E.U8 R96, desc[UR14][R76.64] ;  /* 0x0000000e4c60a981 */ /* 0x0000e8000c1e1100 */
[----:B------:R-:W3:Y:S01]  /*1dad0*/  LDL R136, [R1+0x384] ;  /* 0x0003840001887983 */ /* 0x000ee20000100800 */
[----:B0-----:R-:W-:-:S03]  /*1dae0*/  @!P2 IMAD.MOV.U32 R76, RZ, RZ, R118 ;  /* 0x000000ffff4ca224 */ /* 0x001fc600078e0076 */
[----:B------:R-:W3:Y:S01]  /*1daf0*/  LDL R118, [R1+0x3bc] ;  /* 0x0003bc0001767983 */ /* 0x000ee20000100800 */
[----:B------:R-:W-:-:S03]  /*1db00*/  @!P2 IMAD.MOV.U32 R77, RZ, RZ, R124 ;  /* 0x000000ffff4da224 */ /* 0x000fc600078e007c */
[----:B------:R-:W3:Y:S01]  /*1db10*/  LDL R124, [R1+0x3b8] ;  /* 0x0003b800017c7983 */ /* 0x000ee20000100800 */
[----:B------:R-:W-:-:S03]  /*1db20*/  PRMT R98, RZ, 0x7610, R98 ;  /* 0x00007610ff627816 */ /* 0x000fc60000000062 */
[----:B------:R0:W3:Y:S01]  /*1db30*/  @!P2 LDG.E.U8 R97, desc[UR14][R76.64] ;  /* 0x0000000e4c61a981 */ /* 0x0000e2000c1e1100 */
[----:B------:R-:W-:Y:S01]  /*1db40*/  PRMT R99, RZ, 0x7610, R99 ;  /* 0x00007610ff637816 */ /* 0x000fe20000000063 */
[----:B0-----:R-:W-:Y:S02]  /*1db50*/  @!P2 IMAD.MOV.U32 R76, RZ, RZ, R132 ;  /* 0x000000ffff4ca224 */ /* 0x001fe400078e0084 */
[----:B------:R-:W-:Y:S01]  /*1db60*/  @!P2 IMAD.MOV.U32 R77, RZ, RZ, R134 ;  /* 0x000000ffff4da224 */ /* 0x000fe200078e0086 */
[----:B------:R-:W3:Y:S04]  /*1db70*/  LDL R132, [R1+0x3a4] ;  /* 0x0003a40001847983 */ /* 0x000ee80000100800 */
[----:B------:R-:W3:Y:S04]  /*1db80*/  LDL R134, [R1+0x3a0] ;  /* 0x0003a00001867983 */ /* 0x000ee80000100800 */
[----:B------:R2:W3:Y:S01]  /*1db90*/  @!P2 LDG.E.U8 R98, desc[UR14][R76.64] ;  /* 0x0000000e4c62a981 */ /* 0x0004e2000c1e1100 */
[----:B------:R-:W-:-:S02]  /*1dba0*/  PRMT R100, RZ, 0x7610, R100 ;  /* 0x00007610ff647816 */ /* 0x000fc40000000064 */
[----:B------:R-:W-:Y:S01]  /*1dbb0*/  PRMT R101, RZ, 0x7610, R101 ;  /* 0x00007610ff657816 */ /* 0x000fe20000000065 */
[----:B--2---:R-:W-:Y:S02]  /*1dbc0*/  @!P2 IMAD.MOV.U32 R77, RZ, RZ, R130 ;  /* 0x000000ffff4da224 */ /* 0x004fe400078e0082 */
[----:B------:R-:W2:Y:S01]  /*1dbd0*/  LDL R130, [R1+0x3c0] ;  /* 0x0003c00001827983 */ /* 0x000ea20000100800 */
[----:B----4-:R-:W-:-:S03]  /*1dbe0*/  @!P2 IMAD.MOV.U32 R76, RZ, RZ, R129 ;  /* 0x000000ffff4ca224 */ /* 0x010fc600078e0081 */
[----:B------:R-:W4:Y:S04]  /*1dbf0*/  LDL R129, [R1+0x3c4] ;  /* 0x0003c40001817983 */ /* 0x000f280000100800 */
[----:B------:R0:W2:Y:S02]  /*1dc00*/  @!P2 LDG.E.U8 R99, desc[UR14][R76.64] ;  /* 0x0000000e4c63a981 */ /* 0x0000a4000c1e1100 */
[----:B0-----:R-:W-:Y:S02]  /*1dc10*/  @!P2 IMAD.MOV.U32 R77, RZ, RZ, R128 ;  /* 0x000000ffff4da224 */ /* 0x001fe400078e0080 */
[----:B------:R-:W2:Y:S01]  /*1dc20*/  LDL R128, [R1+0x3e0] ;  /* 0x0003e00001807983 */ /* 0x000ea20000100800 */
[----:B------:R-:W-:-:S03]  /*1dc30*/  @!P2 IMAD.MOV.U32 R76, RZ, RZ, R127 ;  /* 0x000000ffff4ca224 */ /* 0x000fc600078e007f */
[----:B------:R-:W2:Y:S04]  /*1dc40*/  LDL R127, [R1+0x3e4] ;  /* 0x0003e400017f7983 */ /* 0x000ea80000100800 */
[----:B------:R3:W2:Y:S02]  /*1dc50*/  @!P2 LDG.E.U8 R100, desc[UR14][R76.64] ;  /* 0x0000000e4c64a981 */ /* 0x0006a4000c1e1100 */
        /* <DEDUP_REMOVED lines=8> */
[----:B------:R-:W3:Y:S01]  /*1dce0*/  LDL R124, [R1+0x310] ;  /* 0x00031000017c7983 */ /* 0x000ee20000100800 */
[----:B------:R-:W-:Y:S02]  /*1dcf0*/  PRMT R102, RZ, 0x7610, R102 ;  /* 0x00007610ff667816 */ /* 0x000fe40000000066 */
[----:B------:R-:W-:-:S04]  /*1dd00*/  PRMT R107, RZ, 0x7610, R107 ;  /* 0x00007610ff6b7816 */ /* 0x000fc8000000006b */
[----:B------:R0:W3:Y:S01]  /*1dd10*/  @!P2 LDG.E.U8 R102, desc[UR14][R76.64] ;  /* 0x0000000e4c66a981 */ /* 0x0000e2000c1e1100 */
[----:B------:R-:W-:Y:S01]  /*1dd20*/  PRMT R108, RZ, 0x7610, R108 ;  /* 0x00007610ff6c7816 */ /* 0x000fe2000000006c */
[----:B0-----:R-:W-:Y:S02]  /*1dd30*/  @!P2 IMAD.MOV.U32 R76, RZ, RZ, R149 ;  /* 0x000000ffff4ca224 */ /* 0x001fe400078e0095 */
[----:B------:R-:W-:-:S05]  /*1dd40*/  @!P2 IMAD.MOV.U32 R77, RZ, RZ, R150 ;  /* 0x000000ffff4da224 */ /* 0x000fca00078e0096 */
        /* <DEDUP_REMOVED lines=21> */
[----:B------:R-:W-:-:S03]  /*1dea0*/  PRMT R114, RZ, 0x7610, R114 ;  /* 0x00007610ff727816 */ /* 0x000fc60000000072 */
[----:B------:R1:W-:Y:S01]  /*1deb0*/  STS.U8 [R123+UR4+0x11300], R16 ;  /* 0x011300107b007988 */ /* 0x0003e20008000004 */
[----:B0-----:R-:W-:Y:S02]  /*1dec0*/  @!P2 IMAD.MOV.U32 R76, RZ, RZ, R132 ;  /* 0x000000ffff4ca224 */ /* 0x001fe400078e0084 */
[----:B------:R-:W-:Y:S01]  /*1ded0*/  @!P2 IMAD.MOV.U32 R77, RZ, RZ, R134 ;  /* 0x000000ffff4da224 */ /* 0x000fe200078e0086 */
[----:B------:R0:W-:Y:S04]  /*1dee0*/  STS.U8 [R123+UR4+0x19300], R5 ;  /* 0x019300057b007988 */ /* 0x0001e80008000004 */
[----:B------:R4:W3:Y:S01]  /*1def0*/  @!P2 LDG.E.U8 R113, desc[UR14][R76.64] ;  /* 0x0000000e4c71a981 */ /* 0x0008e2000c1e1100 */
[----:B------:R-:W-:-:S03]  /*1df00*/  PRMT R115, RZ, 0x7610, R115 ;  /* 0x00007610ff737816 */ /* 0x000fc60000000073 */
[----:B------:R-:W-:Y:S01]  /*1df10*/  STS.U8 [R123+UR4+0x11700], R235 ;  /* 0x011700eb7b007988 */ /* 0x000fe20008000004 */
[----:B------:R-:W-:-:S03]  /*1df20*/  PRMT R116, RZ, 0x7610, R116 ;  /* 0x00007610ff747816 */ /* 0x000fc60000000074 */
[----:B-1----:R-:W5:Y:S01]  /*1df30*/  LDL.LU R16, [R1+0x8b4] ;  /* 0x0008b40001107983 */ /* 0x002f620000300800 */
[----:B----4-:R-:W-:Y:S02]  /*1df40*/  @!P2 IMAD.MOV.U32 R76, RZ, RZ, R129 ;  /* 0x000000ffff4ca224 */ /* 0x010fe400078e0081 */
[----:B--2---:R-:W-:Y:S01]  /*1df50*/  @!P2 IMAD.MOV.U32 R77, RZ, RZ, R130 ;  /* 0x000000ffff4da224 */ /* 0x004fe200078e0082 */
[----:B------:R-:W-:Y:S04]  /*1df60*/  STS.U8 [R123+UR4+0x19700], R233 ;  /* 0x019700e97b007988 */ /* 0x000fe80008000004 */
[----:B------:R-:W-:Y:S04]  /*1df70*/  STS.U8 [R123+UR4+0x11b00], R203 ;  /* 0x011b00cb7b007988 */ /* 0x000fe80008000004 */
[----:B------:R1:W2:Y:S04]  /*1df80*/  @!P2 LDG.E.U8 R114, desc[UR14][R76.64] ;  /* 0x0000000e4c72a981 */ /* 0x0002a8000c1e1100 */
[----:B------:R-:W-:Y:S04]  /*1df90*/  STS.U8 [R123+UR4+0x19b00], R201 ;  /* 0x019b00c97b007988 */ /* 0x000fe80008000004 */
[----:B------:R-:W-:Y:S04]  /*1dfa0*/  STS.U8 [R123+UR4+0x11f00], R171 ;  /* 0x011f00ab7b007988 */ /* 0x000fe80008000004 */
[----:B------:R-:W-:Y:S04]  /*1dfb0*/  STS.U8 [R123+UR4+0x19f00], R169 ;  /* 0x019f00a97b007988 */ /* 0x000fe80008000004 */
[----:B------:R-:W-:Y:S04]  /*1dfc0*/  STS.U8 [R123+UR4+0x12300], R137 ;  /* 0x012300897b007988 */ /* 0x000fe80008000004 */
[----:B------:R-:W-:Y:S01]  /*1dfd0*/  STS.U8 [R123+UR4+0x1a300], R135 ;  /* 0x01a300877b007988 */ /* 0x000fe20008000004 */
[----:B-1----:R-:W-:-:S03]  /*1dfe0*/  @!P2 IMAD.MOV.U32 R77, RZ, RZ, R128 ;  /* 0x000000ffff4da224 */ /* 0x002fc600078e0080 */
[----:B0-----:R-:W5:Y:S01]  /*1dff0*/  LDL.LU R5, [R1+0x8b0] ;  /* 0x0008b00001057983 */ /* 0x001f620000300800 */
[----:B------:R-:W-:-:S03]  /*1e000*/  @!P2 IMAD.MOV.U32 R76, RZ, RZ, R127 ;  /* 0x000000ffff4ca224 */ /* 0x000fc600078e007f */
[----:B------:R-:W-:Y:S04]  /*1e010*/  STS.U8 [R123+UR4+0x12700], R87 ;  /* 0x012700577b007988 */ /* 0x000fe80008000004 */
[----:B------:R3:W4:Y:S04]  /*1e020*/  @!P2 LDG.E.U8 R115, desc[UR14][R76.64] ;  /* 0x0000000e4c73a981 */ /* 0x000728000c1e1100 */
        /* <DEDUP_REMOVED lines=12> */
[----:B---3--:R-:W-:-:S02]  /*1e0f0*/  @!P2 IMAD.MOV.U32 R77, RZ, RZ, R126 ;  /* 0x000000ffff4da224 */ /* 0x008fc400078e007e */
[----:B------:R-:W-:-:S05]  /*1e100*/  @!P2 IMAD.MOV.U32 R76, RZ, RZ, R125 ;  /* 0x000000ffff4ca224 */ /* 0x000fca00078e007d */
[----:B------:R0:W3:Y:S04]  /*1e110*/  @!P2 LDG.E.U8 R116, desc[UR14][R76.64] ;  /* 0x0000000e4c74a981 */ /* 0x0000e8000c1e1100 */
[----:B------:R-:W-:Y:S01]  /*1e120*/  STS.U8 [R123+UR4+0x1bf00], R248 ;  /* 0x01bf00f87b007988 */ /* 0x000fe20008000004 */
[----:B------:R-:W-:Y:S01]  /*1e130*/  PRMT R117, RZ, 0x7610, R117 ;  /* 0x00007610ff757816 */ /* 0x000fe20000000075 */
[----:B0-----:R-:W-:Y:S01]  /*1e140*/  @!P2 IMAD.MOV.U32 R76, RZ, RZ, R118 ;  /* 0x000000ffff4ca224 */ /* 0x001fe200078e0076 */
[----:B------:R-:W-:-:S05]  /*1e150*/  LOP3.LUT R118, R63, 0x70, RZ, 0x3c, !PT ;  /* 0x000000703f767812 */ /* 0x000fca00078e3cff */
[----:B------:R0:W-:Y:S04]  /*1e160*/  STS.U8 [R118+UR4+0x10380], R6 ;  /* 0x0103800676007988 */ /* 0x0001e80008000004 */
[----:B------:R1:W-:Y:S04]  /*1e170*/  STS.U8 [R118+UR4+0x18380], R3 ;  /* 0x0183800376007988 */ /* 0x0003e80008000004 */
[----:B------:R1:W-:Y:S04]  /*1e180*/  STS.U8 [R118+UR4+0x10780], R4 ;  /* 0x0107800476007988 */ /* 0x0003e80008000004 */
[----:B0-----:R-:W5:Y:S04]  /*1e190*/  LDL.LU R6, [R1+0x8ac] ;  /* 0x0008ac0001067983 */ /* 0x001f680000300800 */
[----:B-1----:R-:W5:Y:S04]  /*1e1a0*/  LDL.LU R3, [R1+0x8a8] ;  /* 0x0008a80001037983 */ /* 0x002f680000300800 */
[----:B------:R-:W5:Y:S04]  /*1e1b0*/  LDL.LU R4, [R1+0x8a4] ;  /* 0x0008a40001047983 */ /* 0x000f680000300800 */
[----:B------:R0:W-:Y:S04]  /*1e1c0*/  STS.U8 [R118+UR4+0x18780], R72 ;  /* 0x0187804876007988 */ /* 0x0001e80008000004 */
[----:B0-----:R-:W2:Y:S01]  /*1e1d0*/  LDL.LU R72, [R1+0x8a0] ;  /* 0x0008a00001487983 */ /* 0x001ea20000300800 */
[----:B------:R-:W-:-:S05]  /*1e1e0*/  @!P2 IMAD.MOV.U32 R77, RZ, RZ, R124 ;  /* 0x000000ffff4da224 */ /* 0x000fca00078e007c */
[----:B------:R2:W3:Y:S04]  /*1e1f0*/  @!P2 LDG.E.U8 R117, desc[UR14][R76.64] ;  /* 0x0000000e4c75a981 */ /* 0x0004e8000c1e1100 */
[----:B------:R0:W-:Y:S04]  /*1e200*/  STS.U8 [R118+UR4+0x10b80], R160 ;  /* 0x010b80a076007988 */ /* 0x0001e80008000004 */
[----:B------:R1:W-:Y:S04]  /*1e210*/  STS.U8 [R118+UR4+0x18b80], R145 ;  /* 0x018b809176007988 */ /* 0x0003e80008000004 */
[----:B------:R1:W-:Y:S04]  /*1e220*/  STS.U8 [R118+UR4+0x10f80], R75 ;  /* 0x010f804b76007988 */ /* 0x0003e80008000004 */
[----:B0-----:R0:W5:Y:S04]  /*1e230*/  LDL.LU R160, [R1+0x89c] ;  /* 0x00089c0001a07983 */ /* 0x0011680000300800 */
[----:B-1----:R0:W5:Y:S04]  /*1e240*/  LDL.LU R145, [R1+0x898] ;  /* 0x0008980001917983 */ /* 0x0021680000300800 */
[----:B------:R0:W5:Y:S04]  /*1e250*/  LDL.LU R75, [R1+0x894] ;  /* 0x00089400014b7983 */ /* 0x0001680000300800 */
[----:B------:R1:W-:Y:S04]  /*1e260*/  STS.U8 [R118+UR4+0x18f80], R74 ;  /* 0x018f804a76007988 */ /* 0x0003e80008000004 */
[----:B------:R0:W-:Y:S04]  /*1e270*/  STS.U8 [R118+UR4+0x11380], R73 ;  /* 0x0113804976007988 */ /* 0x0001e80008000004 */
[----:B------:R0:W-:Y:S04]  /*1e280*/  STS.U8 [R118+UR4+0x19380], R2 ;  /* 0x0193800276007988 */ /* 0x0001e80008000004 */
[----:B-1----:R1:W5:Y:S04]  /*1e290*/  LDL.LU R74, [R1+0x890] ;  /* 0x00089000014a7983 */ /* 0x0023680000300800 */
[----:B0-----:R1:W5:Y:S04]  /*1e2a0*/  LDL.LU R73, [R1+0x88c] ;  /* 0x00088c0001497983 */ /* 0x0013680000300800 */
[----:B------:R1:W5:Y:S04]  /*1e2b0*/  LDL.LU R2, [R1+0x888] ;  /* 0x0008880001027983 */ /* 0x0003680000300800 */
        /* <DEDUP_REMOVED lines=22> */
[----:B------:R-:W0:Y:S01]  /*1e420*/  S2R R0, SR_TID.X ;  /* 0x0000000000007919 */ /* 0x000e220000002100 */
[----:B------:R-:W-:Y:S01]  /*1e430*/  ULEA UR6, UR9, UR4, 0x3 ;  /* 0x0000000409067291 */ /* 0x000fe2000f8e18ff */
[----:B------:R-:W-:-:S03]  /*1e440*/  UMOV UR8, UR11 ;  /* 0x0000000b00087c82 */ /* 0x000fc60008000000 */
[----:B------:R-:W-:Y:S01]  /*1e450*/  UIADD3 UR6, UPT, UPT, UR6, 0x24000, URZ ;  /* 0x0002400006067890 */ /* 0x000fe2000fffe0ff */
[----:B0-----:R-:W-:Y:S02]  /*1e460*/  LOP3.LUT R0, R0, 0x7f, RZ, 0xc0, !PT ;  /* 0x0000007f00007812 */ /* 0x001fe400078ec0ff */
[C---:B--2---:R-:W-:Y:S01]  /*1e470*/  LOP3.LUT R76, R72.reuse, 0x20, RZ, 0x3c, !PT ;  /* 0x00000020484c7812 */ /* 0x044fe200078e3cff */
        /* <DEDUP_REMOVED lines=17> */
[----:B------:R1:W-:Y:S04]  /*1e590*/  STS.U8 [R77+UR4+0x22200], R98 ;  /* 0x022200624d007988 */ /* 0x0003e80008000004 */
[----:B------:R1:W-:Y:S01]  /*1e5a0*/  STS.U8 [R77+UR4+0x22600], R99 ;  /* 0x022600634d007988 */ /* 0x0003e20008000004 */
[----:B0-----:R-:W-:-:S03]  /*1e5b0*/  LOP3.LUT R76, R72, 0x60, RZ, 0x3c, !PT ;  /* 0x00000060484c7812 */ /* 0x001fc600078e3cff */
[----:B------:R1:W-:Y:S04]  /*1e5c0*/  STS.U8 [R77+UR4+0x22a00], R100 ;  /* 0x022a00644d007988 */ /* 0x0003e80008000004 */
        /* <DEDUP_REMOVED lines=10> */
[----:B----4-:R1:W-:Y:S04]  /*1e670*/  STS.U8 [R76+UR4+0x23700], R115 ;  /* 0x023700734c007988 */ /* 0x0103e80008000004 */
[----:B---3--:R1:W-:Y:S04]  /*1e680*/  STS.U8 [R76+UR4+0x23b00], R116 ;  /* 0x023b00744c007988 */ /* 0x0083e80008000004 */
[----:B------:R1:W-:Y:S01]  /*1e690*/  STS.U8 [R76+UR4+0x23f00], R117 ;  /* 0x023f00754c007988 */ /* 0x0003e20008000004 */
[----:B------:R0:W-:Y:S06]  /*1e6a0*/  MEMBAR.ALL.CTA ;  /* 0x0000000000007992 */ /* 0x0001ec0000008000 */
[----:B0-----:R-:W0:Y:S02]  /*1e6b0*/  FENCE.VIEW.ASYNC.S ;  /* 0x00000000000073c6 */ /* 0x001e240000000000 */
[----:B0-----:R-:W-:Y:S06]  /*1e6c0*/  BAR.SYNC.DEFER_BLOCKING 0x0 ;  /* 0x0000000000007b1d */ /* 0x001fec0000010000 */
[----:B------:R-:W-:Y:S05]  /*1e6d0*/  @P0 BRA `(.L_x_9) ;  /* 0x0000000000dc0947 */ /* 0x000fea0003800000 */
[----:B------:R-:W-:Y:S02]  /*1e6e0*/  UIADD3 UR11, UPT, UPT, UR5, 0x40, URZ ;  /* 0x00000040050b7890 */ /* 0x000fe4000fffe0ff */
[----:B------:R-:W-:Y:S02]  /*1e6f0*/  UIADD3 UR70, UPT, UPT, UR5, 0x40, URZ ;  /* 0x0000004005467890 */ /* 0x000fe4000fffe0ff */
[----:B------:R-:W-:Y:S01]  /*1e700*/  UIADD3 UR71, UPT, UPT, UR5, 0x40, URZ ;  /* 0x0000004005477890 */ /* 0x000fe2000fffe0ff */
[----:B------:R-:W-:Y:S01]  /*1e710*/  UMOV UR62, 0x0 ;  /* 0x00000000003e7882 */ /* 0x000fe20000000000 */
[----:B------:R-:W-:Y:S01]  /*1e720*/  UMOV UR63, 0x8108490 ;  /* 0x08108490003f7882 */ /* 0x000fe20000000000 */
[----:B------:R-:W-:Y:S01]  /*1e730*/  UMOV UR64, UR10 ;  /* 0x0000000a00407c82 */ /* 0x000fe20008000000 */
[----:B------:R-:W-:Y:S01]  /*1e740*/  UMOV UR65, 0x40004040 ;  /* 0x4000404000417882 */ /* 0x000fe20000000000 */
[----:B------:R-:W-:Y:S01]  /*1e750*/  UMOV UR76, 0x0 ;  /* 0x00000000004c7882 */ /* 0x000fe20000000000 */
[----:B------:R-:W-:Y:S01]  /*1e760*/  UMOV UR77, 0x8108490 ;  /* 0x08108490004d7882 */ /* 0x000fe20000000000 */
[----:B------:R-:W-:-:S02]  /*1e770*/  UIADD3 UR72, UPT, UPT, UR5, 0x40, URZ ;  /* 0x0000004005487890 */ /* 0x000fc4000fffe0ff */
[----:B------:R-:W-:Y:S01]  /*1e780*/  UTCQMMA gdesc[UR64], gdesc[UR12], tmem[UR5], tmem[UR62], idesc[UR63], UPT ;  /* 0x00ff3e0c400075ea */ /* 0x000fe2000b800305 */
[----:B------:R-:W-:Y:S01]  /*1e790*/  UMOV UR66, 0x0 ;  /* 0x0000000000427882 */ /* 0x000fe20000000000 */
[----:B------:R-:W-:Y:S01]  /*1e7a0*/  UMOV UR67, 0x8108490 ;  /* 0x0810849000437882 */ /* 0x000fe20000000000 */
[----:B------:R-:W-:Y:S02]  /*1e7b0*/  UIADD3 UR73, UPT, UPT, UR5, 0x80, URZ ;  /* 0x0000008005497890 */ /* 0x000fe4000fffe0ff */
[----:B------:R0:W-:Y:S01]  /*1e7c0*/  UTCQMMA gdesc[UR16], gdesc[UR18], tmem[UR5], tmem[UR76], idesc[UR77], UPT ;  /* 0x00ff4c12100075ea */ /* 0x0001e2000b800305 */
[----:B------:R-:W-:Y:S01]  /*1e7d0*/  UMOV UR68, 0x0 ;  /* 0x0000000000447882 */ /* 0x000fe20000000000 */
[----:B------:R-:W-:Y:S01]  /*1e7e0*/  UMOV UR69, 0x8108490 ;  /* 0x0810849000457882 */ /* 0x000fe20000000000 */
[----:B------:R-:W-:Y:S02]  /*1e7f0*/  UIADD3 UR74, UPT, UPT, UR5, 0x80, URZ ;  /* 0x00000080054a7890 */ /* 0x000fe4000fffe0ff */
[----:B------:R-:W-:Y:S01]  /*1e800*/  UTCQMMA gdesc[UR20], gdesc[UR22], tmem[UR5], tmem[UR66], idesc[UR67], UPT ;  /* 0x00ff4216140075ea */ /* 0x000fe2000b800305 */
[----:B------:R-:W-:Y:S01]  /*1e810*/  UMOV UR52, 0x0 ;  /* 0x0000000000347882 */ /* 0x000fe20000000000 */
[----:B------:R-:W-:Y:S01]  /*1e820*/  UMOV UR53, 0x8108490 ;  /* 0x0810849000357882 */ /* 0x000fe20000000000 */
[----:B------:R-:W-:-:S02]  /*1e830*/  UIADD3 UR75, UPT, UPT, UR5, 0x80, URZ ;  /* 0x00000080054b7890 */ /* 0x000fc4000fffe0ff */
[----:B------:R-:W-:Y:S01]  /*1e840*/  UTCQMMA gdesc[UR24], gdesc[UR26], tmem[UR5], tmem[UR68], idesc[UR69], UPT ;  /* 0x00ff441a180075ea */ /* 0x000fe2000b800305 */
[----:B------:R-:W-:Y:S01]  /*1e850*/  UMOV UR54, 0x0 ;  /* 0x0000000000367882 */ /* 0x000fe20000000000 */
[----:B------:R-:W-:Y:S01]  /*1e860*/  UMOV UR55, 0x8108490 ;  /* 0x0810849000377882 */ /* 0x000fe20000000000 */
[----:B0-----:R-:W-:Y:S01]  /*1e870*/  UIADD3 UR76, UPT, UPT, UR5, 0x80, URZ ;  /* 0x00000080054c7890 */ /* 0x001fe2000fffe0ff */
[----:B------:R0:W-:Y:S01]  /*1e880*/  UTCQMMA gdesc[UR28], gdesc[UR12], tmem[UR11], tmem[UR52], idesc[UR53], UPT ;  /* 0x00ff340c1c0075ea */ /* 0x0001e2000b80030b */
[----:B------:R-:W-:Y:S01]  /*1e890*/  UMOV UR56, 0x0 ;  /* 0x0000000000387882 */ /* 0x000fe20000000000 */
[----:B------:R-:W-:Y:S01]  /*1e8a0*/  UMOV UR57, 0x8108490 ;  /* 0x0810849000397882 */ /* 0x000fe20000000000 */
[----:B------:R-:W-:Y:S01]  /*1e8b0*/  UIADD3 UR77, UPT, UPT, UR5, 0xc0, URZ ;  /* 0x000000c0054d7890 */ /* 0x000fe2000fffe0ff */
[----:B------:R2:W-:Y:S01]  /*1e8c0*/  UTCQMMA gdesc[UR30], gdesc[UR18], tmem[UR70], tmem[UR54], idesc[UR55], UPT ;  /* 0x00ff36121e0075ea */ /* 0x0005e2000b800346 */
[----:B------:R-:W-:Y:S01]  /*1e8d0*/  UMOV UR58, 0x0 ;  /* 0x00000000003a7882 */ /* 0x000fe20000000000 */
[----:B------:R-:W-:Y:S01]  /*1e8e0*/  UMOV UR59, 0x8108490 ;  /* 0x08108490003b7882 */ /* 0x000fe20000000000 */
[----:B------:R3:W-:Y:S01]  /*1e8f0*/  UTCQMMA gdesc[UR32], gdesc[UR22], tmem[UR71], tmem[UR56], idesc[UR57], UPT ;  /* 0x00ff3816200075ea */ /* 0x0007e2000b800347 */
[----:B------:R-:W-:Y:S01]  /*1e900*/  UMOV UR60, 0x0 ;  /* 0x00000000003c7882 */ /* 0x000fe20000000000 */
[----:B------:R-:W-:Y:S01]  /*1e910*/  UMOV UR61, 0x8108490 ;  /* 0x08108490003d7882 */ /* 0x000fe20000000000 */
[----:B0-----:R-:W-:Y:S01]  /*1e920*/  UIADD3 UR11, UPT, UPT, UR5, 0xc0, URZ ;  /* 0x000000c0050b7890 */ /* 0x001fe2000fffe0ff */
[----:B------:R0:W-:Y:S01]  /*1e930*/  UTCQMMA gdesc[UR34], gdesc[UR26], tmem[UR72], tmem[UR58], idesc[UR59], UPT ;  /* 0x00ff3a1a220075ea */ /* 0x0001e2000b800348 */
[----:B------:R-:W-:Y:S01]  /*1e940*/  UMOV UR64, 0x0 ;  /* 0x0000000000407882 */ /* 0x000fe20000000000 */
[----:B------:R-:W-:Y:S01]  /*1e950*/  UMOV UR65, 0x8108490 ;  /* 0x0810849000417882 */ /* 0x000fe20000000000 */
[----:B--2---:R-:W-:Y:S01]  /*1e960*/  UIADD3 UR70, UPT, UPT, UR5, 0xc0, URZ ;  /* 0x000000c005467890 */ /* 0x004fe2000fffe0ff */
[----:B------:R2:W-:Y:S01]  /*1e970*/  UTCQMMA gdesc[UR36], gdesc[UR12], tmem[UR73], tmem[UR60], idesc[UR61], UPT ;  /* 0x00ff3c0c240075ea */ /* 0x0005e2000b800349 */
[----:B------:R2:W-:Y:S01]  /*1e980*/  UTCQMMA gdesc[UR38], gdesc[UR18], tmem[UR74], tmem[UR62], idesc[UR63], UPT ;  /* 0x00ff3e12260075ea */ /* 0x0005e2000b80034a */
[----:B---3--:R-:W-:Y:S01]  /*1e990*/  UIADD3 UR71, UPT, UPT, UR5, 0xc0, URZ ;  /* 0x000000c005477890 */ /* 0x008fe2000fffe0ff */
[----:B------:R2:W-:Y:S01]  /*1e9a0*/  UTCQMMA gdesc[UR40], gdesc[UR22], tmem[UR75], tmem[UR64], idesc[UR65], UPT ;  /* 0x00ff4016280075ea */ /* 0x0005e2000b80034b */
[----:B------:R2:W-:Y:S01]  /*1e9b0*/  UTCQMMA gdesc[UR42], gdesc[UR26], tmem[UR76], tmem[UR66], idesc[UR67], UPT ;  /* 0x00ff421a2a0075ea */ /* 0x0005e2000b80034c */
[----:B------:R2:W-:Y:S01]  /*1e9c0*/  UTCQMMA gdesc[UR44], gdesc[UR12], tmem[UR77], tmem[UR68], idesc[UR69], UPT ;  /* 0x00ff440c2c0075ea */ /* 0x0005e2000b80034d */
[----:B0-----:R-:W-:Y:S01]  /*1e9d0*/  UMOV UR58, UR6 ;  /* 0x00000006003a7c82 */ /* 0x001fe20008000000 */
[----:B------:R-:W-:Y:S01]  /*1e9e0*/  UMOV UR59, URZ ;  /* 0x000000ff003b7c82 */ /* 0x000fe20008000000 */
[----:B------:R2:W-:Y:S01]  /*1e9f0*/  UTCQMMA gdesc[UR46], gdesc[UR18], tmem[UR11], tmem[UR52], idesc[UR53], UPT ;  /* 0x00ff34122e0075ea */ /* 0x0005e2000b80030b */
[----:B------:R-:W-:Y:S01]  /*1ea00*/  UMOV UR58, UR58 ;  /* 0x0000003a003a7c82 */ /* 0x000fe20008000000 */
[----:B------:R2:W-:Y:S01]  /*1ea10*/  UTCQMMA gdesc[UR48], gdesc[UR22], tmem[UR70], tmem[UR54], idesc[UR55], UPT ;  /* 0x00ff3616300075ea */ /* 0x0005e2000b800346 */
[----:B------:R2:W-:Y:S01]  /*1ea20*/  UTCQMMA gdesc[UR50], gdesc[UR26], tmem[UR71], tmem[UR56], idesc[UR57], UPT ;  /* 0x00ff381a320075ea */ /* 0x0005e2000b800347 */
[----:B------:R2:W-:Y:S01]  /*1ea30*/  UTCBAR [UR58], URZ ;  /* 0x000000ff3a0073e9 */ /* 0x0005e200080000ff */
[----:B------:R-:W-:Y:S01]  /*1ea40*/  NOP ;  /* 0x0000000000007918 */ /* 0x000fe20000000000 */
.L_x_9:
[----:B-1----:R-:W3:Y:S04]  /*1ea50*/  LDL R77, [R1+0x878] ;  /* 0x00087800014d7983 */ /* 0x002ee80000100800 */
[----:B------:R-:W3:Y:S01]  /*1ea60*/  LDL.LU R76, [R1+0x850] ;  /* 0x00085000014c7983 */ /* 0x000ee20000300800 */
[----:B------:R-:W-:-:S04]  /*1ea70*/  UIADD3 UR9, UPT, UPT, UR9, 0x1, URZ ;  /* 0x0000000109097890 */ /* 0x000fc8000fffe0ff */
[----:B------:R-:W-:-:S04]  /*1ea80*/  UISETP.GT.AND UP1, UPT, UR9, 0x1, UPT ;  /* 0x000000010900788c */ /* 0x000fc8000bf24270 */
[----:B--2---:R-:W-:Y:S02]  /*1ea90*/  USEL UR11, URZ, 0x1, !UP1 ;  /* 0x00000001ff0b7887 */ /* 0x004fe4000c800000 */
[----:B------:R-:W-:Y:S02]  /*1eaa0*/  USEL UR9, UR9, URZ, !UP1 ;  /* 0x000000ff09097287 */ /* 0x000fe4000c800000 */
[----:B------:R-:W-:Y:S01]  /*1eab0*/  ULOP3.LUT UR11, UR8, UR11, URZ, 0x3c, !UPT ;  /* 0x0000000b080b7292 */ /* 0x000fe2000f8e3cff */
[----:B---3--:R-:W-:Y:S02]  /*1eac0*/  ISETP.NE.U32.AND P2, PT, R76, R77, PT ;  /* 0x0000004d4c00720c */ /* 0x008fe40003f45070 */
[----:B------:R-:W2:Y:S01]  /*1ead0*/  LDL.LU R76, [R1+0x858] ;  /* 0x00085800014c7983 */ /* 0x000ea20000300800 */
[----:B------:R-:W-:-:S03]  /*1eae0*/  IMAD.U32 R77, RZ, RZ, UR8 ;  /* 0x00000008ff4d7e24 */ /* 0x000fc6000f8e00ff */
[----:B--2---:R1:W-:Y:S07]  /*1eaf0*/  STL [R1+0x850], R76 ;  /* 0x0008504c01007387 */ /* 0x0043ee0000100800 */
[----:B------:R-:W-:Y:S05]  /*1eb00*/  @P2 BRA `(.L_x_10) ;  /* 0xffffff0800982947 */ /* 0x000fea000383ffff */
.L_x_7:
[----:B------:R-:W2:Y:S01]  /*1eb10*/  LDCU UR9, c[0x0][0x3a0] ;  /* 0x00007400ff0977ac */ /* 0x000ea20008000800 */
[----:B------:R-:W3:Y:S01]  /*1eb20*/  LDCU.64 UR32, c[0x0][0x398] ;  /* 0x00007300ff2077ac */ /* 0x000ee20008000a00 */
[----:B--2---:R-:W-:-:S04]  /*1eb30*/  UIADD3 UR9, UPT, UPT, UR9, 0x7f, URZ ;  /* 0x0000007f09097890 */ /* 0x004fc8000fffe0ff */
[----:B------:R-:W-:-:S09]  /*1eb40*/  UISETP.GE.AND UP1, UPT, UR9, 0x80, UPT ;  /* 0x000000800900788c */ /* 0x000fd2000bf26270 */
[----:B---3--:R-:W-:Y:S05]  /*1eb50*/  BRA.U !UP1, `(.L_x_11) ;  /* 0x0000000109107547 */ /* 0x008fea000b800000 */
[----:B------:R-:W-:-:S06]  /*1eb60*/  USHF.L.U32 UR8, UR8, 0x1f, URZ ;  /* 0x0000001f08087899 */ /* 0x000fcc00080006ff */
[----:B-----5:R-:W-:-:S04]  /*1eb70*/  IMAD.U32 R3, RZ, RZ, UR8 ;  /* 0x00000008ff037e24 */ /* 0x020fc8000f8e00ff */
[----:B------:R-:W2:Y:S02]  /*1eb80*/  SYNCS.PHASECHK.TRANS64.TRYWAIT P0, [UR6], R3 ;  /* 0x00000003ff0075a7 */ /* 0x000ea40008001106 */
[----:B--2---:R-:W-:Y:S05]  /*1eb90*/  @!P0 BRA `(.L_x_12) ;  /* 0x0000004800f48947 */ /* 0x004fea0003800000 */
.L_x_11:
[----:B------:R-:W-:Y:S01]  /*1eba0*/  BAR.SYNC.DEFER_BLOCKING 0x0 ;  /* 0x0000000000007b1d */ /* 0x000fe20000010000 */
[C---:B-----5:R-:W-:Y:S02]  /*1ebb0*/  VIADD R132, R2.reuse, 0x3f ;  /* 0x0000003f02847836 */ /* 0x060fe40000000000 */
[C---:B------:R-:W-:Y:S02]  /*1ebc0*/  VIADD R134, R2.reuse, 0x1 ;  /* 0x0000000102867836 */ /* 0x040fe40000000000 */
[----:B------:R-:W-:Y:S01]  /*1ebd0*/  VIADD R133, R2, 0x2 ;  /* 0x0000000202857836 */ /* 0x000fe20000000000 */
[----:B------:R-:W-:Y:S01]  /*1ebe0*/  ISETP.GE.AND P0, PT, R132, UR33, PT ;  /* 0x0000002184007c0c */ /* 0x000fe2000bf06270 */
[----:B------:R-:W2:Y:S01]  /*1ebf0*/  LDCU.128 UR28, c[0x0][0x390] ;  /* 0x00007200ff1c77ac */ /* 0x000ea20008000c00 */
[----:B------:R-:W3:Y:S01]  /*1ec00*/  S2R R135, SR_TID.X ;  /* 0x0000000000877919 */ /* 0x000ee20000002100 */
[----:B------:R-:W4:Y:S01]  /*1ec10*/  LDCU.64 UR34, c[0x0][0x398] ;  /* 0x00007300ff2277ac */ /* 0x000f220008000a00 */
[----:B------:R-:W0:Y:S01]  /*1ec20*/  LDCU.64 UR16, c[0x0][0x398] ;  /* 0x00007300ff1077ac */ /* 0x000e220008000a00 */
[----:B------:R-:W1:Y:S01]  /*1ec30*/  LDCU.64 UR12, c[0x0][0x398] ;  /* 0x00007300ff0c77ac */ /* 0x000e620008000a00 */
[----:B------:R-:W0:Y:S01]  /*1ec40*/  LDCU.64 UR10, c[0x0][0x398] ;  /* 0x00007300ff0a77ac */ /* 0x000e220008000a00 */
[----:B------:R-:W0:Y:S02]  /*1ec50*/  @!P1 SYNCS.CCTL.IV [UR4+0x24000] ;  /* 0x02400000ff0099b1 */ /* 0x000e240008000004 */
[----:B0-----:R-:W-:Y:S01]  /*1ec60*/  BAR.SYNC.DEFER_BLOCKING 0x0 ;  /* 0x0000000000007b1d */ /* 0x001fe20000010000 */
[----:B--2---:R-:W-:-:S02]  /*1ec70*/  ISETP.GE.AND P5, PT, R2, UR31, PT ;  /* 0x0000001f02007c0c */ /* 0x004fc4000bfa6270 */
[----:B------:R-:W-:Y:S02]  /*1ec80*/  ISETP.GE.AND P3, PT, R134, UR31, PT ;  /* 0x0000001f86007c0c */ /* 0x000fe4000bf66270 */
[----:B------:R-:W-:Y:S01]  /*1ec90*/  ISETP.GE.AND P4, PT, R133, UR31, PT ;  /* 0x0000001f85007c0c */ /* 0x000fe2000bf86270 */
[----:B------:R-:W0:Y:S01]  /*1eca0*/  LDCU.64 UR8, c[0x0][0x398] ;  /* 0x00007300ff0877ac */ /* 0x000e220008000a00 */
[----:B-1----:R-:W1:Y:S01]  /*1ecb0*/  LDTM.x128 R4, tmem[UR7] ;  /* 0x00000007000479ee */ /* 0x002e6200083c0000 */
[----:B------:R-:W-:Y:S01]  /*1ecc0*/  ISETP.LT.AND P6, PT, R145, UR16, !P3 ;  /* 0x0000001091007c0c */ /* 0x000fe2000dfc1270 */
[----:B------:R-:W2:Y:S01]  /*1ecd0*/  LDCU.64 UR6, c[0x0][0x398] ;  /* 0x00007300ff0677ac */ /* 0x000ea20008000a00 */
[----:B------:R-:W-:Y:S01]  /*1ece0*/  ISETP.LT.AND P3, PT, R160, UR12, !P3 ;  /* 0x0000000ca0007c0c */ /* 0x000fe2000df61270 */
[----:B------:R-:W0:Y:S01]  /*1ecf0*/  LDCU.64 UR26, c[0x0][0x398] ;  /* 0x00007300ff1a77ac */ /* 0x000e220008000a00 */
[C---:B---3--:R-:W-:Y:S02]  /*1ed00*/  LOP3.LUT R3, R135.reuse, 0x80, RZ, 0xc0, !PT ;  /* 0x0000008087037812 */ /* 0x048fe400078ec0ff */
[----:B------:R-:W-:Y:S01]  /*1ed10*/  LOP3.LUT R135, R135, 0xff, RZ, 0xc0, !PT ;  /* 0x000000ff87877812 */ /* 0x000fe200078ec0ff */
[----:B------:R-:W3:Y:S01]  /*1ed20*/  LDCU.64 UR24, c[0x0][0x398] ;  /* 0x00007300ff1877ac */ /* 0x000ee20008000a00 */
[----:B------:R-:W-:Y:S01]  /*1ed30*/  LEA R3, R3, UR4, 0x5 ;  /* 0x0000000403037c11 */ /* 0x000fe2000f8e28ff */
[----:B------:R-:W0:Y:S04]  /*1ed40*/  LDCU.64 UR22, c[0x0][0x398] ;  /* 0x00007300ff1677ac */ /* 0x000e280008000a00 */
[----:B------:R-:W-:Y:S01]  /*1ed50*/  IMAD R132, R0, 0x10, R3 ;  /* 0x0000001000847824 */ /* 0x000fe200078e0203 */
[----:B------:R-:W0:Y:S01]  /*1ed60*/  @!P1 SYNCS.CCTL.IV [UR4+0x24008] ;  /* 0x02400800ff0099b1 */ /* 0x000e220008000004 */
[----:B------:R-:W-:Y:S01]  /*1ed70*/  NOP ;  /* 0x0000000000007918 */ /* 0x000fe20000000000 */
[----:B------:R-:W-:Y:S01]  /*1ed80*/  ISETP.GE.AND P1, PT, R145, UR30, PT ;  /* 0x0000001e91007c0c */ /* 0x000fe2000bf26270 */
[----:B------:R-:W0:Y:S01]  /*1ed90*/  LDCU.64 UR20, c[0x0][0x398] ;  /* 0x00007300ff1477ac */ /* 0x000e220008000a00 */
[----:B--2---:R-:W-:-:S02]  /*1eda0*/  ISETP.LT.AND P5, PT, R160, UR6, !P5 ;  /* 0x00000006a0007c0c */ /* 0x004fc4000efa1270 */
[----:B----4-:R-:W-:Y:S01]  /*1edb0*/  ISETP.LT.AND P1, PT, R2, UR35, !P1 ;  /* 0x0000002302007c0c */ /* 0x010fe2000cf21270 */
[----:B------:R-:W2:Y:S01]  /*1edc0*/  LDCU.64 UR18, c[0x0][0x398] ;  /* 0x00007300ff1277ac */ /* 0x000ea20008000a00 */
[----:B-1----:R-:W-:Y:S02]  /*1edd0*/  F2FP.SATFINITE.E5M2.F32.PACK_AB_MERGE_C R6, R7, R6, RZ ;  /* 0x000000060706723e */ /* 0x002fe400048060ff */
[----:B------:R-:W-:Y:S01]  /*1ede0*/  F2FP.SATFINITE.E5M2.F32.PACK_AB_MERGE_C R70, R71, R70, RZ ;  /* 0x000000464746723e */ /* 0x000fe200048060ff */
[----:B------:R-:W1:Y:S01]  /*1edf0*/  LDCU UR6, c[0x0][0x398] ;  /* 0x00007300ff0677ac */ /* 0x000e620008000800 */
[----:B------:R-:W-:Y:S02]  /*1ee00*/  F2FP.SATFINITE.E5M2.F32.PACK_AB_MERGE_C R10, R11, R10, RZ ;  /* 0x0000000a0b0a723e */ /* 0x000fe400048060ff */
[----:B------:R-:W-:Y:S01]  /*1ee10*/  F2FP.SATFINITE.E5M2.F32.PACK_AB_MERGE_C R14, R15, R14, RZ ;  /* 0x0000000e0f0e723e */ /* 0x000fe200048060ff */
[----:B------:R-:W4:Y:S01]  /*1ee20*/  LDCU UR12, c[0x0][0x398] ;  /* 0x00007300ff0c77ac */ /* 0x000f220008000800 */
[----:B------:R-:W-:-:S02]  /*1ee30*/  F2FP.SATFINITE.E5M2.F32.PACK_AB_MERGE_C R7, R19, R18, RZ ;  /* 0x000000121307723e */ /* 0x000fc400048060ff */
[----:B------:R-:W-:Y:S01]  /*1ee40*/  F2FP.SATFINITE.E5M2.F32.PACK_AB_MERGE_C R74, R75, R74, RZ ;  /* 0x0000004a4b4a723e */ /* 0x000fe200048060ff */
[----:B------:R-:W0:Y:S01]  /*1ee50*/  LDCU UR16, c[0x0][0x398] ;  /* 0x00007300ff1077ac */ /* 0x000e220008000800 */
[----:B------:R-:W-:Y:S02]  /*1ee60*/  F2FP.SATFINITE.E5M2.F32.PACK_AB_MERGE_C R78, R79, R78, RZ ;  /* 0x0000004e4f4e723e */ /* 0x000fe400048060ff */
[----:B------:R-:W-:Y:S02]  /*1ee70*/  F2FP.SATFINITE.E5M2.F32.PACK_AB_MERGE_C R82, R83, R82, RZ ;  /* 0x000000525352723e */ /* 0x000fe400048060ff */
[----:B------:R-:W-:Y:S02]  /*1ee80*/  F2FP.SATFINITE.E5M2.F32.PACK_AB_MERGE_C R4, R5, R4, R6 ;  /* 0x000000040504723e */ /* 0x000fe40004806006 */
[----:B------:R-:W-:Y:S02]  /*1ee90*/  F2FP.SATFINITE.E5M2.F32.PACK_AB_MERGE_C R68, R69, R68, R70 ;  /* 0x000000444544723e */ /* 0x000fe40004806046 */
[----:B------:R-:W-:-:S02]  /*1eea0*/  F2FP.SATFINITE.E5M2.F32.PACK_AB_MERGE_C R5, R9, R8, R10 ;  /* 0x000000080905723e */ /* 0x000fc4000480600a */
[----:B------:R-:W-:Y:S02]  /*1eeb0*/  F2FP.SATFINITE.E5M2.F32.PACK_AB_MERGE_C R6, R13, R12, R14 ;  /* 0x0000000c0d06723e */ /* 0x000fe4000480600e */
[----:B------:R-:W-:Y:S02]  /*1eec0*/  F2FP.SATFINITE.E5M2.F32.PACK_AB_MERGE_C R7, R17, R16, R7 ;  /* 0x000000101107723e */ /* 0x000fe40004806007 */
[----:B------:R-:W-:Y:S02]  /*1eed0*/  F2FP.SATFINITE.E5M2.F32.PACK_AB_MERGE_C R69, R73, R72, R74 ;  /* 0x000000484945723e */ /* 0x000fe4000480604a */
[----:B------:R-:W-:Y:S01]  /*1eee0*/  F2FP.SATFINITE.E5M2.F32.PACK_AB_MERGE_C R70, R77, R76, R78 ;  /* 0x0000004c4d46723e */ /* 0x000fe2000480604e */
[----:B0-----:R-:W-:Y:S01]  /*1eef0*/  STS.128 [R132], R4 ;  /* 0x0000000484007388 */ /* 0x001fe20000000c00 */
[----:B------:R-:W-:Y:S02]  /*1ef00*/  F2FP.SATFINITE.E5M2.F32.PACK_AB_MERGE_C R71, R81, R80, R82 ;  /* 0x000000505147723e */ /* 0x000fe40004806052 */
[----:B------:R-:W-:-:S02]  /*1ef10*/  F2FP.SATFINITE.E5M2.F32.PACK_AB_MERGE_C R22, R23, R22, RZ ;  /* 0x000000161716723e */ /* 0x000fc400048060ff */
[----:B------:R-:W-:Y:S01]  /*1ef20*/  F2FP.SATFINITE.E5M2.F32.PACK_AB_MERGE_C R26, R27, R26, RZ ;  /* 0x0000001a1b1a723e */ /* 0x000fe200048060ff */
[----:B------:R-:W-:Y:S01]  /*1ef30*/  STS.128 [R132+0x800], R68 ;  /* 0x0008004484007388 */ /* 0x000fe20000000c00 */
[----:B------:R-:W-:Y:S02]  /*1ef40*/  F2FP.SATFINITE.E5M2.F32.PACK_AB_MERGE_C R30, R31, R30, RZ ;  /* 0x0000001e1f1e723e */ /* 0x000fe400048060ff */
[----:B------:R-:W-:Y:S02]  /*1ef50*/  F2FP.SATFINITE.E5M2.F32.PACK_AB_MERGE_C R8, R21, R20, R22 ;  /* 0x000000141508723e */ /* 0x000fe40004806016 */
[----:B------:R-:W-:Y:S01]  /*1ef60*/  LEA R22, R135, UR4, 0x4 ;  /* 0x0000000487167c11 */ /* 0x000fe2000f8e20ff */
[----:B------:R-:W-:Y:S01]  /*1ef70*/  BAR.SYNC.DEFER_BLOCKING 0x0 ;  /* 0x0000000000007b1d */ /* 0x000fe20000010000 */
[----:B------:R-:W-:Y:S02]  /*1ef80*/  F2FP.SATFINITE.E5M2.F32.PACK_AB_MERGE_C R9, R25, R24, R26 ;  /* 0x000000181909723e */ /* 0x000fe4000480601a */
[----:B------:R-:W-:-:S02]  /*1ef90*/  F2FP.SATFINITE.E5M2.F32.PACK_AB_MERGE_C R10, R29, R28, R30 ;  /* 0x0000001c1d0a723e */ /* 0x000fc4000480601e */
[----:B------:R-:W-:-:S03]  /*1efa0*/  F2FP.SATFINITE.E5M2.F32.PACK_AB_MERGE_C R86, R87, R86, RZ ;  /* 0x000000565756723e */ /* 0x000fc600048060ff */
[----:B------:R-:W0:Y:S01]  /*1efb0*/  LDC R21, c[0x0][0x3b4] ;  /* 0x0000ed00ff157b82 */ /* 0x000e220000000800 */
[----:B------:R-:W-:Y:S01]  /*1efc0*/  F2FP.SATFINITE.E5M2.F32.PACK_AB_MERGE_C R34, R35, R34, RZ ;  /* 0x000000222322723e */ /* 0x000fe200048060ff */
[----:B------:R-:W1:Y:S01]  /*1efd0*/  LDCU UR4, c[0x0][0x3b8] ;  /* 0x00007700ff0477ac */ /* 0x000e620008000800 */
[----:B------:R-:W-:Y:S02]  /*1efe0*/  F2FP.SATFINITE.E5M2.F32.PACK_AB_MERGE_C R90, R91, R90, RZ ;  /* 0x0000005a5b5a723e */ /* 0x000fe400048060ff */
[----:B------:R-:W-:Y:S02]  /*1eff0*/  F2FP.SATFINITE.E5M2.F32.PACK_AB_MERGE_C R94, R95, R94, RZ ;  /* 0x0000005e5f5e723e */ /* 0x000fe400048060ff */
[----:B------:R-:W-:Y:S02]  /*1f000*/  F2FP.SATFINITE.E5M2.F32.PACK_AB_MERGE_C R98, R99, R98, RZ ;  /* 0x000000626362723e */ /* 0x000fe400048060ff */
[----:B------:R-:W-:Y:S02]  /*1f010*/  F2FP.SATFINITE.E5M2.F32.PACK_AB_MERGE_C R84, R85, R84, R86 ;  /* 0x000000545554723e */ /* 0x000fe40004806056 */
[----:B------:R-:W-:-:S02]  /*1f020*/  F2FP.SATFINITE.E5M2.F32.PACK_AB_MERGE_C R11, R33, R32, R34 ;  /* 0x00000020210b723e */ /* 0x000fc40004806022 */
[----:B------:R-:W-:Y:S02]  /*1f030*/  F2FP.SATFINITE.E5M2.F32.PACK_AB_MERGE_C R85, R89, R88, R90 ;  /* 0x000000585955723e */ /* 0x000fe4000480605a */
[----:B------:R-:W-:Y:S02]  /*1f040*/  F2FP.SATFINITE.E5M2.F32.PACK_AB_MERGE_C R86, R93, R92, R94 ;  /* 0x0000005c5d56723e */ /* 0x000fe4000480605e */
[----:B------:R-:W-:Y:S01]  /*1f050*/  F2FP.SATFINITE.E5M2.F32.PACK_AB_MERGE_C R87, R97, R96, R98 ;  /* 0x000000606157723e */ /* 0x000fe20004806062 */
[----:B------:R-:W2:Y:S01]  /*1f060*/  LDS.128 R24, [R22] ;  /* 0x0000000016187984 */ /* 0x000ea20000000c00 */
[----:B------:R-:W-:Y:S01]  /*1f070*/  F2FP.SATFINITE.E5M2.F32.PACK_AB_MERGE_C R38, R39, R38, RZ ;  /* 0x000000262726723e */ /* 0x000fe200048060ff */
[----:B-1----:R-:W-:Y:S01]  /*1f080*/  IMAD R23, R2, UR4, RZ ;  /* 0x0000000402177c24 */ /* 0x002fe2000f8e02ff */
[----:B------:R-:W-:Y:S01]  /*1f090*/  F2FP.SATFINITE.E5M2.F32.PACK_AB_MERGE_C R102, R103, R102, RZ ;  /* 0x000000666766723e */ /* 0x000fe200048060ff */
[----:B------:R-:W1:Y:S01]  /*1f0a0*/  LDS.128 R28, [R22+0x1000] ;  /* 0x00100000161c7984 */ /* 0x000e620000000c00 */
[----:B------:R-:W-:Y:S01]  /*1f0b0*/  F2FP.SATFINITE.E5M2.F32.PACK_AB_MERGE_C R42, R43, R42, RZ ;  /* 0x0000002a2b2a723e */ /* 0x000fe200048060ff */
[----:B0-----:R-:W-:Y:S01]  /*1f0c0*/  IMAD R20, R145, R21, RZ ;  /* 0x0000001591147224 */ /* 0x001fe200078e02ff */
[----:B------:R-:W-:Y:S01]  /*1f0d0*/  F2FP.SATFINITE.E5M2.F32.PACK_AB_MERGE_C R46, R47, R46, RZ ;  /* 0x0000002e2f2e723e */ /* 0x000fe200048060ff */
[----:B------:R-:W-:Y:S01]  /*1f0e0*/  BAR.SYNC.DEFER_BLOCKING 0x0 ;  /* 0x0000000000007b1d */ /* 0x000fe20000010000 */
[----:B------:R-:W-:Y:S01]  /*1f0f0*/  F2FP.SATFINITE.E5M2.F32.PACK_AB_MERGE_C R50, R51, R50, RZ ;  /* 0x000000323332723e */ /* 0x000fe200048060ff */
[----:B------:R-:W-:Y:S01]  /*1f100*/  IMAD R21, R21, 0x100, R20 ;  /* 0x0000010015157824 */ /* 0x000fe200078e0214 */
[----:B------:R-:W-:-:S02]  /*1f110*/  F2FP.SATFINITE.E5M2.F32.PACK_AB_MERGE_C R106, R107, R106, RZ ;  /* 0x0000006a6b6a723e */ /* 0x000fc400048060ff */
[----:B------:R-:W-:Y:S02]  /*1f120*/  F2FP.SATFINITE.E5M2.F32.PACK_AB_MERGE_C R110, R111, R110, RZ ;  /* 0x0000006e6f6e723e */ /* 0x000fe400048060ff */
[----:B------:R-:W-:Y:S02]  /*1f130*/  F2FP.SATFINITE.E5M2.F32.PACK_AB_MERGE_C R114, R115, R114, RZ ;  /* 0x000000727372723e */ /* 0x000fe400048060ff */
[----:B------:R-:W-:Y:S02]  /*1f140*/  F2FP.SATFINITE.E5M2.F32.PACK_AB_MERGE_C R36, R37, R36, R38 ;  /* 0x000000242524723e */ /* 0x000fe40004806026 */
[----:B------:R-:W-:Y:S02]  /*1f150*/  F2FP.SATFINITE.E5M2.F32.PACK_AB_MERGE_C R100, R101, R100, R102 ;  /* 0x000000646564723e */ /* 0x000fe40004806066 */
[----:B------:R-:W-:Y:S02]  /*1f160*/  F2FP.SATFINITE.E5M2.F32.PACK_AB_MERGE_C R37, R41, R40, R42 ;  /* 0x000000282925723e */ /* 0x000fe4000480602a */
[----:B------:R-:W-:Y:S01]  /*1f170*/  F2FP.SATFINITE.E5M2.F32.PACK_AB_MERGE_C R38, R45, R44, R46 ;  /* 0x0000002c2d26723e */ /* 0x000fe2000480602e */
[C---:B------:R-:W-:Y:S01]  /*1f180*/  VIADD R45, R2.reuse, 0x4 ;  /* 0x00000004022d7836 */ /* 0x040fe20000000000 */
[----:B------:R-:W-:Y:S01]  /*1f190*/  F2FP.SATFINITE.E5M2.F32.PACK_AB_MERGE_C R39, R49, R48, R50 ;  /* 0x000000303127723e */ /* 0x000fe20004806032 */
[----:B------:R-:W-:Y:S01]  /*1f1a0*/  VIADD R46, R2, 0x3 ;  /* 0x00000003022e7836 */ /* 0x000fe20000000000 */
[----:B------:R-:W-:-:S02]  /*1f1b0*/  F2FP.SATFINITE.E5M2.F32.PACK_AB_MERGE_C R101, R105, R104, R106 ;  /* 0x000000686965723e */ /* 0x000fc4000480606a */
[----:B------:R-:W-:Y:S02]  /*1f1c0*/  F2FP.SATFINITE.E5M2.F32.PACK_AB_MERGE_C R102, R109, R108, R110 ;  /* 0x0000006c6d66723e */ /* 0x000fe4000480606e */
[----:B------:R-:W-:Y:S01]  /*1f1d0*/  F2FP.SATFINITE.E5M2.F32.PACK_AB_MERGE_C R103, R113, R112, R114 ;  /* 0x000000707167723e */ /* 0x000fe20004806072 */
[----:B------:R-:W-:Y:S01]  /*1f1e0*/  STS.128 [R132], R8 ;  /* 0x0000000884007388 */ /* 0x000fe20000000c00 */
[----:B------:R-:W-:Y:S02]  /*1f1f0*/  F2FP.SATFINITE.E5M2.F32.PACK_AB_MERGE_C R54, R55, R54, RZ ;  /* 0x000000363736723e */ /* 0x000fe400048060ff */
[----:B------:R-:W-:Y:S01]  /*1f200*/  F2FP.SATFINITE.E5M2.F32.PACK_AB_MERGE_C R118, R119, R118, RZ ;  /* 0x000000767776723e */ /* 0x000fe200048060ff */
[----:B------:R-:W-:Y:S01]  /*1f210*/  STS.128 [R132+0x800], R84 ;  /* 0x0008005484007388 */ /* 0x000fe20000000c00 */
[----:B------:R-:W-:Y:S02]  /*1f220*/  F2FP.SATFINITE.E5M2.F32.PACK_AB_MERGE_C R58, R59, R58, RZ ;  /* 0x0000003a3b3a723e */ /* 0x000fe400048060ff */
[----:B------:R-:W-:Y:S01]  /*1f230*/  F2FP.SATFINITE.E5M2.F32.PACK_AB_MERGE_C R62, R63, R62, RZ ;  /* 0x0000003e3f3e723e */ /* 0x000fe200048060ff */
[----:B------:R-:W-:Y:S01]  /*1f240*/  BAR.SYNC.DEFER_BLOCKING 0x0 ;  /* 0x0000000000007b1d */ /* 0x000fe20000010000 */
[----:B------:R-:W-:-:S02]  /*1f250*/  F2FP.SATFINITE.E5M2.F32.PACK_AB_MERGE_C R66, R67, R66, RZ ;  /* 0x000000424342723e */ /* 0x000fc400048060ff */
[----:B------:R-:W-:Y:S02]  /*1f260*/  F2FP.SATFINITE.E5M2.F32.PACK_AB_MERGE_C R122, R123, R122, RZ ;  /* 0x0000007a7b7a723e */ /* 0x000fe400048060ff */
        /* <DEDUP_REMOVED lines=8> */
[----:B------:R-:W-:Y:S02]  /*1f2f0*/  F2FP.SATFINITE.E5M2.F32.PACK_AB_MERGE_C R118, R125, R124, R126 ;  /* 0x0000007c7d76723e */ /* 0x000fe4000480607e */
[----:B------:R-:W-:Y:S01]  /*1f300*/  F2FP.SATFINITE.E5M2.F32.PACK_AB_MERGE_C R119, R129, R128, R130 ;  /* 0x000000808177723e */ /* 0x000fe20004806082 */
[----:B------:R-:W0:Y:S01]  /*1f310*/  LDS.128 R12, [R22] ;  /* 0x00000000160c7984 */ /* 0x000e220000000c00 */
[----:B------:R-:W-:-:S02]  /*1f320*/  IADD3 R3, P2, PT, R20, UR28, RZ ;  /* 0x0000001c14037c10 */ /* 0x000fc4000ff5e0ff */
[----:B------:R-:W-:Y:S01]  /*1f330*/  SHF.R.S32.HI R41, RZ, 0x1f, R23 ;  /* 0x0000001fff297819 */ /* 0x000fe20000011417 */
[----:B------:R-:W0:Y:S01]  /*1f340*/  LDS.128 R16, [R22+0x1000] ;  /* 0x0010000016107984 */ /* 0x000e220000000c00 */
[----:B------:R-:W-:Y:S01]  /*1f350*/  LEA.HI.X.SX32 R0, R20, UR29, 0x1, P2 ;  /* 0x0000001d14007c11 */ /* 0x000fe200090f0eff */
[----:B------:R-:W-:Y:S01]  /*1f360*/  BAR.SYNC.DEFER_BLOCKING 0x0 ;  /* 0x0000000000007b1d */ /* 0x000fe20000010000 */
[----:B------:R-:W-:Y:S02]  /*1f370*/  IADD3 R32, P2, PT, R23, R3, RZ ;  /* 0x0000000317207210 */ /* 0x000fe40007f5e0ff */
[----:B--2---:R-:W-:Y:S02]  /*1f380*/  PRMT R35, R24, 0x7770, RZ ;  /* 0x0000777018237816 */ /* 0x004fe400000000ff */
[C---:B-1----:R-:W-:Y:S01]  /*1f390*/  PRMT R49, R28.reuse, 0x7770, RZ ;  /* 0x000077701c317816 */ /* 0x042fe200000000ff */
[----:B------:R-:W-:Y:S01]  /*1f3a0*/  IMAD.X R33, R41, 0x1, R0, P2 ;  /* 0x0000000129217824 */ /* 0x000fe200010e0600 */
[----:B------:R-:W-:-:S02]  /*1f3b0*/  PRMT R51, R28, 0x7771, RZ ;  /* 0x000077711c337816 */ /* 0x000fc400000000ff */
[----:B------:R-:W-:Y:S01]  /*1f3c0*/  PRMT R47, R24, 0x7772, RZ ;  /* 0x00007772182f7816 */ /* 0x000fe200000000ff */
[----:B------:R1:W-:Y:S04]  /*1f3d0*/  STS.128 [R132], R36 ;  /* 0x0000002484007388 */ /* 0x0003e80000000c00 */
[----:B------:R-:W-:Y:S01]  /*1f3e0*/  STS.128 [R132+0x800], R100 ;  /* 0x0008006484007388 */ /* 0x000fe20000000c00 */
[----:B------:R-:W-:Y:S01]  /*1f3f0*/  BAR.SYNC.DEFER_BLOCKING 0x0 ;  /* 0x0000000000007b1d */ /* 0x000fe20000010000 */
[----:B-1----:R-:W-:-:S04]  /*1f400*/  VIADD R36, R23, UR4 ;  /* 0x0000000417247c36 */ /* 0x002fc80008000000 */
[----:B------:R-:W-:Y:S01]  /*1f410*/  VIADD R40, R36, UR4 ;  /* 0x0000000424287c36 */ /* 0x000fe20008000000 */
[----:B------:R-:W-:-:S04]  /*1f420*/  SHF.R.S32.HI R37, RZ, 0x1f, R36 ;  /* 0x0000001fff257819 */ /* 0x000fc80000011424 */
[----:B------:R-:W-:Y:S01]  /*1f430*/  SHF.R.S32.HI R43, RZ, 0x1f, R40 ;  /* 0x0000001fff2b7819 */ /* 0x000fe20000011428 */
[----:B------:R-:W1:Y:S04]  /*1f440*/  LDS.128 R8, [R22] ;  /* 0x0000000016087984 */ /* 0x000e680000000c00 */
[----:B------:R-:W2:Y:S01]  /*1f450*/  LDS.128 R4, [R22+0x1000] ;  /* 0x0010000016047984 */ /* 0x000ea20000000c00 */
[----:B------:R-:W-:Y:S06]  /*1f460*/  BAR.SYNC.DEFER_BLOCKING 0x0 ;  /* 0x0000000000007b1d */ /* 0x000fec0000010000 */
[----:B------:R-:W-:Y:S04]  /*1f470*/  STS.128 [R132], R52 ;  /* 0x0000003484007388 */ /* 0x000fe80000000c00 */
[----:B------:R-:W-:Y:S01]  /*1f480*/  STS.128 [R132+0x800], R116 ;  /* 0x0008007484007388 */ /* 0x000fe20000000c00 */
[----:B------:R-:W-:Y:S06]  /*1f490*/  BAR.SYNC.DEFER_BLOCKING 0x0 ;  /* 0x0000000000007b1d */ /* 0x000fec0000010000 */
[----:B------:R0:W-:Y:S01]  /*1f4a0*/  @P1 STG.E.U8 desc[UR14][R32.64], R35 ;  /* 0x0000002320001986 */ /* 0x0001e2000c10110e */
[----:B------:R-:W-:-:S04]  /*1f4b0*/  IADD3 R20, P1, PT, R21, UR28, RZ ;  /* 0x0000001c15147c10 */ /* 0x000fc8000ff3e0ff */
[----:B------:R-:W-:Y:S02]  /*1f4c0*/  LEA.HI.X.SX32 R21, R21, UR29, 0x1, P1 ;  /* 0x0000001d15157c11 */ /* 0x000fe400088f0eff */
[----:B------:R-:W-:Y:S02]  /*1f4d0*/  IADD3 R34, P1, PT, R36, R3, RZ ;  /* 0x0000000324227210 */ /* 0x000fe40007f3e0ff */
[----:B0-----:R-:W-:-:S03]  /*1f4e0*/  IADD3 R32, P2, PT, R23, R20, RZ ;  /* 0x0000001417207210 */ /* 0x001fc60007f5e0ff */
[--C-:B------:R-:W-:Y:S01]  /*1f4f0*/  IMAD.X R35, R37, 0x1, R0.reuse, P1 ;  /* 0x0000000125237824 */ /* 0x100fe200008e0600 */
[CC--:B------:R-:W-:Y:S01]  /*1f500*/  IADD3 R38, P1, PT, R40.reuse, R3.reuse, RZ ;  /* 0x0000000328267210 */ /* 0x0c0fe20007f3e0ff */
[----:B------:R-:W-:Y:S02]  /*1f510*/  VIADD R23, R40, UR4 ;  /* 0x0000000428177c36 */ /* 0x000fe40008000000 */
[----:B------:R-:W-:Y:S01]  /*1f520*/  IMAD.X R33, R41, 0x1, R21, P2 ;  /* 0x0000000129217824 */ /* 0x000fe200010e0615 */
[-C--:B------:R-:W-:Y:S01]  /*1f530*/  IADD3 R36, P2, PT, R36, R20.reuse, RZ ;  /* 0x0000001424247210 */ /* 0x080fe20007f5e0ff */
[--C-:B------:R-:W-:Y:S01]  /*1f540*/  IMAD.X R39, R43, 0x1, R0.reuse, P1 ;  /* 0x000000012b277824 */ /* 0x100fe200008e0600 */
[----:B------:R-:W-:Y:S02]  /*1f550*/  SHF.R.S32.HI R44, RZ, 0x1f, R23 ;  /* 0x0000001fff2c7819 */ /* 0x000fe40000011417 */
[----:B------:R-:W-:Y:S01]  /*1f560*/  IADD3 R42, P1, PT, R23, R3, RZ ;  /* 0x00000003172a7210 */ /* 0x000fe20007f3e0ff */
[--C-:B------:R-:W-:Y:S01]  /*1f570*/  IMAD.X R37, R37, 0x1, R21.reuse, P2 ;  /* 0x0000000125257824 */ /* 0x100fe200010e0615 */
[----:B------:R-:W-:Y:S01]  /*1f580*/  IADD3 R40, P2, PT, R40, R20, RZ ;  /* 0x0000001428287210 */ /* 0x000fe20007f5e0ff */
[----:B------:R0:W-:Y:S01]  /*1f590*/  @P5 STG.E.U8 desc[UR14][R32.64], R49 ;  /* 0x0000003120005986 */ /* 0x0001e2000c10110e */
[----:B------:R-:W-:Y:S01]  /*1f5a0*/  ISETP.LT.AND P5, PT, R145, UR10, !P4 ;  /* 0x0000000a91007c0c */ /* 0x000fe2000e7a1270 */
[----:B------:R-:W1:Y:S01]  /*1f5b0*/  LDCU UR10, c[0x0][0x398] ;  /* 0x00007300ff0a77ac */ /* 0x000e620008000800 */
[----:B------:R-:W-:Y:S01]  /*1f5c0*/  ISETP.LT.AND P4, PT, R160, UR8, !P4 ;  /* 0x00000008a0007c0c */ /* 0x000fe2000e781270 */
[----:B------:R-:W-:Y:S01]  /*1f5d0*/  IMAD.X R41, R43, 0x1, R21, P2 ;  /* 0x000000012b297824 */ /* 0x000fe200010e0615 */
[----:B------:R-:W-:Y:S01]  /*1f5e0*/  ISETP.GE.AND P2, PT, R46, UR31, PT ;  /* 0x0000001f2e007c0c */ /* 0x000fe2000bf46270 */
[----:B------:R-:W-:Y:S01]  /*1f5f0*/  IMAD.X R43, R44, 0x1, R0, P1 ;  /* 0x000000012c2b7824 */ /* 0x000fe200008e0600 */
[----:B------:R-:W-:Y:S01]  /*1f600*/  ISETP.GE.AND P1, PT, R45, UR31, PT ;  /* 0x0000001f2d007c0c */ /* 0x000fe2000bf26270 */
[----:B------:R-:W-:Y:S01]  /*1f610*/  VIADD R46, R2, 0x5 ;  /* 0x00000005022e7836 */ /* 0x000fe20000000000 */
[----:B------:R-:W-:Y:S01]  /*1f620*/  PRMT R45, R24, 0x7771, RZ ;  /* 0x00007771182d7816 */ /* 0x000fe200000000ff */
[----:B------:R-:W1:Y:S01]  /*1f630*/  LDCU UR8, c[0x0][0x398] ;  /* 0x00007300ff0877ac */ /* 0x000e620008000800 */
[----:B0-----:R-:W-:-:S03]  /*1f640*/  PRMT R49, R28, 0x7772, RZ ;  /* 0x000077721c317816 */ /* 0x001fc600000000ff */
[----:B------:R0:W-:Y:S01]  /*1f650*/  @P6 STG.E.U8 desc[UR14][R34.64], R45 ;  /* 0x0000002d22006986 */ /* 0x0001e2000c10110e */
[----:B------:R-:W-:-:S03]  /*1f660*/  ISETP.LT.AND P6, PT, R145, UR26, !P2 ;  /* 0x0000001a91007c0c */ /* 0x000fc6000d7c1270 */
[----:B------:R-:W-:Y:S01]  /*1f670*/  @P3 STG.E.U8 desc[UR14][R36.64], R51 ;  /* 0x0000003324003986 */ /* 0x000fe2000c10110e */
[----:B------:R-:W-:-:S03]  /*1f680*/  ISETP.GE.AND P3, PT, R46, UR31, PT ;  /* 0x0000001f2e007c0c */ /* 0x000fc6000bf66270 */
[----:B------:R1:W-:Y:S01]  /*1f690*/  @P5 STG.E.U8 desc[UR14][R38.64], R47 ;  /* 0x0000002f26005986 */ /* 0x0003e2000c10110e */
[----:B---3--:R-:W-:Y:S02]  /*1f6a0*/  ISETP.LT.AND P5, PT, R160, UR24, !P2 ;  /* 0x00000018a0007c0c */ /* 0x008fe4000d7a1270 */
[C---:B------:R-:W-:Y:S01]  /*1f6b0*/  IADD3 R32, P2, PT, R23.reuse, R20, RZ ;  /* 0x0000001417207210 */ /* 0x040fe20007f5e0ff */
[----:B------:R-:W-:Y:S01]  /*1f6c0*/  VIADD R23, R23, UR4 ;  /* 0x0000000417177c36 */ /* 0x000fe20008000000 */
[----:B0-----:R-:W-:Y:S01]  /*1f6d0*/  PRMT R45, R24, 0x7773, RZ ;  /* 0x00007773182d7816 */ /* 0x001fe200000000ff */
[----:B------:R-:W-:Y:S01]  /*1f6e0*/  @P4 STG.E.U8 desc[UR14][R40.64], R49 ;  /* 0x0000003128004986 */ /* 0x000fe2000c10110e */
[----:B------:R-:W-:Y:S02]  /*1f6f0*/  VIADD R24, R2, 0x6 ;  /* 0x0000000602187836 */ /* 0x000fe40000000000 */
[----:B------:R-:W-:Y:S01]  /*1f700*/  IADD3 R34, P4, PT, R23, R3, RZ ;  /* 0x0000000317227210 */ /* 0x000fe20007f9e0ff */
[----:B------:R0:W-:Y:S01]  /*1f710*/  @P6 STG.E.U8 desc[UR14][R42.64], R45 ;  /* 0x0000002d2a006986 */ /* 0x0001e2000c10110e */
[----:B------:R-:W-:Y:S01]  /*1f720*/  ISETP.LT.AND P6, PT, R145, UR22, !P1 ;  /* 0x0000001691007c0c */ /* 0x000fe2000cfc1270 */
[----:B------:R-:W-:Y:S01]  /*1f730*/  IMAD.X R33, R44, 0x1, R21, P2 ;  /* 0x000000012c217824 */ /* 0x000fe200010e0615 */
[----:B-1----:R-:W-:-:S02]  /*1f740*/  PRMT R47, R28, 0x7773, RZ ;  /* 0x000077731c2f7816 */ /* 0x002fc400000000ff */
[----:B------:R-:W-:Y:S02]  /*1f750*/  SHF.R.S32.HI R28, RZ, 0x1f, R23 ;  /* 0x0000001fff1c7819 */ /* 0x000fe40000011417 */
[----:B------:R-:W-:Y:S01]  /*1f760*/  ISETP.GE.AND P2, PT, R24, UR31, PT ;  /* 0x0000001f18007c0c */ /* 0x000fe2000bf46270 */
[C---:B------:R-:W-:Y:S01]  /*1f770*/  VIADD R24, R23.reuse, UR4 ;  /* 0x0000000417187c36 */ /* 0x040fe20008000000 */
[----:B------:R1:W-:Y:S01]  /*1f780*/  @P5 STG.E.U8 desc[UR14][R32.64], R47 ;  /* 0x0000002f20005986 */ /* 0x0003e2000c10110e */
[----:B------:R-:W-:Y:S01]  /*1f790*/  IMAD.X R35, R28, 0x1, R0, P4 ;  /* 0x000000011c237824 */ /* 0x000fe200020e0600 */
[----:B------:R-:W-:Y:S01]  /*1f7a0*/  ISETP.LT.AND P4, PT, R160, UR20, !P1 ;  /* 0x00000014a0007c0c */ /* 0x000fe2000cf81270 */
[----:B------:R-:W3:Y:S01]  /*1f7b0*/  LDCU UR20, c[0x0][0x398] ;  /* 0x00007300ff1477ac */ /* 0x000ee20008000800 */
[----:B------:R-:W-:Y:S01]  /*1f7c0*/  IADD3 R36, P1, PT, R23, R20, RZ ;  /* 0x0000001417247210 */ /* 0x000fe20007f3e0ff */
[----:B------:R-:W-:Y:S01]  /*1f7d0*/  VIADD R23, R2, 0x7 ;  /* 0x0000000702177836 */ /* 0x000fe20000000000 */
[----:B0-----:R-:W-:-:S02]  /*1f7e0*/  PRMT R43, R25, 0x7770, RZ ;  /* 0x00007770192b7816 */ /* 0x001fc400000000ff */
[----:B------:R-:W-:Y:S01]  /*1f7f0*/  ISETP.LT.AND P5, PT, R145, UR18, !P3 ;  /* 0x0000001291007c0c */ /* 0x000fe2000dfa1270 */
[----:B------:R-:W-:Y:S01]  /*1f800*/  IMAD.X R37, R28, 0x1, R21, P1 ;  /* 0x000000011c257824 */ /* 0x000fe200008e0615 */
[----:B------:R-:W-:Y:S01]  /*1f810*/  PRMT R45, R29, 0x7770, RZ ;  /* 0x000077701d2d7816 */ /* 0x000fe200000000ff */
[----:B------:R0:W-:Y:S01]  /*1f820*/  @P6 STG.E.U8 desc[UR14][R34.64], R43 ;  /* 0x0000002b22006986 */ /* 0x0001e2000c10110e */
[----:B------:R-:W-:Y:S01]  /*1f830*/  SHF.R.S32.HI R40, RZ, 0x1f, R24 ;  /* 0x0000001fff287819 */ /* 0x000fe20000011418 */
[----:B------:R-:W2:Y:S01]  /*1f840*/  LDCU UR18, c[0x0][0x398] ;  /* 0x00007300ff1277ac */ /* 0x000ea20008000800 */
[----:B------:R-:W-:Y:S01]  /*1f850*/  IADD3 R38, P6, PT, R24, R3, RZ ;  /* 0x0000000318267210 */ /* 0x000fe20007fde0ff */
[----:B------:R0:W-:Y:S01]  /*1f860*/  @P4 STG.E.U8 desc[UR14][R36.64], R45 ;  /* 0x0000002d24004986 */ /* 0x0001e2000c10110e */
[----:B------:R-:W-:Y:S02]  /*1f870*/  ISETP.LT.AND P4, PT, R160, UR32, !P3 ;  /* 0x00000020a0007c0c */ /* 0x000fe4000df81270 */
[----:B------:R-:W-:Y:S01]  /*1f880*/  PRMT R41, R25, 0x7771, RZ ;  /* 0x0000777119297816 */ /* 0x000fe200000000ff */
[----:B------:R-:W-:Y:S01]  /*1f890*/  IMAD.X R39, R40, 0x1, R0, P6 ;  /* 0x0000000128277824 */ /* 0x000fe200030e0600 */
[----:B-1----:R-:W-:-:S02]  /*1f8a0*/  IADD3 R32, P3, PT, R24, R20, RZ ;  /* 0x0000001418207210 */ /* 0x002fc40007f7e0ff */
[----:B------:R-:W-:Y:S01]  /*1f8b0*/  ISETP.GE.AND P1, PT, R23, UR31, PT ;  /* 0x0000001f17007c0c */ /* 0x000fe2000bf26270 */
[----:B------:R-:W-:Y:S01]  /*1f8c0*/  VIADD R23, R24, UR4 ;  /* 0x0000000418177c36 */ /* 0x000fe20008000000 */
[----:B------:R1:W-:Y:S01]  /*1f8d0*/  @P5 STG.E.U8 desc[UR14][R38.64], R41 ;  /* 0x0000002926005986 */ /* 0x0003e2000c10110e */
[----:B------:R-:W-:Y:S01]  /*1f8e0*/  ISETP.LT.AND P5, PT, R145, UR34, !P2 ;  /* 0x0000002291007c0c */ /* 0x000fe2000d7a1270 */
[----:B------:R-:W-:Y:S01]  /*1f8f0*/  IMAD.X R33, R40, 0x1, R21, P3 ;  /* 0x0000000128217824 */ /* 0x000fe200018e0615 */
[----:B0-----:R-:W-:Y:S01]  /*1f900*/  PRMT R43, R29, 0x7771, RZ ;  /* 0x000077711d2b7816 */ /* 0x001fe200000000ff */
[----:B------:R-:W-:Y:S01]  /*1f910*/  VIADD R24, R2, 0x8 ;  /* 0x0000000802187836 */ /* 0x000fe20000000000 */
[----:B------:R-:W-:Y:S02]  /*1f920*/  SHF.R.S32.HI R28, RZ, 0x1f, R23 ;  /* 0x0000001fff1c7819 */ /* 0x000fe40000011417 */
[C---:B------:R-:W-:Y:S01]  /*1f930*/  IADD3 R34, P6, PT, R23.reuse, R3, RZ ;  /* 0x0000000317227210 */ /* 0x040fe20007fde0ff */
[----:B------:R0:W-:Y:S01]  /*1f940*/  @P4 STG.E.U8 desc[UR14][R32.64], R43 ;  /* 0x0000002b20004986 */ /* 0x0001e2000c10110e */
[----:B------:R-:W-:Y:S01]  /*1f950*/  ISETP.LT.AND P4, PT, R160, UR6, !P2 ;  /* 0x00000006a0007c0c */ /* 0x000fe2000d781270 */
[----:B------:R-:W2:Y:S01]  /*1f960*/  LDCU UR6, c[0x0][0x398] ;  /* 0x00007300ff0677ac */ /* 0x000ea20008000800 */
[----:B------:R-:W-:Y:S01]  /*1f970*/  IADD3 R36, P2, PT, R23, R20, RZ ;  /* 0x0000001417247210 */ /* 0x000fe20007f5e0ff */
[----:B------:R-:W-:Y:S01]  /*1f980*/  IMAD.X R35, R28, 0x1, R0, P6 ;  /* 0x000000011c237824 */ /* 0x000fe200030e0600 */
[----:B-1----:R-:W-:-:S02]  /*1f990*/  PRMT R41, R25, 0x7772, RZ ;  /* 0x0000777219297816 */ /* 0x002fc400000000ff */
[----:B------:R-:W-:Y:S01]  /*1f9a0*/  ISETP.GE.AND P3, PT, R24, UR31, PT ;  /* 0x0000001f18007c0c */ /* 0x000fe2000bf66270 */
[----:B------:R-:W-:Y:S02]  /*1f9b0*/  VIADD R24, R23, UR4 ;  /* 0x0000000417187c36 */ /* 0x000fe40008000000 */
[----:B------:R1:W-:Y:S01]  /*1f9c0*/  @P5 STG.E.U8 desc[UR14][R34.64], R41 ;  /* 0x0000002922005986 */ /* 0x0003e2000c10110e */
[----:B------:R-:W-:Y:S01]  /*1f9d0*/  ISETP.LT.AND P5, PT, R145, UR8, !P1 ;  /* 0x0000000891007c0c */ /* 0x000fe2000cfa1270 */
[--C-:B------:R-:W-:Y:S01]  /*1f9e0*/  IMAD.X R37, R28, 0x1, R21.reuse, P2 ;  /* 0x000000011c257824 */ /* 0x100fe200010e0615 */
[----:B0-----:R-:W-:Y:S01]  /*1f9f0*/  PRMT R33, R29, 0x7772, RZ ;  /* 0x000077721d217816 */ /* 0x001fe200000000ff */
[----:B------:R-:W-:Y:S01]  /*1fa00*/  VIADD R23, R2, 0x9 ;  /* 0x0000000902177836 */ /* 0x000fe20000000000 */
[----:B------:R-:W-:Y:S01]  /*1fa10*/  SHF.R.S32.HI R40, RZ, 0x1f, R24 ;  /* 0x0000001fff287819 */ /* 0x000fe20000011418 */
[C---:B------:R-:W-:Y:S01]  /*1fa20*/  VIADD R32, R24.reuse, UR4 ;  /* 0x0000000418207c36 */ /* 0x040fe20008000000 */
[-C--:B------:R-:W-:Y:S01]  /*1fa30*/  IADD3 R38, P6, PT, R24, R3.reuse, RZ ;  /* 0x0000000318267210 */ /* 0x080fe20007fde0ff */
[----:B------:R0:W-:Y:S01]  /*1fa40*/  @P4 STG.E.U8 desc[UR14][R36.64], R33 ;  /* 0x0000002124004986 */ /* 0x0001e2000c10110e */
[----:B------:R-:W-:Y:S01]  /*1fa50*/  ISETP.LT.AND P4, PT, R160, UR10, !P1 ;  /* 0x0000000aa0007c0c */ /* 0x000fe2000cf81270 */
[----:B------:R-:W2:Y:S01]  /*1fa60*/  LDCU UR8, c[0x0][0x398] ;  /* 0x00007300ff0877ac */ /* 0x000ea20008000800 */
[----:B------:R-:W-:Y:S01]  /*1fa70*/  ISETP.GE.AND P2, PT, R23, UR31, PT ;  /* 0x0000001f17007c0c */ /* 0x000fe2000bf46270 */
[----:B------:R-:W-:Y:S01]  /*1fa80*/  IMAD.X R39, R40, 0x1, R0, P6 ;  /* 0x0000000128277824 */ /* 0x000fe200030e0600 */
[----:B------:R-:W-:Y:S01]  /*1fa90*/  PRMT R23, R25, 0x7773, RZ ;  /* 0x0000777319177816 */ /* 0x000fe200000000ff */
[----:B------:R-:W2:Y:S01]  /*1faa0*/  LDCU UR10, c[0x0][0x398] ;  /* 0x00007300ff0a77ac */ /* 0x000ea20008000800 */
[----:B------:R-:W-:Y:S01]  /*1fab0*/  IADD3 R24, P1, PT, R24, R20, RZ ;  /* 0x0000001418187210 */ /* 0x000fe20007f3e0ff */
[----:B-1----:R-:W-:Y:S01]  /*1fac0*/  VIADD R34, R2, 0xa ;  /* 0x0000000a02227836 */ /* 0x002fe20000000000 */
[----:B------:R-:W-:Y:S01]  /*1fad0*/  SHF.R.S32.HI R35, RZ, 0x1f, R32 ;  /* 0x0000001fff237819 */ /* 0x000fe20000011420 */
[----:B------:R1:W-:Y:S01]  /*1fae0*/  @P5 STG.E.U8 desc[UR14][R38.64], R23 ;  /* 0x0000001726005986 */ /* 0x0003e2000c10110e */
[----:B----4-:R-:W-:Y:S01]  /*1faf0*/  ISETP.LT.AND P5, PT, R145, UR12, !P3 ;  /* 0x0000000c91007c0c */ /* 0x010fe2000dfa1270 */
[----:B------:R-:W-:Y:S01]  /*1fb00*/  IMAD.X R25, R40, 0x1, R21, P1 ;  /* 0x0000000128197824 */ /* 0x000fe200008e0615 */
[----:B------:R-:W-:Y:S01]  /*1fb10*/  IADD3 R28, P6, PT, R32, R3, RZ ;  /* 0x00000003201c7210 */ /* 0x000fe20007fde0ff */
[----:B------:R-:W4:Y:S01]  /*1fb20*/  LDCU UR12, c[0x0][0x398] ;  /* 0x00007300ff0c77ac */ /* 0x000f220008000800 */
[----:B0-----:R-:W-:Y:S01]  /*1fb30*/  PRMT R37, R26, 0x7770, RZ ;  /* 0x000077701a257816 */ /* 0x001fe200000000ff */
[----:B------:R-:W-:Y:S01]  /*1fb40*/  VIADD R36, R2, 0xb ;  /* 0x0000000b02247836 */ /* 0x000fe20000000000 */
[----:B------:R-:W-:-:S02]  /*1fb50*/  ISETP.GE.AND P1, PT, R34, UR31, PT ;  /* 0x0000001f22007c0c */ /* 0x000fc4000bf26270 */
[----:B-1----:R-:W-:Y:S01]  /*1fb60*/  PRMT R39, R29, 0x7773, RZ ;  /* 0x000077731d277816 */ /* 0x002fe200000000ff */
[----:B------:R-:W-:Y:S02]  /*1fb70*/  VIADD R23, R32, UR4 ;  /* 0x0000000420177c36 */ /* 0x000fe40008000000 */
[----:B------:R-:W-:Y:S02]  /*1fb80*/  IMAD.X R29, R35, 0x1, R0, P6 ;  /* 0x00000001231d7824 */ /* 0x000fe400030e0600 */
[----:B------:R0:W-:Y:S01]  /*1fb90*/  @P4 STG.E.U8 desc[UR14][R24.64], R39 ;  /* 0x0000002718004986 */ /* 0x0001e2000c10110e */
[----:B--2---:R-:W-:Y:S01]  /*1fba0*/  ISETP.LT.AND P4, PT, R160, UR6, !P3 ;  /* 0x00000006a0007c0c */ /* 0x004fe2000df81270 */
[----:B------:R-:W1:Y:S01]  /*1fbb0*/  LDCU UR6, c[0x0][0x398] ;  /* 0x00007300ff0677ac */ /* 0x000e620008000800 */
[----:B------:R-:W-:Y:S01]  /*1fbc0*/  IADD3 R32, P3, PT, R32, R20, RZ ;  /* 0x0000001420207210 */ /* 0x000fe20007f7e0ff */
[----:B------:R2:W-:Y:S01]  /*1fbd0*/  @P5 STG.E.U8 desc[UR14][R28.64], R37 ;  /* 0x000000251c005986 */ /* 0x0005e2000c10110e */
[----:B------:R-:W-:Y:S01]  /*1fbe0*/  ISETP.LT.AND P5, PT, R145, UR8, !P2 ;  /* 0x0000000891007c0c */ /* 0x000fe2000d7a1270 */
[----:B------:R-:W1:Y:S01]  /*1fbf0*/  LDCU UR8, c[0x0][0x398] ;  /* 0x00007300ff0877ac */ /* 0x000e620008000800 */
[----:B------:R-:W-:Y:S01]  /*1fc00*/  SHF.R.S32.HI R38, RZ, 0x1f, R23 ;  /* 0x0000001fff267819 */ /* 0x000fe20000011417 */
[----:B------:R-:W-:Y:S01]  /*1fc10*/  IMAD.X R33, R35, 0x1, R21, P3 ;  /* 0x0000000123217824 */ /* 0x000fe200018e0615 */
[----:B------:R-:W-:-:S02]  /*1fc20*/  IADD3 R34, P6, PT, R23, R3, RZ ;  /* 0x0000000317227210 */ /* 0x000fc40007fde0ff */
[----:B------:R-:W-:Y:S01]  /*1fc30*/  ISETP.GE.AND P3, PT, R36, UR31, PT ;  /* 0x0000001f24007c0c */ /* 0x000fe2000bf66270 */
[----:B------:R-:W-:Y:S01]  /*1fc40*/  VIADD R36, R23, UR4 ;  /* 0x0000000417247c36 */ /* 0x000fe20008000000 */
[----:B0-----:R-:W-:Y:S01]  /*1fc50*/  PRMT R39, R30, 0x7770, RZ ;  /* 0x000077701e277816 */ /* 0x001fe200000000ff */
[----:B------:R-:W-:Y:S01]  /*1fc60*/  IMAD.X R35, R38, 0x1, R0, P6 ;  /* 0x0000000126237824 */ /* 0x000fe200030e0600 */
[----:B--2---:R-:W-:-:S03]  /*1fc70*/  PRMT R37, R26, 0x7771, RZ ;  /* 0x000077711a257816 */ /* 0x004fc600000000ff */
[----:B------:R0:W-:Y:S01]  /*1fc80*/  @P4 STG.E.U8 desc[UR14][R32.64], R39 ;  /* 0x0000002720004986 */ /* 0x0001e2000c10110e */
[----:B------:R-:W-:Y:S01]  /*1fc90*/  ISETP.LT.AND P4, PT, R160, UR10, !P2 ;  /* 0x0000000aa0007c0c */ /* 0x000fe2000d781270 */
[----:B------:R-:W2:Y:S01]  /*1fca0*/  LDCU UR10, c[0x0][0x398] ;  /* 0x00007300ff0a77ac */ /* 0x000ea20008000800 */
[----:B------:R-:W-:Y:S01]  /*1fcb0*/  IADD3 R24, P2, PT, R23, R20, RZ ;  /* 0x0000001417187210 */ /* 0x000fe20007f5e0ff */
[----:B------:R1:W-:Y:S01]  /*1fcc0*/  @P5 STG.E.U8 desc[UR14][R34.64], R37 ;  /* 0x0000002522005986 */ /* 0x0003e2000c10110e */
[----:B----4-:R-:W-:Y:S01]  /*1fcd0*/  ISETP.LT.AND P5, PT, R145, UR12, !P1 ;  /* 0x0000000c91007c0c */ /* 0x010fe2000cfa1270 */
[----:B------:R-:W-:Y:S01]  /*1fce0*/  VIADD R23, R2, 0xc ;  /* 0x0000000c02177836 */ /* 0x000fe20000000000 */
[----:B------:R-:W-:Y:S01]  /*1fcf0*/  SHF.R.S32.HI R40, RZ, 0x1f, R36 ;  /* 0x0000001fff287819 */ /* 0x000fe20000011424 */
[----:B------:R-:W-:Y:S01]  /*1fd00*/  IMAD.X R25, R38, 0x1, R21, P2 ;  /* 0x0000000126197824 */ /* 0x000fe200010e0615 */
[C---:B------:R-:W-:Y:S01]  /*1fd10*/  IADD3 R28, P6, PT, R36.reuse, R3, RZ ;  /* 0x00000003241c7210 */ /* 0x040fe20007fde0ff */
[----:B------:R-:W4:Y:S01]  /*1fd20*/  LDCU UR12, c[0x0][0x398] ;  /* 0x00007300ff0c77ac */ /* 0x000f220008000800 */
[----:B------:R-:W-:Y:S01]  /*1fd30*/  ISETP.GE.AND P2, PT, R23, UR31, PT ;  /* 0x0000001f17007c0c */ /* 0x000fe2000bf46270 */
[----:B------:R-:W-:Y:S01]  /*1fd40*/  VIADD R23, R36, UR4 ;  /* 0x0000000424177c36 */ /* 0x000fe20008000000 */
[----:B0-----:R-:W-:Y:S01]  /*1fd50*/  PRMT R39, R30, 0x7771, RZ ;  /* 0x000077711e277816 */ /* 0x001fe200000000ff */
[----:B------:R-:W-:Y:S01]  /*1fd60*/  IMAD.X R29, R40, 0x1, R0, P6 ;  /* 0x00000001281d7824 */ /* 0x000fe200030e0600 */
[----:B-1----:R-:W-:Y:S01]  /*1fd70*/  PRMT R37, R26, 0x7772, RZ ;  /* 0x000077721a257816 */ /* 0x002fe200000000ff */
[----:B------:R-:W-:-:S02]  /*1fd80*/  VIADD R35, R2, 0xd ;  /* 0x0000000d02237836 */ /* 0x000fc40000000000 */
[----:B------:R0:W-:Y:S01]  /*1fd90*/  @P4 STG.E.U8 desc[UR14][R24.64], R39 ;  /* 0x0000002718004986 */ /* 0x0001e2000c10110e */
[----:B------:R-:W-:Y:S01]  /*1fda0*/  ISETP.LT.AND P4, PT, R160, UR6, !P1 ;  /* 0x00000006a0007c0c */ /* 0x000fe2000cf81270 */
[----:B------:R-:W1:Y:S01]  /*1fdb0*/  LDCU UR6, c[0x0][0x398] ;  /* 0x00007300ff0677ac */ /* 0x000e620008000800 */
[----:B------:R-:W-:Y:S01]  /*1fdc0*/  IADD3 R32, P1, PT, R36, R20, RZ ;  /* 0x0000001424207210 */ /* 0x000fe20007f3e0ff */
[----:B------:R2:W-:Y:S01]  /*1fdd0*/  @P5 STG.E.U8 desc[UR14][R28.64], R37 ;  /* 0x000000251c005986 */ /* 0x0005e2000c10110e */
[----:B------:R-:W-:Y:S01]  /*1fde0*/  ISETP.LT.AND P5, PT, R145, UR8, !P3 ;  /* 0x0000000891007c0c */ /* 0x000fe2000dfa1270 */
[----:B------:R-:W1:Y:S01]  /*1fdf0*/  LDCU UR8, c[0x0][0x398] ;  /* 0x00007300ff0877ac */ /* 0x000e620008000800 */
[----:B------:R-:W-:Y:S01]  /*1fe00*/  SHF.R.S32.HI R36, RZ, 0x1f, R23 ;  /* 0x0000001fff247819 */ /* 0x000fe20000011417 */
[----:B------:R-:W-:Y:S01]  /*1fe10*/  IMAD.X R33, R40, 0x1, R21, P1 ;  /* 0x0000000128217824 */ /* 0x000fe200008e0615 */
[----:B------:R-:W-:Y:S02]  /*1fe20*/  IADD3 R34, P6, PT, R23, R3, RZ ;  /* 0x0000000317227210 */ /* 0x000fe40007fde0ff */
[----:B------:R-:W-:-:S02]  /*1fe30*/  ISETP.GE.AND P1, PT, R35, UR31, PT ;  /* 0x0000001f23007c0c */ /* 0x000fc4000bf26270 */
[----:B0-----:R-:W-:Y:S01]  /*1fe40*/  PRMT R39, R30, 0x7772, RZ ;  /* 0x000077721e277816 */ /* 0x001fe200000000ff */
[----:B------:R-:W-:Y:S01]  /*1fe50*/  IMAD.X R35, R36, 0x1, R0, P6 ;  /* 0x0000000124237824 */ /* 0x000fe200030e0600 */
[----:B--2---:R-:W-:Y:S01]  /*1fe60*/  PRMT R37, R26, 0x7773, RZ ;  /* 0x000077731a257816 */ /* 0x004fe200000000ff */
[C---:B------:R-:W-:Y:S02]  /*1fe70*/  VIADD R26, R23.reuse, UR4 ;  /* 0x00000004171a7c36 */ /* 0x040fe40008000000 */
        /* <DEDUP_REMOVED lines=15> */
[----:B-1----:R-:W-:-:S03]  /*1ff70*/  PRMT R37, R27, 0x7770, RZ ;  /* 0x000077701b257816 */ /* 0x002fc600000000ff */
[----:B------:R0:W-:Y:S01]  /*1ff80*/  @P4 STG.E.U8 desc[UR14][R24.64], R39 ;  /* 0x0000002718004986 */ /* 0x0001e2000c10110e */
[----:B------:R-:W-:Y:S01]  /*1ff90*/  ISETP.LT.AND P4, PT, R160, UR6, !P2 ;  /* 0x00000006a0007c0c */ /* 0x000fe2000d781270 */
[----:B------:R-:W1:Y:S01]  /*1ffa0*/  LDCU UR6, c[0x0][0x39c] ;  /* 0x00007380ff0677ac */ /* 0x000e620008000800 */
[----:B------:R-:W-:Y:S01]  /*1ffb0*/  IADD3 R32, P2, PT, R26, R20, RZ ;  /* 0x000000141a207210 */ /* 0x000fe20007f5e0ff */
[----:B------:R1:W-:Y:S01]  /*1ffc0*/  @P5 STG.E.U8 desc[UR14][R28.64], R37 ;  /* 0x000000251c005986 */ /* 0x0003e2000c10110e */
[----:B------:R-:W-:Y:S01]  /*1ffd0*/  ISETP.LT.AND P5, PT, R145, UR8, !P1 ;  /* 0x0000000891007c0c */ /* 0x000fe2000cfa1270 */
[----:B------:R-:W3:Y:S01]  /*1ffe0*/  LDCU UR8, c[0x0][0x398] ;  /* 0x00007300ff0877ac */ /* 0x000ee20008000800 */
[----:B------:R-:W-:Y:S01]  /*1fff0*/  SHF.R.S32.HI R30, RZ, 0x1f, R23 ;  /* 0x0000001fff1e7819 */ /* 0x000fe20000011417 */
[----:B------:R-:W-:Y:S01]  /*20000*/  IMAD.X R33, R38, 0x1, R21, P2 ;  /* 0x0000000126217824 */ /* 0x000fe200010e0615 */
[----:B------:R-:W-:Y:S01]  /*20010*/  IADD3 R34, P6, PT, R23, R3, RZ ;  /* 0x0000000317227210 */ /* 0x000fe20007fde0ff */
[----:B------:R-:W-:Y:S01]  /*20020*/  VIADD R26, R2, 0xf ;  /* 0x0000000f021a7836 */ /* 0x000fe20000000000 */
[----:B0-----:R-:W-:-:S03]  /*20030*/  PRMT R39, R31, 0x7770, RZ ;  /* 0x000077701f277816 */ /* 0x001fc600000000ff */
[----:B------:R-:W-:Y:S01]  /*20040*/  IMAD.X R35, R30, 0x1, R0, P6 ;  /* 0x000000011e237824 */ /* 0x000fe200030e0600 */
[----:B------:R-:W-:Y:S01]  /*20050*/  ISETP.GE.AND P2, PT, R26, UR31, PT ;  /* 0x0000001f1a007c0c */ /* 0x000fe2000bf46270 */
[C---:B------:R-:W-:Y:S01]  /*20060*/  VIADD R26, R23.reuse, UR4 ;  /* 0x00000004171a7c36 */ /* 0x040fe20008000000 */
[----:B------:R0:W-:Y:S01]  /*20070*/  @P4 STG.E.U8 desc[UR14][R32.64], R39 ;  /* 0x0000002720004986 */ /* 0x0001e2000c10110e */
[----:B--2---:R-:W-:Y:S01]  /*20080*/  ISETP.LT.AND P4, PT, R160, UR10, !P1 ;  /* 0x0000000aa0007c0c */ /* 0x004fe2000cf81270 */
[----:B------:R-:W2:Y:S01]  /*20090*/  LDCU UR10, c[0x0][0x398] ;  /* 0x00007300ff0a77ac */ /* 0x000ea20008000800 */
[----:B------:R-:W-:Y:S01]  /*200a0*/  IADD3 R24, P1, PT, R23, R20, RZ ;  /* 0x0000001417187210 */ /* 0x000fe20007f3e0ff */
[----:B------:R-:W-:Y:S01]  /*200b0*/  VIADD R23, R2, 0x10 ;  /* 0x0000001002177836 */ /* 0x000fe20000000000 */
[----:B-1----:R-:W-:Y:S02]  /*200c0*/  PRMT R37, R27, 0x7771, RZ ;  /* 0x000077711b257816 */ /* 0x002fe400000000ff */
[----:B------:R-:W-:Y:S01]  /*200d0*/  SHF.R.S32.HI R36, RZ, 0x1f, R26 ;  /* 0x0000001fff247819 */ /* 0x000fe2000001141a */
[----:B------:R-:W-:Y:S01]  /*200e0*/  IMAD.X R25, R30, 0x1, R21, P1 ;  /* 0x000000011e197824 */ /* 0x000fe200008e0615 */
[----:B------:R-:W-:Y:S01]  /*200f0*/  IADD3 R28, P6, PT, R26, R3, RZ ;  /* 0x000000031a1c7210 */ /* 0x000fe20007fde0ff */
[----:B------:R1:W-:Y:S01]  /*20100*/  @P5 STG.E.U8 desc[UR14][R34.64], R37 ;  /* 0x0000002522005986 */ /* 0x0003e2000c10110e */
[----:B----4-:R-:W-:Y:S01]  /*20110*/  ISETP.LT.AND P5, PT, R145, UR12, !P3 ;  /* 0x0000000c91007c0c */ /* 0x010fe2000dfa1270 */
[----:B------:R-:W-:Y:S01]  /*20120*/  VIADD R30, R2, 0x11 ;  /* 0x00000011021e7836 */ /* 0x000fe20000000000 */
[----:B0-----:R-:W-:Y:S01]  /*20130*/  PRMT R39, R31, 0x7771, RZ ;  /* 0x000077711f277816 */ /* 0x001fe200000000ff */
[----:B------:R-:W-:Y:S01]  /*20140*/  IMAD.X R29, R36, 0x1, R0, P6 ;  /* 0x00000001241d7824 */ /* 0x000fe200030e0600 */
[----:B------:R-:W-:Y:S01]  /*20150*/  ISETP.GE.AND P1, PT, R23, UR31, PT ;  /* 0x0000001f17007c0c */ /* 0x000fe2000bf26270 */
[----:B------:R-:W-:Y:S01]  /*20160*/  VIADD R23, R26, UR4 ;  /* 0x000000041a177c36 */ /* 0x000fe20008000000 */
[----:B------:R-:W0:Y:S01]  /*20170*/  LDCU UR12, c[0x0][0x398] ;  /* 0x00007300ff0c77ac */ /* 0x000e220008000800 */
[----:B------:R-:W-:Y:S01]  /*20180*/  @P4 STG.E.U8 desc[UR14][R24.64], R39 ;  /* 0x0000002718004986 */ /* 0x000fe2000c10110e */
[----:B---3--:R-:W-:-:S02]  /*20190*/  ISETP.LT.AND P4, PT, R160, UR8, !P3 ;  /* 0x00000008a0007c0c */ /* 0x008fc4000df81270 */
[----:B------:R-:W-:Y:S01]  /*201a0*/  IADD3 R32, P3, PT, R26, R20, RZ ;  /* 0x000000141a207210 */ /* 0x000fe20007f7e0ff */
[----:B------:R-:W3:Y:S01]  /*201b0*/  LDCU UR8, c[0x0][0x398] ;  /* 0x00007300ff0877ac */ /* 0x000ee20008000800 */
[----:B-1----:R-:W-:Y:S02]  /*201c0*/  PRMT R37, R27, 0x7772, RZ ;  /* 0x000077721b257816 */ /* 0x002fe400000000ff */
[----:B------:R-:W-:Y:S01]  /*201d0*/  SHF.R.S32.HI R26, RZ, 0x1f, R23 ;  /* 0x0000001fff1a7819 */ /* 0x000fe20000011417 */
[----:B------:R-:W-:Y:S01]  /*201e0*/  IMAD.X R33, R36, 0x1, R21, P3 ;  /* 0x0000000124217824 */ /* 0x000fe200018e0615 */
[----:B------:R-:W-:Y:S01]  /*201f0*/  ISETP.GE.AND P3, PT, R30, UR6, PT ;  /* 0x000000061e007c0c */ /* 0x000fe2000bf66270 */
[----:B------:R-:W1:Y:S01]  /*20200*/  LDCU UR6, c[0x0][0x39c] ;  /* 0x00007380ff0677ac */ /* 0x000e620008000800 */
[----:B------:R4:W-:Y:S01]  /*20210*/  @P5 STG.E.U8 desc[UR14][R28.64], R37 ;  /* 0x000000251c005986 */ /* 0x0009e2000c10110e */
[----:B------:R-:W-:Y:S02]  /*20220*/  ISETP.LT.AND P5, PT, R145, UR16, !P2 ;  /* 0x0000001091007c0c */ /* 0x000fe4000d7a1270 */
[----:B------:R-:W-:Y:S01]  /*20230*/  IADD3 R34, P6, PT, R23, R3, RZ ;  /* 0x0000000317227210 */ /* 0x000fe20007fde0ff */
[----:B------:R-:W0:Y:S04]  /*20240*/  LDCU UR16, c[0x0][0x398] ;  /* 0x00007300ff1077ac */ /* 0x000e280008000800 */
[----:B------:R-:W-:Y:S01]  /*20250*/  IMAD.X R35, R26, 0x1, R0, P6 ;  /* 0x000000011a237824 */ /* 0x000fe200030e0600 */
[----:B----4-:R-:W-:Y:S01]  /*20260*/  PRMT R37, R31, 0x7772, RZ ;  /* 0x000077721f257816 */ /* 0x010fe200000000ff */
[----:B------:R-:W-:Y:S01]  /*20270*/  VIADD R28, R23, UR4 ;  /* 0x00000004171c7c36 */ /* 0x000fe20008000000 */
[----:B------:R-:W-:-:S03]  /*20280*/  PRMT R29, R27, 0x7773, RZ ;  /* 0x000077731b1d7816 */ /* 0x000fc600000000ff */
[----:B------:R4:W-:Y:S01]  /*20290*/  @P4 STG.E.U8 desc[UR14][R32.64], R37 ;  /* 0x0000002520004986 */ /* 0x0009e2000c10110e */
[----:B------:R-:W-:Y:S01]  /*202a0*/  ISETP.LT.AND P4, PT, R160, UR18, !P2 ;  /* 0x00000012a0007c0c */ /* 0x000fe2000d781270 */
[----:B------:R-:W3:Y:S01]  /*202b0*/  LDCU UR18, c[0x0][0x398] ;  /* 0x00007300ff1277ac */ /* 0x000ee20008000800 */
[-C--:B------:R-:W-:Y:S01]  /*202c0*/  IADD3 R24, P2, PT, R23, R20.reuse, RZ ;  /* 0x0000001417187210 */ /* 0x080fe20007f5e0ff */
[----:B------:R-:W-:Y:S01]  /*202d0*/  VIADD R23, R2, 0x12 ;  /* 0x0000001202177836 */ /* 0x000fe20000000000 */
[----:B------:R0:W-:Y:S01]  /*202e0*/  @P5 STG.E.U8 desc[UR14][R34.64], R29 ;  /* 0x0000001d22005986 */ /* 0x0001e2000c10110e */
[----:B--2---:R-:W-:Y:S01]  /*202f0*/  ISETP.LT.AND P5, PT, R145, UR10, !P1 ;  /* 0x0000000a91007c0c */ /* 0x004fe2000cfa1270 */
[----:B------:R-:W2:Y:S01]  /*20300*/  LDCU UR10, c[0x0][0x398] ;  /* 0x00007300ff0a77ac */ /* 0x000ea20008000800 */
[----:B------:R-:W-:Y:S01]  /*20310*/  IMAD.X R25, R26, 0x1, R21, P2 ;  /* 0x000000011a197824 */ /* 0x000fe200010e0615 */
[----:B-1----:R-:W-:Y:S01]  /*20320*/  ISETP.GE.AND P2, PT, R23, UR6, PT ;  /* 0x0000000617007c0c */ /* 0x002fe2000bf46270 */
[----:B------:R-:W-:Y:S01]  /*20330*/  VIADD R23, R28, UR4 ;  /* 0x000000041c177c36 */ /* 0x000fe20008000000 */
[----:B------:R-:W1:Y:S01]  /*20340*/  LDCU UR6, c[0x0][0x39c] ;  /* 0x00007380ff0677ac */ /* 0x000e620008000800 */
[----:B----4-:R-:W-:Y:S01]  /*20350*/  PRMT R33, R31, 0x7773, RZ ;  /* 0x000077731f217816 */ /* 0x010fe200000000ff */
[----:B------:R-:W-:Y:S01]  /*20360*/  VIADD R31, R2, 0x13 ;  /* 0x00000013021f7836 */ /* 0x000fe20000000000 */
[----:B------:R-:W-:Y:S01]  /*20370*/  SHF.R.S32.HI R30, RZ, 0x1f, R28 ;  /* 0x0000001fff1e7819 */ /* 0x000fe2000001141c */
[----:B------:R-:W-:Y:S01]  /*20380*/  VIADD R32, R23, UR4 ;  /* 0x0000000417207c36 */ /* 0x000fe20008000000 */
[----:B------:R-:W-:Y:S01]  /*20390*/  IADD3 R26, P6, PT, R28, R3, RZ ;  /* 0x000000031c1a7210 */ /* 0x000fe20007fde0ff */
[----:B------:R4:W-:Y:S01]  /*203a0*/  @P4 STG.E.U8 desc[UR14][R24.64], R33 ;  /* 0x0000002118004986 */ /* 0x0009e2000c10110e */
[----:B0-----:R-:W-:Y:S01]  /*203b0*/  ISETP.LT.AND P4, PT, R160, UR12, !P1 ;  /* 0x0000000ca0007c0c */ /* 0x001fe2000cf81270 */
[----:B------:R-:W0:Y:S01]  /*203c0*/  LDCU UR12, c[0x0][0x398] ;  /* 0x00007300ff0c77ac */ /* 0x000e220008000800 */
[----:B------:R-:W-:Y:S01]  /*203d0*/  IADD3 R28, P1, PT, R28, R20, RZ ;  /* 0x000000141c1c7210 */ /* 0x000fe20007f3e0ff */
[----:B------:R-:W-:Y:S01]  /*203e0*/  IMAD.X R27, R30, 0x1, R0, P6 ;  /* 0x000000011e1b7824 */ /* 0x000fe200030e0600 */
[----:B------:R-:W-:-:S02]  /*203f0*/  PRMT R35, R12, 0x7770, RZ ;  /* 0x000077700c237816 */ /* 0x000fc400000000ff */
[----:B------:R-:W-:Y:S01]  /*20400*/  SHF.R.S32.HI R34, RZ, 0x1f, R23 ;  /* 0x0000001fff227819 */ /* 0x000fe20000011417 */
[----:B------:R-:W-:Y:S01]  /*20410*/  IMAD.X R29, R30, 0x1, R21, P1 ;  /* 0x000000011e1d7824 */ /* 0x000fe200008e0615 */
[----:B------:R-:W-:Y:S01]  /*20420*/  IADD3 R30, P6, PT, R23, R3, RZ ;  /* 0x00000003171e7210 */ /* 0x000fe20007fde0ff */
[----:B------:R0:W-:Y:S01]  /*20430*/  @P5 STG.E.U8 desc[UR14][R26.64], R35 ;  /* 0x000000231a005986 */ /* 0x0001e2000c10110e */
[----:B---3--:R-:W-:Y:S01]  /*20440*/  ISETP.LT.AND P5, PT, R145, UR8, !P3 ;  /* 0x0000000891007c0c */ /* 0x008fe2000dfa1270 */
[----:B------:R-:W3:Y:S01]  /*20450*/  LDCU UR8, c[0x0][0x398] ;  /* 0x00007300ff0877ac */ /* 0x000ee20008000800 */
[----:B-1----:R-:W-:Y:S01]  /*20460*/  ISETP.GE.AND P1, PT, R31, UR6, PT ;  /* 0x000000061f007c0c */ /* 0x002fe2000bf26270 */
[----:B------:R-:W-:Y:S01]  /*20470*/  IMAD.X R31, R34, 0x1, R0, P6 ;  /* 0x00000001221f7824 */ /* 0x000fe200030e0600 */
[----:B----4-:R-:W-:Y:S01]  /*20480*/  PRMT R33, R12, 0x7771, RZ ;  /* 0x000077710c217816 */ /* 0x010fe200000000ff */
[----:B------:R-:W1:Y:S01]  /*20490*/  LDCU UR6, c[0x0][0x39c] ;  /* 0x00007380ff0677ac */ /* 0x000e620008000800 */
[----:B------:R-:W-:-:S02]  /*204a0*/  SHF.R.S32.HI R36, RZ, 0x1f, R32 ;  /* 0x0000001fff247819 */ /* 0x000fc40000011420 */
[----:B0-----:R-:W-:Y:S02]  /*204b0*/  PRMT R35, R16, 0x7770, RZ ;  /* 0x0000777010237816 */ /* 0x001fe400000000ff */
[----:B------:R-:W-:-:S03]  /*204c0*/  IADD3 R26, P6, PT, R32, R3, RZ ;  /* 0x00000003201a7210 */ /* 0x000fc60007fde0ff */
[----:B------:R0:W-:Y:S01]  /*204d0*/  @P4 STG.E.U8 desc[UR14][R28.64], R35 ;  /* 0x000000231c004986 */ /* 0x0001e2000c10110e */
[----:B------:R-:W-:Y:S01]  /*204e0*/  ISETP.LT.AND P4, PT, R160, UR16, !P3 ;  /* 0x00000010a0007c0c */ /* 0x000fe2000df81270 */
[----:B------:R-:W-:Y:S01]  /*204f0*/  IMAD.X R27, R36, 0x1, R0, P6 ;  /* 0x00000001241b7824 */ /* 0x000fe200030e0600 */
        /* <DEDUP_REMOVED lines=9> */
[----:B0-----:R-:W-:Y:S01]  /*20590*/  PRMT R35, R16, 0x7771, RZ ;  /* 0x0000777110237816 */ /* 0x001fe200000000ff */
[----:B------:R-:W0:Y:S04]  /*205a0*/  LDCU UR16, c[0x0][0x398] ;  /* 0x00007300ff1077ac */ /* 0x000e280008000800 */
[----:B------:R0:W-:Y:S01]  /*205b0*/  @P4 STG.E.U8 desc[UR14][R24.64], R35 ;  /* 0x0000002318004986 */ /* 0x0001e2000c10110e */
[----:B------:R-:W-:Y:S01]  /*205c0*/  ISETP.LT.AND P4, PT, R160, UR18, !P2 ;  /* 0x00000012a0007c0c */ /* 0x000fe2000d781270 */
[----:B----4-:R-:W-:Y:S01]  /*205d0*/  VIADD R31, R2, 0x15 ;  /* 0x00000015021f7836 */ /* 0x010fe20000000000 */
[----:B------:R-:W-:Y:S01]  /*205e0*/  IADD3 R28, P2, PT, R32, R20, RZ ;  /* 0x00000014201c7210 */ /* 0x000fe20007f5e0ff */
[----:B------:R-:W4:Y:S01]  /*205f0*/  LDCU UR18, c[0x0][0x398] ;  /* 0x00007300ff1277ac */ /* 0x000f220008000800 */
        /* <DEDUP_REMOVED lines=9> */
[----:B0-----:R-:W-:Y:S01]  /*20690*/  PRMT R35, R16, 0x7772, RZ ;  /* 0x0000777210237816 */ /* 0x001fe200000000ff */
[----:B------:R-:W0:Y:S04]  /*206a0*/  LDCU UR6, c[0x0][0x39c] ;  /* 0x00007380ff0677ac */ /* 0x000e280008000800 */
[----:B------:R-:W-:Y:S01]  /*206b0*/  @P4 STG.E.U8 desc[UR14][R28.64], R35 ;  /* 0x000000231c004986 */ /* 0x000fe2000c10110e */
[----:B------:R-:W-:Y:S01]  /*206c0*/  ISETP.LT.AND P4, PT, R160, UR12, !P1 ;  /* 0x0000000ca0007c0c */ /* 0x000fe2000cf81270 */
[----:B------:R-:W1:Y:S01]  /*206d0*/  LDCU UR12, c[0x0][0x398] ;  /* 0x00007300ff0c77ac */ /* 0x000e620008000800 */
[----:B--2---:R-:W-:Y:S01]  /*206e0*/  PRMT R33, R12, 0x7773, RZ ;  /* 0x000077730c217816 */ /* 0x004fe200000000ff */
[C---:B------:R-:W-:Y:S01]  /*206f0*/  VIADD R12, R23.reuse, UR4 ;  /* 0x00000004170c7c36 */ /* 0x040fe20008000000 */
[----:B------:R-:W-:Y:S01]  /*20700*/  IADD3 R24, P1, PT, R23, R20, RZ ;  /* 0x0000001417187210 */ /* 0x000fe20007f3e0ff */
[----:B------:R-:W-:-:S02]  /*20710*/  VIADD R23, R2, 0x16 ;  /* 0x0000001602177836 */ /* 0x000fc40000000000 */
[----:B------:R2:W-:Y:S01]  /*20720*/  @P5 STG.E.U8 desc[UR14][R30.64], R33 ;  /* 0x000000211e005986 */ /* 0x0005e2000c10110e */
[----:B------:R-:W-:Y:S01]  /*20730*/  ISETP.LT.AND P5, PT, R145, UR10, !P3 ;  /* 0x0000000a91007c0c */ /* 0x000fe2000dfa1270 */
[----:B------:R-:W-:Y:S01]  /*20740*/  IMAD.X R25, R32, 0x1, R21, P1 ;  /* 0x0000000120197824 */ /* 0x000fe200008e0615 */
[----:B------:R-:W-:Y:S01]  /*20750*/  SHF.R.S32.HI R34, RZ, 0x1f, R12 ;  /* 0x0000001fff227819 */ /* 0x000fe2000001140c */
[----:B------:R-:W1:Y:S01]  /*20760*/  LDCU UR10, c[0x0][0x398] ;  /* 0x00007300ff0a77ac */ /* 0x000e620008000800 */
[----:B------:R-:W-:Y:S02]  /*20770*/  IADD3 R26, P6, PT, R12, R3, RZ ;  /* 0x000000030c1a7210 */ /* 0x000fe40007fde0ff */
[----:B0-----:R-:W-:Y:S01]  /*20780*/  ISETP.GE.AND P1, PT, R23, UR6, PT ;  /* 0x0000000617007c0c */ /* 0x001fe2000bf26270 */
[----:B------:R-:W0:Y:S01]  /*20790*/  LDCU UR6, c[0x0][0x39c] ;  /* 0x00007380ff0677ac */ /* 0x000e220008000800 */
[----:B------:R-:W-:Y:S01]  /*207a0*/  PRMT R23, R13, 0x7770, RZ ;  /* 0x000077700d177816 */ /* 0x000fe200000000ff */
[----:B------:R-:W-:Y:S01]  /*207b0*/  IMAD.X R27, R34, 0x1, R0, P6 ;  /* 0x00000001221b7824 */ /* 0x000fe200030e0600 */
[----:B--2---:R-:W-:Y:S01]  /*207c0*/  PRMT R33, R16, 0x7773, RZ ;  /* 0x0000777310217816 */ /* 0x004fe200000000ff */
[----:B------:R-:W-:-:S04]  /*207d0*/  VIADD R16, R12, UR4 ;  /* 0x000000040c107c36 */ /* 0x000fc80008000000 */
[----:B------:R2:W-:Y:S01]  /*207e0*/  @P4 STG.E.U8 desc[UR14][R24.64], R33 ;  /* 0x0000002118004986 */ /* 0x0005e2000c10110e */
[----:B------:R-:W-:Y:S01]  /*207f0*/  ISETP.LT.AND P4, PT, R160, UR16, !P3 ;  /* 0x00000010a0007c0c */ /* 0x000fe2000df81270 */
[----:B------:R-:W1:Y:S01]  /*20800*/  LDCU UR16, c[0x0][0x398] ;  /* 0x00007300ff1077ac */ /* 0x000e620008000800 */
[----:B------:R-:W-:Y:S01]  /*20810*/  IADD3 R28, P3, PT, R12, R20, RZ ;  /* 0x000000140c1c7210 */ /* 0x000fe20007f7e0ff */
[----:B------:R-:W-:Y:S01]  /*20820*/  VIADD R12, R2, 0x17 ;  /* 0x00000017020c7836 */ /* 0x000fe20000000000 */
[----:B------:R1:W-:Y:S01]  /*20830*/  @P5 STG.E.U8 desc[UR14][R26.64], R23 ;  /* 0x000000171a005986 */ /* 0x0003e2000c10110e */
[----:B---3--:R-:W-:Y:S01]  /*20840*/  ISETP.LT.AND P5, PT, R145, UR8, !P2 ;  /* 0x0000000891007c0c */ /* 0x008fe2000d7a1270 */
[----:B------:R-:W3:Y:S01]  /*20850*/  LDCU UR8, c[0x0][0x398] ;  /* 0x00007300ff0877ac */ /* 0x000ee20008000800 */
[----:B------:R-:W-:Y:S01]  /*20860*/  IMAD.X R29, R34, 0x1, R21, P3 ;  /* 0x00000001221d7824 */ /* 0x000fe200018e0615 */
[----:B0-----:R-:W-:Y:S01]  /*20870*/  ISETP.GE.AND P3, PT, R12, UR6, PT ;  /* 0x000000060c007c0c */ /* 0x001fe2000bf66270 */
[----:B------:R-:W-:Y:S01]  /*20880*/  VIADD R12, R16, UR4 ;  /* 0x00000004100c7c36 */ /* 0x000fe20008000000 */
[----:B------:R-:W0:Y:S01]  /*20890*/  LDCU UR6, c[0x0][0x39c] ;  /* 0x00007380ff0677ac */ /* 0x000e220008000800 */
[----:B--2---:R-:W-:-:S02]  /*208a0*/  PRMT R33, R17, 0x7770, RZ ;  /* 0x0000777011217816 */ /* 0x004fc400000000ff */
[----:B------:R-:W-:Y:S02]  /*208b0*/  SHF.R.S32.HI R32, RZ, 0x1f, R16 ;  /* 0x0000001fff207819 */ /* 0x000fe40000011410 */
[-C--:B------:R-:W-:Y:S01]  /*208c0*/  IADD3 R30, P6, PT, R16, R3.reuse, RZ ;  /* 0x00000003101e7210 */ /* 0x080fe20007fde0ff */
[----:B------:R2:W-:Y:S01]  /*208d0*/  @P4 STG.E.U8 desc[UR14][R28.64], R33 ;  /* 0x000000211c004986 */ /* 0x0005e2000c10110e */
[----:B----4-:R-:W-:Y:S01]  /*208e0*/  ISETP.LT.AND P4, PT, R160, UR18, !P2 ;  /* 0x00000012a0007c0c */ /* 0x010fe2000d781270 */
[----:B------:R-:W4:Y:S01]  /*208f0*/  LDCU UR18, c[0x0][0x398] ;  /* 0x00007300ff1277ac */ /* 0x000f220008000800 */
[----:B------:R-:W-:Y:S01]  /*20900*/  IADD3 R24, P2, PT, R16, R20, RZ ;  /* 0x0000001410187210 */ /* 0x000fe20007f5e0ff */
[----:B------:R-:W-:Y:S01]  /*20910*/  VIADD R16, R2, 0x18 ;  /* 0x0000001802107836 */ /* 0x000fe20000000000 */
[----:B-1----:R-:W-:Y:S01]  /*20920*/  PRMT R23, R13, 0x7771, RZ ;  /* 0x000077710d177816 */ /* 0x002fe200000000ff */
[C---:B------:R-:W-:Y:S01]  /*20930*/  IMAD.X R31, R32.reuse, 0x1, R0, P6 ;  /* 0x00000001201f7824 */ /* 0x040fe200030e0600 */
[----:B------:R-:W-:Y:S01]  /*20940*/  SHF.R.S32.HI R34, RZ, 0x1f, R12 ;  /* 0x0000001fff227819 */ /* 0x000fe2000001140c */
[----:B------:R-:W-:Y:S01]  /*20950*/  IMAD.X R25, R32, 0x1, R21, P2 ;  /* 0x0000000120197824 */ /* 0x000fe200010e0615 */
[----:B------:R-:W-:-:S02]  /*20960*/  IADD3 R26, P6, PT, R12, R3, RZ ;  /* 0x000000030c1a7210 */ /* 0x000fc40007fde0ff */
[----:B------:R1:W-:Y:S01]  /*20970*/  @P5 STG.E.U8 desc[UR14][R30.64], R23 ;  /* 0x000000171e005986 */ /* 0x0003e2000c10110e */
[----:B0-----:R-:W-:Y:S01]  /*20980*/  ISETP.GE.AND P2, PT, R16, UR6, PT ;  /* 0x0000000610007c0c */ /* 0x001fe2000bf46270 */
[----:B------:R-:W0:Y:S01]  /*20990*/  LDCU UR6, c[0x0][0x39c] ;  /* 0x00007380ff0677ac */ /* 0x000e220008000800 */
[----:B--2---:R-:W-:Y:S01]  /*209a0*/  PRMT R33, R17, 0x7771, RZ ;  /* 0x0000777111217816 */ /* 0x004fe200000000ff */
[----:B------:R-:W-:Y:S01]  /*209b0*/  VIADD R16, R12, UR4 ;  /* 0x000000040c107c36 */ /* 0x000fe20008000000 */
[----:B------:R-:W-:Y:S01]  /*209c0*/  ISETP.LT.AND P5, PT, R145, UR10, !P1 ;  /* 0x0000000a91007c0c */ /* 0x000fe2000cfa1270 */
[----:B------:R-:W-:Y:S01]  /*209d0*/  IMAD.X R27, R34, 0x1, R0, P6 ;  /* 0x00000001221b7824 */ /* 0x000fe200030e0600 */
[----:B------:R-:W2:Y:S01]  /*209e0*/  LDCU UR10, c[0x0][0x398] ;  /* 0x00007300ff0a77ac */ /* 0x000ea20008000800 */
[----:B------:R0:W-:Y:S01]  /*209f0*/  @P4 STG.E.U8 desc[UR14][R24.64], R33 ;  /* 0x0000002118004986 */ /* 0x0001e2000c10110e */
[----:B------:R-:W-:Y:S02]  /*20a00*/  ISETP.LT.AND P4, PT, R160, UR12, !P1 ;  /* 0x0000000ca0007c0c */ /* 0x000fe4000cf81270 */
[-C--:B------:R-:W-:Y:S01]  /*20a10*/  IADD3 R28, P1, PT, R12, R20.reuse, RZ ;  /* 0x000000140c1c7210 */ /* 0x080fe20007f3e0ff */
[----:B------:R-:W-:Y:S01]  /*20a20*/  VIADD R12, R2, 0x19 ;  /* 0x00000019020c7836 */ /* 0x000fe20000000000 */
[----:B-1----:R-:W-:Y:S01]  /*20a30*/  PRMT R23, R13, 0x7772, RZ ;  /* 0x000077720d177816 */ /* 0x002fe200000000ff */
[----:B------:R-:W1:Y:S01]  /*20a40*/  LDCU UR12, c[0x0][0x398] ;  /* 0x00007300ff0c77ac */ /* 0x000e620008000800 */
[----:B------:R-:W-:Y:S01]  /*20a50*/  SHF.R.S32.HI R32, RZ, 0x1f, R16 ;  /* 0x0000001fff207819 */ /* 0x000fe20000011410 */
[----:B------:R-:W-:Y:S01]  /*20a60*/  IMAD.X R29, R34, 0x1, R21, P1 ;  /* 0x00000001221d7824 */ /* 0x000fe200008e0615 */
[C---:B------:R-:W-:Y:S01]  /*20a70*/  IADD3 R30, P6, PT, R16.reuse, R3, RZ ;  /* 0x00000003101e7210 */ /* 0x040fe20007fde0ff */
[----:B------:R2:W-:Y:S01]  /*20a80*/  @P5 STG.E.U8 desc[UR14][R26.64], R23 ;  /* 0x000000171a005986 */ /* 0x0005e2000c10110e */
[----:B---3--:R-:W-:Y:S01]  /*20a90*/  ISETP.LT.AND P5, PT, R145, UR8, !P3 ;  /* 0x0000000891007c0c */ /* 0x008fe2000dfa1270 */
[----:B0-----:R-:W-:Y:S01]  /*20aa0*/  VIADD R24, R16, UR4 ;  /* 0x0000000410187c36 */ /* 0x001fe20008000000 */
[----:B------:R-:W-:Y:S01]  /*20ab0*/  ISETP.GE.AND P1, PT, R12, UR6, PT ;  /* 0x000000060c007c0c */ /* 0x000fe2000bf26270 */
[----:B------:R-:W0:Y:S01]  /*20ac0*/  LDCU UR6, c[0x0][0x39c] ;  /* 0x00007380ff0677ac */ /* 0x000e220008000800 */
[----:B------:R-:W-:Y:S01]  /*20ad0*/  PRMT R25, R17, 0x7772, RZ ;  /* 0x0000777211197816 */ /* 0x000fe200000000ff */
[----:B------:R-:W-:Y:S01]  /*20ae0*/  IMAD.X R31, R32, 0x1, R0, P6 ;  /* 0x00000001201f7824 */ /* 0x000fe200030e0600 */
[----:B------:R-:W3:Y:S03]  /*20af0*/  LDCU UR8, c[0x0][0x398] ;  /* 0x00007300ff0877ac */ /* 0x000ee60008000800 */
[----:B------:R0:W-:Y:S01]  /*20b00*/  @P4 STG.E.U8 desc[UR14][R28.64], R25 ;  /* 0x000000191c004986 */ /* 0x0001e2000c10110e */
[----:B------:R-:W-:Y:S01]  /*20b10*/  ISETP.LT.AND P4, PT, R160, UR16, !P3 ;  /* 0x00000010a0007c0c */ /* 0x000fe2000df81270 */
[----:B--2---:R-:W-:Y:S01]  /*20b20*/  VIADD R27, R2, 0x1a ;  /* 0x0000001a021b7836 */ /* 0x004fe20000000000 */
[----:B------:R-:W-:Y:S01]  /*20b30*/  IADD3 R12, P3, PT, R16, R20, RZ ;  /* 0x00000014100c7210 */ /* 0x000fe20007f7e0ff */
[----:B------:R-:W2:Y:S01]  /*20b40*/  LDCU UR16, c[0x0][0x398] ;  /* 0x00007300ff1077ac */ /* 0x000ea20008000800 */
[----:B------:R-:W-:-:S02]  /*20b50*/  PRMT R23, R13, 0x7773, RZ ;  /* 0x000077730d177816 */ /* 0x000fc400000000ff */
[----:B------:R-:W-:Y:S01]  /*20b60*/  SHF.R.S32.HI R26, RZ, 0x1f, R24 ;  /* 0x0000001fff1a7819 */ /* 0x000fe20000011418 */
[----:B------:R-:W-:Y:S01]  /*20b70*/  IMAD.X R13, R32, 0x1, R21, P3 ;  /* 0x00000001200d7824 */ /* 0x000fe200018e0615 */
[----:B------:R-:W-:Y:S01]  /*20b80*/  IADD3 R16, P6, PT, R24, R3, RZ ;  /* 0x0000000318107210 */ /* 0x000fe20007fde0ff */
[----:B------:R1:W-:Y:S01]  /*20b90*/  @P5 STG.E.U8 desc[UR14][R30.64], R23 ;  /* 0x000000171e005986 */ /* 0x0003e2000c10110e */
[----:B------:R-:W-:Y:S01]  /*20ba0*/  ISETP.LT.AND P5, PT, R145, UR10, !P2 ;  /* 0x0000000a91007c0c */ /* 0x000fe2000d7a1270 */
[----:B------:R-:W2:Y:S01]  /*20bb0*/  LDCU UR10, c[0x0][0x398] ;  /* 0x00007300ff0a77ac */ /* 0x000ea20008000800 */
[----:B0-----:R-:W-:Y:S01]  /*20bc0*/  ISETP.GE.AND P3, PT, R27, UR6, PT ;  /* 0x000000061b007c0c */ /* 0x001fe2000bf66270 */
[----:B------:R-:W-:Y:S01]  /*20bd0*/  VIADD R27, R2, 0x1b ;  /* 0x0000001b021b7836 */ /* 0x000fe20000000000 */
[----:B------:R-:W-:Y:S01]  /*20be0*/  PRMT R29, R14, 0x7770, RZ ;  /* 0x000077700e1d7816 */ /* 0x000fe200000000ff */
[----:B------:R-:W0:Y:S01]  /*20bf0*/  LDCU UR6, c[0x0][0x39c] ;  /* 0x00007380ff0677ac */ /* 0x000e220008000800 */
[----:B-1----:R-:W-:Y:S01]  /*20c00*/  PRMT R31, R17, 0x7773, RZ ;  /* 0x00007773111f7816 */ /* 0x002fe200000000ff */
[----:B------:R-:W-:-:S02]  /*20c10*/  VIADD R23, R24, UR4 ;  /* 0x0000000418177c36 */ /* 0x000fc40008000000 */
[----:B------:R-:W-:Y:S02]  /*20c20*/  IMAD.X R17, R26, 0x1, R0, P6 ;  /* 0x000000011a117824 */ /* 0x000fe400030e0600 */
[----:B------:R1:W-:Y:S01]  /*20c30*/  @P4 STG.E.U8 desc[UR14][R12.64], R31 ;  /* 0x0000001f0c004986 */ /* 0x0003e2000c10110e */
[----:B----4-:R-:W-:Y:S01]  /*20c40*/  ISETP.LT.AND P4, PT, R160, UR18, !P2 ;  /* 0x00000012a0007c0c */ /* 0x010fe2000d781270 */
[----:B------:R-:W-:Y:S01]  /*20c50*/  VIADD R28, R23, UR4 ;  /* 0x00000004171c7c36 */ /* 0x000fe20008000000 */
[----:B------:R-:W-:Y:S01]  /*20c60*/  IADD3 R24, P2, PT, R24, R20, RZ ;  /* 0x0000001418187210 */ /* 0x000fe20007f5e0ff */
[----:B------:R4:W-:Y:S01]  /*20c70*/  @P5 STG.E.U8 desc[UR14][R16.64], R29 ;  /* 0x0000001d10005986 */ /* 0x0009e2000c10110e */
[----:B---3--:R-:W-:Y:S01]  /*20c80*/  ISETP.LT.AND P5, PT, R145, UR8, !P1 ;  /* 0x0000000891007c0c */ /* 0x008fe2000cfa1270 */
[----:B------:R-:W3:Y:S01]  /*20c90*/  LDCU UR8, c[0x0][0x398] ;  /* 0x00007300ff0877ac */ /* 0x000ee20008000800 */
[----:B------:R-:W-:Y:S01]  /*20ca0*/  SHF.R.S32.HI R30, RZ, 0x1f, R23 ;  /* 0x0000001fff1e7819 */ /* 0x000fe20000011417 */
[----:B------:R-:W-:Y:S01]  /*20cb0*/  IMAD.X R25, R26, 0x1, R21, P2 ;  /* 0x000000011a197824 */ /* 0x000fe200010e0615 */
[----:B0-----:R-:W-:Y:S01]  /*20cc0*/  ISETP.GE.AND P2, PT, R27, UR6, PT ;  /* 0x000000061b007c0c */ /* 0x001fe2000bf46270 */
[----:B------:R-:W0:Y:S01]  /*20cd0*/  LDCU UR6, c[0x0][0x39c] ;  /* 0x00007380ff0677ac */ /* 0x000e220008000800 */
[----:B------:R-:W-:-:S02]  /*20ce0*/  IADD3 R26, P6, PT, R23, R3, RZ ;  /* 0x00000003171a7210 */ /* 0x000fc40007fde0ff */
[----:B-1----:R-:W-:Y:S01]  /*20cf0*/  PRMT R31, R18, 0x7770, RZ ;  /* 0x00007770121f7816 */ /* 0x002fe200000000ff */
[----:B------:R-:W1:Y:S01]  /*20d00*/  LDCU UR18, c[0x0][0x398] ;  /* 0x00007300ff1277ac */ /* 0x000e620008000800 */
[----:B------:R-:W-:Y:S01]  /*20d10*/  SHF.R.S32.HI R32, RZ, 0x1f, R28 ;  /* 0x0000001fff207819 */ /* 0x000fe2000001141c */
[----:B----4-:R-:W-:Y:S01]  /*20d20*/  VIADD R17, R2, 0x1c ;  /* 0x0000001c02117836 */ /* 0x010fe20000000000 */
[----:B------:R-:W-:Y:S01]  /*20d30*/  PRMT R29, R14, 0x7771, RZ ;  /* 0x000077710e1d7816 */ /* 0x000fe200000000ff */
[----:B------:R4:W-:Y:S01]  /*20d40*/  @P4 STG.E.U8 desc[UR14][R24.64], R31 ;  /* 0x0000001f18004986 */ /* 0x0009e2000c10110e */
[----:B------:R-:W-:Y:S01]  /*20d50*/  ISETP.LT.AND P4, PT, R160, UR12, !P1 ;  /* 0x0000000ca0007c0c */ /* 0x000fe2000cf81270 */
[--C-:B------:R-:W-:Y:S01]  /*20d60*/  IMAD.X R27, R30, 0x1, R0.reuse, P6 ;  /* 0x000000011e1b7824 */ /* 0x100fe200030e0600 */
[-C--:B------:R-:W-:Y:S01]  /*20d70*/  IADD3 R12, P1, PT, R23, R20.reuse, RZ ;  /* 0x00000014170c7210 */ /* 0x080fe20007f3e0ff */
[C---:B------:R-:W-:Y:S01]  /*20d80*/  VIADD R23, R28.reuse, UR4 ;  /* 0x000000041c177c36 */ /* 0x040fe20008000000 */
[----:B------:R-:W-:Y:S01]  /*20d90*/  IADD3 R16, P6, PT, R28, R3, RZ ;  /* 0x000000031c107210 */ /* 0x000fe20007fde0ff */
[----:B------:R-:W1:Y:S01]  /*20da0*/  LDCU UR12, c[0x0][0x398] ;  /* 0x00007300ff0c77ac */ /* 0x000e620008000800 */
[----:B------:R3:W-:Y:S01]  /*20db0*/  @P5 STG.E.U8 desc[UR14][R26.64], R29 ;  /* 0x0000001d1a005986 */ /* 0x0007e2000c10110e */
[----:B------:R-:W-:Y:S01]  /*20dc0*/  IMAD.X R13, R30, 0x1, R21, P1 ;  /* 0x000000011e0d7824 */ /* 0x000fe200008e0615 */
[----:B--2---:R-:W-:Y:S01]  /*20dd0*/  ISETP.LT.AND P5, PT, R145, UR10, !P3 ;  /* 0x0000000a91007c0c */ /* 0x004fe2000dfa1270 */
[----:B------:R-:W2:Y:S01]  /*20de0*/  LDCU UR10, c[0x0][0x398] ;  /* 0x00007300ff0a77ac */ /* 0x000ea20008000800 */
[----:B0-----:R-:W-:Y:S01]  /*20df0*/  ISETP.GE.AND P1, PT, R17, UR6, PT ;  /* 0x0000000611007c0c */ /* 0x001fe2000bf26270 */
[----:B------:R-:W-:Y:S01]  /*20e00*/  IMAD.X R17, R32, 0x1, R0, P6 ;  /* 0x0000000120117824 */ /* 0x000fe200030e0600 */
[----:B----4-:R-:W-:Y:S01]  /*20e10*/  PRMT R31, R18, 0x7771, RZ ;  /* 0x00007771121f7816 */ /* 0x010fe200000000ff */
[----:B------:R-:W0:Y:S04]  /*20e20*/  LDCU UR6, c[0x0][0x39c] ;  /* 0x00007380ff0677ac */ /* 0x000e280008000800 */
[----:B------:R4:W-:Y:S01]  /*20e30*/  @P4 STG.E.U8 desc[UR14][R12.64], R31 ;  /* 0x0000001f0c004986 */ /* 0x0009e2000c10110e */
[----:B------:R-:W-:Y:S01]  /*20e40*/  ISETP.LT.AND P4, PT, R160, UR16, !P3 ;  /* 0x00000010a0007c0c */ /* 0x000fe2000df81270 */
[----:B---3--:R-:W-:Y:S01]  /*20e50*/  VIADD R27, R2, 0x1d ;  /* 0x0000001d021b7836 */ /* 0x008fe20000000000 */
[----:B------:R-:W-:Y:S01]  /*20e60*/  IADD3 R24, P3, PT, R28, R20, RZ ;  /* 0x000000141c187210 */ /* 0x000fe20007f7e0ff */
[----:B------:R-:W3:Y:S01]  /*20e70*/  LDCU UR16, c[0x0][0x398] ;  /* 0x00007300ff1077ac */ /* 0x000ee20008000800 */
[----:B------:R-:W-:-:S02]  /*20e80*/  PRMT R29, R14, 0x7772, RZ ;  /* 0x000077720e1d7816 */ /* 0x000fc400000000ff */
[----:B------:R-:W-:Y:S01]  /*20e90*/  SHF.R.S32.HI R28, RZ, 0x1f, R23 ;  /* 0x0000001fff1c7819 */ /* 0x000fe20000011417 */
[--C-:B------:R-:W-:Y:S01]  /*20ea0*/  IMAD.X R25, R32, 0x1, R21.reuse, P3 ;  /* 0x0000000120197824 */ /* 0x100fe200018e0615 */
[----:B------:R-:W-:Y:S01]  /*20eb0*/  IADD3 R26, P6, PT, R23, R3, RZ ;  /* 0x00000003171a7210 */ /* 0x000fe20007fde0ff */
[----:B------:R2:W-:Y:S01]  /*20ec0*/  @P5 STG.E.U8 desc[UR14][R16.64], R29 ;  /* 0x0000001d10005986 */ /* 0x0005e2000c10110e */
[----:B------:R-:W-:Y:S01]  /*20ed0*/  ISETP.LT.AND P5, PT, R145, UR8, !P2 ;  /* 0x0000000891007c0c */ /* 0x000fe2000d7a1270 */
[----:B------:R-:W3:Y:S01]  /*20ee0*/  LDCU UR8, c[0x0][0x398] ;  /* 0x00007300ff0877ac */ /* 0x000ee20008000800 */
[----:B----4-:R-:W-:Y:S02]  /*20ef0*/  PRMT R31, R18, 0x7772, RZ ;  /* 0x00007772121f7816 */ /* 0x010fe400000000ff */
[----:B0-----:R-:W-:Y:S01]  /*20f00*/  ISETP.GE.AND P3, PT, R27, UR6, PT ;  /* 0x000000061b007c0c */ /* 0x001fe2000bf66270 */
[----:B------:R-:W0:Y:S01]  /*20f10*/  LDCU UR6, c[0x0][0x39c] ;  /* 0x00007380ff0677ac */ /* 0x000e220008000800 */
[----:B------:R-:W-:Y:S01]  /*20f20*/  IMAD.X R27, R28, 0x1, R0, P6 ;  /* 0x000000011c1b7824 */ /* 0x000fe200030e0600 */
[----:B------:R-:W-:Y:S01]  /*20f30*/  @P4 STG.E.U8 desc[UR14][R24.64], R31 ;  /* 0x0000001f18004986 */ /* 0x000fe2000c10110e */
[----:B-1----:R-:W-:Y:S01]  /*20f40*/  ISETP.LT.AND P4, PT, R160, UR18, !P2 ;  /* 0x00000012a0007c0c */ /* 0x002fe2000d781270 */
[----:B------:R-:W1:Y:S01]  /*20f50*/  LDCU UR18, c[0x0][0x398] ;  /* 0x00007300ff1277ac */ /* 0x000e620008000800 */
[C---:B------:R-:W-:Y:S01]  /*20f60*/  IADD3 R12, P2, PT, R23.reuse, R20, RZ ;  /* 0x00000014170c7210 */ /* 0x040fe20007f5e0ff */
[----:B--2---:R-:W-:Y:S01]  /*20f70*/  VIADD R17, R2, 0x1e ;  /* 0x0000001e02117836 */ /* 0x004fe20000000000 */
[----:B------:R-:W-:Y:S01]  /*20f80*/  PRMT R29, R14, 0x7773, RZ ;  /* 0x000077730e1d7816 */ /* 0x000fe200000000ff */
[----:B------:R-:W-:Y:S01]  /*20f90*/  VIADD R14, R23, UR4 ;  /* 0x00000004170e7c36 */ /* 0x000fe20008000000 */
[----:B------:R-:W-:Y:S01]  /*20fa0*/  PRMT R23, R15, 0x7770, RZ ;  /* 0x000077700f177816 */ /* 0x000fe200000000ff */
[----:B------:R-:W-:-:S02]  /*20fb0*/  IMAD.X R13, R28, 0x1, R21, P2 ;  /* 0x000000011c0d7824 */ /* 0x000fc400010e0615 */
[----:B------:R2:W-:Y:S01]  /*20fc0*/  @P5 STG.E.U8 desc[UR14][R26.64], R29 ;  /* 0x0000001d1a005986 */ /* 0x0005e2000c10110e */
[----:B------:R-:W-:Y:S01]  /*20fd0*/  ISETP.LT.AND P5, PT, R145, UR10, !P1 ;  /* 0x0000000a91007c0c */ /* 0x000fe2000cfa1270 */
[----:B------:R-:W4:Y:S01]  /*20fe0*/  LDCU UR10, c[0x0][0x398] ;  /* 0x00007300ff0a77ac */ /* 0x000f220008000800 */
[----:B------:R-:W-:Y:S02]  /*20ff0*/  SHF.R.S32.HI R30, RZ, 0x1f, R14 ;  /* 0x0000001fff1e7819 */ /* 0x000fe4000001140e */
[----:B------:R-:W-:Y:S02]  /*21000*/  IADD3 R16, P6, PT, R14, R3, RZ ;  /* 0x000000030e107210 */ /* 0x000fe40007fde0ff */
[----:B0-----:R-:W-:Y:S01]  /*21010*/  ISETP.GE.AND P2, PT, R17, UR6, PT ;  /* 0x0000000611007c0c */ /* 0x001fe2000bf46270 */
[----:B------:R-:W0:Y:S02]  /*21020*/  LDCU UR6, c[0x0][0x39c] ;  /* 0x00007380ff0677ac */ /* 0x000e240008000800 */
        /* <DEDUP_REMOVED lines=19> */
[----:B------:R-:W-:Y:S01]  /*21160*/  ISETP.LT.AND P4, PT, R160, UR16, !P3 ;  /* 0x00000010a0007c0c */ /* 0x000fe2000df81270 */
[----:B----4-:R-:W-:Y:S01]  /*21170*/  VIADD R17, R2, 0x20 ;  /* 0x0000002002117836 */ /* 0x010fe20000000000 */
[-C--:B------:R-:W-:Y:S01]  /*21180*/  IADD3 R12, P3, PT, R18, R20.reuse, RZ ;  /* 0x00000014120c7210 */ /* 0x080fe20007f7e0ff */
[----:B------:R-:W-:Y:S01]  /*21190*/  IMAD.X R27, R28, 0x1, R0, P6 ;  /* 0x000000011c1b7824 */ /* 0x000fe200030e0600 */
[----:B------:R-:W-:Y:S01]  /*211a0*/  PRMT R23, R15, 0x7771, RZ ;  /* 0x000077710f177816 */ /* 0x000fe200000000ff */
[----:B------:R-:W-:Y:S01]  /*211b0*/  VIADD R18, R14, UR4 ;  /* 0x000000040e127c36 */ /* 0x000fe20008000000 */
[----:B------:R-:W-:Y:S01]  /*211c0*/  SHF.R.S32.HI R30, RZ, 0x1f, R14 ;  /* 0x0000001fff1e7819 */ /* 0x000fe2000001140e */
[----:B------:R-:W-:Y:S01]  /*211d0*/  IMAD.X R13, R28, 0x1, R21, P3 ;  /* 0x000000011c0d7824 */ /* 0x000fe200018e0615 */
[----:B------:R-:W-:Y:S01]  /*211e0*/  IADD3 R16, P6, PT, R14, R3, RZ ;  /* 0x000000030e107210 */ /* 0x000fe20007fde0ff */
[----:B------:R4:W-:Y:S01]  /*211f0*/  @P5 STG.E.U8 desc[UR14][R26.64], R23 ;  /* 0x000000171a005986 */ /* 0x0009e2000c10110e */
[----:B------:R-:W-:Y:S01]  /*21200*/  ISETP.LT.AND P5, PT, R145, UR10, !P2 ;  /* 0x0000000a91007c0c */ /* 0x000fe2000d7a1270 */
[----:B------:R-:W3:Y:S01]  /*21210*/  LDCU UR10, c[0x0][0x398] ;  /* 0x00007300ff0a77ac */ /* 0x000ee20008000800 */
[----:B0-----:R-:W-:Y:S01]  /*21220*/  ISETP.GE.AND P3, PT, R17, UR6, PT ;  /* 0x0000000611007c0c */ /* 0x001fe2000bf66270 */
[----:B------:R-:W-:Y:S01]  /*21230*/  IMAD.X R17, R30, 0x1, R0, P6 ;  /* 0x000000011e117824 */ /* 0x000fe200030e0600 */
[----:B--2---:R-:W-:Y:S01]  /*21240*/  PRMT R29, R19, 0x7771, RZ ;  /* 0x00007771131d7816 */ /* 0x004fe200000000ff */
[----:B------:R-:W0:Y:S04]  /*21250*/  LDCU UR6, c[0x0][0x39c] ;  /* 0x00007380ff0677ac */ /* 0x000e280008000800 */
[----:B------:R-:W-:Y:S01]  /*21260*/  @P4 STG.E.U8 desc[UR14][R12.64], R29 ;  /* 0x0000001d0c004986 */ /* 0x000fe2000c10110e */
[----:B-1----:R-:W-:Y:S01]  /*21270*/  ISETP.LT.AND P4, PT, R160, UR18, !P2 ;  /* 0x00000012a0007c0c */ /* 0x002fe2000d781270 */
[----:B----4-:R-:W-:Y:S01]  /*21280*/  VIADD R27, R2, 0x21 ;  /* 0x00000021021b7836 */ /* 0x010fe20000000000 */
[----:B------:R-:W-:Y:S01]  /*21290*/  IADD3 R24, P2, PT, R14, R20, RZ ;  /* 0x000000140e187210 */ /* 0x000fe20007f5e0ff */
[----:B------:R-:W1:Y:S01]  /*212a0*/  LDCU UR16, c[0x0][0x398] ;  /* 0x00007300ff1077ac */ /* 0x000e620008000800 */
[----:B------:R-:W-:-:S02]  /*212b0*/  PRMT R23, R15, 0x7772, RZ ;  /* 0x000077720f177816 */ /* 0x000fc400000000ff */
[----:B------:R-:W-:Y:S01]  /*212c0*/  SHF.R.S32.HI R14, RZ, 0x1f, R18 ;  /* 0x0000001fff0e7819 */ /* 0x000fe20000011412 */
[----:B------:R-:W-:Y:S01]  /*212d0*/  IMAD.X R25, R30, 0x1, R21, P2 ;  /* 0x000000011e197824 */ /* 0x000fe200010e0615 */
[----:B------:R-:W-:Y:S01]  /*212e0*/  IADD3 R26, P6, PT, R18, R3, RZ ;  /* 0x00000003121a7210 */ /* 0x000fe20007fde0ff */
[----:B------:R2:W-:Y:S01]  /*212f0*/  @P5 STG.E.U8 desc[UR14][R16.64], R23 ;  /* 0x0000001710005986 */ /* 0x0005e2000c10110e */
[----:B---3--:R-:W-:Y:S01]  /*21300*/  ISETP.LT.AND P5, PT, R145, UR8, !P1 ;  /* 0x0000000891007c0c */ /* 0x008fe2000cfa1270 */
[----:B------:R-:W3:Y:S01]  /*21310*/  LDCU UR8, c[0x0][0x398] ;  /* 0x00007300ff0877ac */ /* 0x000ee20008000800 */
[----:B0-----:R-:W-:Y:S01]  /*21320*/  ISETP.GE.AND P2, PT, R27, UR6, PT ;  /* 0x000000061b007c0c */ /* 0x001fe2000bf46270 */
[----:B------:R-:W-:Y:S01]  /*21330*/  IMAD.X R27, R14, 0x1, R0, P6 ;  /* 0x000000010e1b7824 */ /* 0x000fe200030e0600 */
[----:B------:R-:W0:Y:S01]  /*21340*/  LDCU UR6, c[0x0][0x39c] ;  /* 0x00007380ff0677ac */ /* 0x000e220008000800 */
[----:B------:R-:W4:Y:S01]  /*21350*/  LDCU UR18, c[0x0][0x398] ;  /* 0x00007300ff1277ac */ /* 0x000f220008000800 */
[----:B--2---:R-:W-:Y:S01]  /*21360*/  PRMT R23, R19, 0x7772, RZ ;  /* 0x0000777213177816 */ /* 0x004fe200000000ff */
[----:B------:R-:W-:Y:S01]  /*21370*/  VIADD R16, R18, UR4 ;  /* 0x0000000412107c36 */ /* 0x000fe20008000000 */
[----:B------:R-:W-:Y:S01]  /*21380*/  PRMT R17, R15, 0x7773, RZ ;  /* 0x000077730f117816 */ /* 0x000fe200000000ff */
[----:B------:R-:W-:-:S02]  /*21390*/  VIADD R15, R2, 0x22 ;  /* 0x00000022020f7836 */ /* 0x000fc40000000000 */
[----:B------:R2:W-:Y:S01]  /*213a0*/  @P4 STG.E.U8 desc[UR14][R24.64], R23 ;  /* 0x0000001718004986 */ /* 0x0005e2000c10110e */
[----:B------:R-:W-:Y:S01]  /*213b0*/  ISETP.LT.AND P4, PT, R160, UR12, !P1 ;  /* 0x0000000ca0007c0c */ /* 0x000fe2000cf81270 */
[----:B------:R-:W3:Y:S01]  /*213c0*/  LDCU UR12, c[0x0][0x398] ;  /* 0x00007300ff0c77ac */ /* 0x000ee20008000800 */
[----:B------:R-:W-:Y:S01]  /*213d0*/  IADD3 R12, P1, PT, R18, R20, RZ ;  /* 0x00000014120c7210 */ /* 0x000fe20007f3e0ff */
[----:B------:R1:W-:Y:S01]  /*213e0*/  @P5 STG.E.U8 desc[UR14][R26.64], R17 ;  /* 0x000000111a005986 */ /* 0x0003e2000c10110e */
[----:B------:R-:W-:Y:S01]  /*213f0*/  ISETP.LT.AND P5, PT, R145, UR10, !P3 ;  /* 0x0000000a91007c0c */ /* 0x000fe2000dfa1270 */
[----:B------:R-:W4:Y:S01]  /*21400*/  LDCU UR10, c[0x0][0x398] ;  /* 0x00007300ff0a77ac */ /* 0x000f220008000800 */
[----:B------:R-:W-:Y:S01]  /*21410*/  SHF.R.S32.HI R18, RZ, 0x1f, R16 ;  /* 0x0000001fff127819 */ /* 0x000fe20000011410 */
[----:B------:R-:W-:Y:S01]  /*21420*/  IMAD.X R13, R14, 0x1, R21, P1 ;  /* 0x000000010e0d7824 */ /* 0x000fe200008e0615 */
[----:B0-----:R-:W-:Y:S01]  /*21430*/  ISETP.GE.AND P1, PT, R15, UR6, PT ;  /* 0x000000060f007c0c */ /* 0x001fe2000bf26270 */
[----:B------:R-:W0:Y:S01]  /*21440*/  LDCU UR6, c[0x0][0x39c] ;  /* 0x00007380ff0677ac */ /* 0x000e220008000800 */
[C---:B------:R-:W-:Y:S01]  /*21450*/  IADD3 R14, P6, PT, R16.reuse, R3, RZ ;  /* 0x00000003100e7210 */ /* 0x040fe20007fde0ff */
[----:B--2---:R-:W-:Y:S01]  /*21460*/  VIADD R23, R16, UR4 ;  /* 0x0000000410177c36 */ /* 0x004fe20008000000 */
[----:B------:R-:W-:Y:S01]  /*21470*/  PRMT R25, R19, 0x7773, RZ ;  /* 0x0000777313197816 */ /* 0x000fe200000000ff */
[----:B------:R-:W-:-:S02]  /*21480*/  VIADD R19, R2, 0x23 ;  /* 0x0000002302137836 */ /* 0x000fc40000000000 */
[----:B------:R-:W-:Y:S01]  /*21490*/  IMAD.X R15, R18, 0x1, R0, P6 ;  /* 0x00000001120f7824 */ /* 0x000fe200030e0600 */
[----:B-1----:R-:W-:Y:S01]  /*214a0*/  PRMT R27, R8, 0x7770, RZ ;  /* 0x00007770081b7816 */ /* 0x002fe200000000ff */
[----:B------:R1:W-:Y:S01]  /*214b0*/  @P4 STG.E.U8 desc[UR14][R12.64], R25 ;  /* 0x000000190c004986 */ /* 0x0003e2000c10110e */
[----:B------:R-:W-:Y:S01]  /*214c0*/  ISETP.LT.AND P4, PT, R160, UR16, !P3 ;  /* 0x00000010a0007c0c */ /* 0x000fe2000df81270 */
[----:B------:R-:W-:Y:S01]  /*214d0*/  VIADD R24, R23, UR4 ;  /* 0x0000000417187c36 */ /* 0x000fe20008000000 */
[----:B------:R-:W-:Y:S01]  /*214e0*/  IADD3 R16, P3, PT, R16, R20, RZ ;  /* 0x0000001410107210 */ /* 0x000fe20007f7e0ff */
[----:B------:R2:W-:Y:S01]  /*214f0*/  @P5 STG.E.U8 desc[UR14][R14.64], R27 ;  /* 0x0000001b0e005986 */ /* 0x0005e2000c10110e */
[----:B---3--:R-:W-:Y:S01]  /*21500*/  ISETP.LT.AND P5, PT, R145, UR8, !P2 ;  /* 0x0000000891007c0c */ /* 0x008fe2000d7a1270 */
[----:B------:R-:W3:Y:S01]  /*21510*/  LDCU UR8, c[0x0][0x398] ;  /* 0x00007300ff0877ac */ /* 0x000ee20008000800 */
[----:B------:R-:W-:Y:S01]  /*21520*/  SHF.R.S32.HI R26, RZ, 0x1f, R23 ;  /* 0x0000001fff1a7819 */ /* 0x000fe20000011417 */
[----:B------:R-:W-:Y:S01]  /*21530*/  IMAD.X R17, R18, 0x1, R21, P3 ;  /* 0x0000000112117824 */ /* 0x000fe200018e0615 */
[----:B------:R-:W-:Y:S01]  /*21540*/  IADD3 R18, P6, PT, R23, R3, RZ ;  /* 0x0000000317127210 */ /* 0x000fe20007fde0ff */
[----:B------:R-:W3:Y:S01]  /*21550*/  LDCU UR16, c[0x0][0x398] ;  /* 0x00007300ff1077ac */ /* 0x000ee20008000800 */
[----:B0-----:R-:W-:-:S02]  /*21560*/  ISETP.GE.AND P3, PT, R19, UR6, PT ;  /* 0x0000000613007c0c */ /* 0x001fc4000bf66270 */
[----:B-1----:R-:W-:Y:S01]  /*21570*/  PRMT R25, R8, 0x7771, RZ ;  /* 0x0000777108197816 */ /* 0x002fe200000000ff */
[----:B------:R-:W0:Y:S01]  /*21580*/  LDCU UR6, c[0x0][0x39c] ;  /* 0x00007380ff0677ac */ /* 0x000e220008000800 */
[----:B------:R-:W-:Y:S01]  /*21590*/  IMAD.X R19, R26, 0x1, R0, P6 ;  /* 0x000000011a137824 */ /* 0x000fe200030e0600 */
[----:B--2---:R-:W-:Y:S01]  /*215a0*/  PRMT R27, R4, 0x7770, RZ ;  /* 0x00007770041b7816 */ /* 0x004fe200000000ff */
[----:B------:R-:W-:Y:S01]  /*215b0*/  VIADD R15, R2, 0x24 ;  /* 0x00000024020f7836 */ /* 0x000fe20000000000 */
[----:B------:R-:W-:Y:S02]  /*215c0*/  SHF.R.S32.HI R28, RZ, 0x1f, R24 ;  /* 0x0000001fff1c7819 */ /* 0x000fe40000011418 */
[----:B------:R-:W-:Y:S01]  /*215d0*/  IADD3 R14, P6, PT, R24, R3, RZ ;  /* 0x00000003180e7210 */ /* 0x000fe20007fde0ff */
[----:B------:R1:W-:Y:S01]  /*215e0*/  @P4 STG.E.U8 desc[UR14][R16.64], R27 ;  /* 0x0000001b10004986 */ /* 0x0003e2000c10110e */
[----:B----4-:R-:W-:Y:S01]  /*215f0*/  ISETP.LT.AND P4, PT, R160, UR18, !P2 ;  /* 0x00000012a0007c0c */ /* 0x010fe2000d781270 */
[----:B------:R-:W2:Y:S01]  /*21600*/  LDCU UR18, c[0x0][0x398] ;  /* 0x00007300ff1277ac */ /* 0x000ea20008000800 */
[----:B------:R-:W-:Y:S01]  /*21610*/  IADD3 R12, P2, PT, R23, R20, RZ ;  /* 0x00000014170c7210 */ /* 0x000fe20007f5e0ff */
[----:B------:R4:W-:Y:S01]  /*21620*/  @P5 STG.E.U8 desc[UR14][R18.64], R25 ;  /* 0x0000001912005986 */ /* 0x0009e2000c10110e */
[----:B------:R-:W-:Y:S01]  /*21630*/  ISETP.LT.AND P5, PT, R145, UR10, !P1 ;  /* 0x0000000a91007c0c */ /* 0x000fe2000cfa1270 */
[----:B------:R-:W-:Y:S01]  /*21640*/  VIADD R23, R24, UR4 ;  /* 0x0000000418177c36 */ /* 0x000fe20008000000 */
[----:B------:R-:W2:Y:S01]  /*21650*/  LDCU UR10, c[0x0][0x398] ;  /* 0x00007300ff0a77ac */ /* 0x000ea20008000800 */
[----:B------:R-:W-:Y:S01]  /*21660*/  IMAD.X R13, R26, 0x1, R21, P2 ;  /* 0x000000011a0d7824 */ /* 0x000fe200010e0615 */
[----:B0-----:R-:W-:Y:S01]  /*21670*/  ISETP.GE.AND P2, PT, R15, UR6, PT ;  /* 0x000000060f007c0c */ /* 0x001fe2000bf46270 */
[----:B------:R-:W0:Y:S01]  /*21680*/  LDCU UR6, c[0x0][0x39c] ;  /* 0x00007380ff0677ac */ /* 0x000e220008000800 */
[----:B-1----:R-:W-:Y:S01]  /*21690*/  PRMT R27, R4, 0x7771, RZ ;  /* 0x00007771041b7816 */ /* 0x002fe200000000ff */
[----:B------:R-:W-:-:S02]  /*216a0*/  IMAD.X R15, R28, 0x1, R0, P6 ;  /* 0x000000011c0f7824 */ /* 0x000fc400030e0600 */
[----:B----4-:R-:W-:Y:S01]  /*216b0*/  VIADD R19, R2, 0x25 ;  /* 0x0000002502137836 */ /* 0x010fe20000000000 */
[----:B------:R-:W-:Y:S01]  /*216c0*/  PRMT R25, R8, 0x7772, RZ ;  /* 0x0000777208197816 */ /* 0x000fe200000000ff */
[----:B------:R1:W-:Y:S01]  /*216d0*/  @P4 STG.E.U8 desc[UR14][R12.64], R27 ;  /* 0x0000001b0c004986 */ /* 0x0003e2000c10110e */
[----:B------:R-:W-:Y:S01]  /*216e0*/  ISETP.LT.AND P4, PT, R160, UR12, !P1 ;  /* 0x0000000ca0007c0c */ /* 0x000fe2000cf81270 */
[----:B------:R-:W4:Y:S01]  /*216f0*/  LDCU UR12, c[0x0][0x398] ;  /* 0x00007300ff0c77ac */ /* 0x000f220008000800 */
[----:B------:R-:W-:Y:S01]  /*21700*/  IADD3 R16, P1, PT, R24, R20, RZ ;  /* 0x0000001418107210 */ /* 0x000fe20007f3e0ff */
[----:B------:R2:W-:Y:S01]  /*21710*/  @P5 STG.E.U8 desc[UR14][R14.64], R25 ;  /* 0x000000190e005986 */ /* 0x0005e2000c10110e */
[----:B---3--:R-:W-:Y:S01]  /*21720*/  ISETP.LT.AND P5, PT, R145, UR8, !P3 ;  /* 0x0000000891007c0c */ /* 0x008fe2000dfa1270 */
[----:B------:R-:W3:Y:S01]  /*21730*/  LDCU UR8, c[0x0][0x398] ;  /* 0x00007300ff0877ac */ /* 0x000ee20008000800 */
[----:B------:R-:W-:Y:S01]  /*21740*/  SHF.R.S32.HI R24, RZ, 0x1f, R23 ;  /* 0x0000001fff187819 */ /* 0x000fe20000011417 */
[----:B------:R-:W-:Y:S01]  /*21750*/  IMAD.X R17, R28, 0x1, R21, P1 ;  /* 0x000000011c117824 */ /* 0x000fe200008e0615 */
[----:B------:R-:W-:-:S02]  /*21760*/  IADD3 R18, P6, PT, R23, R3, RZ ;  /* 0x0000000317127210 */ /* 0x000fc40007fde0ff */
[----:B0-----:R-:W-:Y:S01]  /*21770*/  ISETP.GE.AND P1, PT, R19, UR6, PT ;  /* 0x0000000613007c0c */ /* 0x001fe2000bf26270 */
[----:B------:R-:W0:Y:S01]  /*21780*/  LDCU UR6, c[0x0][0x39c] ;  /* 0x00007380ff0677ac */ /* 0x000e220008000800 */
[----:B-1----:R-:W-:Y:S01]  /*21790*/  PRMT R27, R4, 0x7772, RZ ;  /* 0x00007772041b7816 */ /* 0x002fe200000000ff */
[----:B------:R-:W-:Y:S01]  /*217a0*/  IMAD.X R19, R24, 0x1, R0, P6 ;  /* 0x0000000118137824 */ /* 0x000fe200030e0600 */
[----:B--2---:R-:W-:Y:S01]  /*217b0*/  PRMT R25, R8, 0x7773, RZ ;  /* 0x0000777308197816 */ /* 0x004fe200000000ff */
[----:B------:R-:W-:Y:S02]  /*217c0*/  VIADD R15, R2, 0x26 ;  /* 0x00000026020f7836 */ /* 0x000fe40000000000 */
[----:B------:R-:W-:Y:S01]  /*217d0*/  @P4 STG.E.U8 desc[UR14][R16.64], R27 ;  /* 0x0000001b10004986 */ /* 0x000fe2000c10110e */
[----:B------:R-:W-:Y:S01]  /*217e0*/  ISETP.LT.AND P4, PT, R160, UR16, !P3 ;  /* 0x00000010a0007c0c */ /* 0x000fe2000df81270 */
[C---:B------:R-:W-:Y:S01]  /*217f0*/  VIADD R8, R23.reuse, UR4 ;  /* 0x0000000417087c36 */ /* 0x040fe20008000000 */
[----:B------:R-:W-:Y:S01]  /*21800*/  IADD3 R12, P3, PT, R23, R20, RZ ;  /* 0x00000014170c7210 */ /* 0x000fe20007f7e0ff */
[----:B------:R1:W-:Y:S01]  /*21810*/  @P5 STG.E.U8 desc[UR14][R18.64], R25 ;  /* 0x0000001912005986 */ /* 0x0003e2000c10110e */
[----:B------:R-:W-:Y:S01]  /*21820*/  ISETP.LT.AND P5, PT, R145, UR10, !P2 ;  /* 0x0000000a91007c0c */ /* 0x000fe2000d7a1270 */
[----:B------:R-:W2:Y:S01]  /*21830*/  LDCU UR10, c[0x0][0x398] ;  /* 0x00007300ff0a77ac */ /* 0x000ea20008000800 */
[----:B------:R-:W-:Y:S01]  /*21840*/  SHF.R.S32.HI R26, RZ, 0x1f, R8 ;  /* 0x0000001fff1a7819 */ /* 0x000fe20000011408 */
[----:B------:R-:W-:Y:S01]  /*21850*/  IMAD.X R13, R24, 0x1, R21, P3 ;  /* 0x00000001180d7824 */ /* 0x000fe200018e0615 */
[----:B------:R-:W-:Y:S01]  /*21860*/  IADD3 R14, P6, PT, R8, R3, RZ ;  /* 0x00000003080e7210 */ /* 0x000fe20007fde0ff */
[----:B------:R-:W2:Y:S01]  /*21870*/  LDCU UR16, c[0x0][0x398] ;  /* 0x00007300ff1077ac */ /* 0x000ea20008000800 */
[----:B------:R-:W-:-:S02]  /*21880*/  PRMT R23, R9, 0x7770, RZ ;  /* 0x0000777009177816 */ /* 0x000fc400000000ff */
[----:B0-----:R-:W-:Y:S01]  /*21890*/  ISETP.GE.AND P3, PT, R15, UR6, PT ;  /* 0x000000060f007c0c */ /* 0x001fe2000bf66270 */
[----:B------:R-:W0:Y:S01]  /*218a0*/  LDCU UR6, c[0x0][0x39c] ;  /* 0x00007380ff0677ac */ /* 0x000e220008000800 */
[----:B------:R-:W-:Y:S01]  /*218b0*/  IMAD.X R15, R26, 0x1, R0, P6 ;  /* 0x000000011a0f7824 */ /* 0x000fe200030e0600 */
[----:B-1----:R-:W-:Y:S01]  /*218c0*/  PRMT R25, R4, 0x7773, RZ ;  /* 0x0000777304197816 */ /* 0x002fe200000000ff */
[----:B------:R-:W-:Y:S01]  /*218d0*/  VIADD R4, R8, UR4 ;  /* 0x0000000408047c36 */ /* 0x000fe20008000000 */
[----:B------:R-:W-:-:S03]  /*218e0*/  PRMT R27, R7, 0x7771, RZ ;  /* 0x00007771071b7816 */ /* 0x000fc600000000ff */
[----:B------:R1:W-:Y:S01]  /*218f0*/  @P4 STG.E.U8 desc[UR14][R12.64], R25 ;  /* 0x000000190c004986 */ /* 0x0003e2000c10110e */
[----:B------:R-:W-:Y:S01]  /*21900*/  ISETP.LT.AND P4, PT, R160, UR18, !P2 ;  /* 0x00000012a0007c0c */ /* 0x000fe2000d781270 */
[----:B------:R-:W2:Y:S01]  /*21910*/  LDCU UR18, c[0x0][0x398] ;  /* 0x00007300ff1277ac */ /* 0x000ea20008000800 */
[----:B------:R-:W-:Y:S01]  /*21920*/  IADD3 R16, P2, PT, R8, R20, RZ ;  /* 0x0000001408107210 */ /* 0x000fe20007f5e0ff */
[----:B------:R-:W-:Y:S01]  /*21930*/  VIADD R8, R2, 0x27 ;  /* 0x0000002702087836 */ /* 0x000fe20000000000 */
[----:B------:R4:W-:Y:S01]  /*21940*/  @P5 STG.E.U8 desc[UR14][R14.64], R23 ;  /* 0x000000170e005986 */ /* 0x0009e2000c10110e */
[----:B---3--:R-:W-:Y:S01]  /*21950*/  ISETP.LT.AND P5, PT, R145, UR8, !P1 ;  /* 0x0000000891007c0c */ /* 0x008fe2000cfa1270 */
[----:B------:R-:W3:Y:S01]  /*21960*/  LDCU UR8, c[0x0][0x398] ;  /* 0x00007300ff0877ac */ /* 0x000ee20008000800 */
[----:B------:R-:W-:Y:S01]  /*21970*/  IMAD.X R17, R26, 0x1, R21, P2 ;  /* 0x000000011a117824 */ /* 0x000fe200010e0615 */
[----:B------:R-:W-:Y:S02]  /*21980*/  SHF.R.S32.HI R24, RZ, 0x1f, R4 ;  /* 0x0000001fff187819 */ /* 0x000fe40000011404 */
[----:B0-----:R-:W-:Y:S01]  /*21990*/  ISETP.GE.AND P2, PT, R8, UR6, PT ;  /* 0x0000000608007c0c */ /* 0x001fe2000bf46270 */
[----:B------:R-:W0:Y:S01]  /*219a0*/  LDCU UR6, c[0x0][0x39c] ;  /* 0x00007380ff0677ac */ /* 0x000e220008000800 */
[----:B-1----:R-:W-:Y:S01]  /*219b0*/  PRMT R25, R5, 0x7770, RZ ;  /* 0x0000777005197816 */ /* 0x002fe200000000ff */
[C---:B------:R-:W-:Y:S01]  /*219c0*/  VIADD R8, R4.reuse, UR4 ;  /* 0x0000000404087c36 */ /* 0x040fe20008000000 */
[----:B------:R-:W-:-:S02]  /*219d0*/  IADD3 R18, P6, PT, R4, R3, RZ ;  /* 0x0000000304127210 */ /* 0x000fc40007fde0ff */
[----:B----4-:R-:W-:Y:S01]  /*219e0*/  PRMT R23, R9, 0x7771, RZ ;  /* 0x0000777109177816 */ /* 0x010fe200000000ff */
[----:B------:R1:W-:Y:S01]  /*219f0*/  @P4 STG.E.U8 desc[UR14][R16.64], R25 ;  /* 0x0000001910004986 */ /* 0x0003e2000c10110e */
[----:B------:R-:W-:Y:S01]  /*21a00*/  ISETP.LT.AND P4, PT, R160, UR12, !P1 ;  /* 0x0000000ca0007c0c */ /* 0x000fe2000cf81270 */
[----:B------:R-:W-:Y:S01]  /*21a10*/  IMAD.X R19, R24, 0x1, R0, P6 ;  /* 0x0000000118137824 */ /* 0x000fe200030e0600 */
[----:B------:R-:W-:Y:S01]  /*21a20*/  IADD3 R12, P1, PT, R4, R20, RZ ;  /* 0x00000014040c7210 */ /* 0x000fe20007f3e0ff */
[----:B------:R-:W-:Y:S01]  /*21a30*/  VIADD R4, R2, 0x28 ;  /* 0x0000002802047836 */ /* 0x000fe20000000000 */
[----:B------:R-:W-:Y:S01]  /*21a40*/  SHF.R.S32.HI R26, RZ, 0x1f, R8 ;  /* 0x0000001fff1a7819 */ /* 0x000fe20000011408 */
[----:B------:R-:W4:Y:S01]  /*21a50*/  LDCU UR12, c[0x0][0x398] ;  /* 0x00007300ff0c77ac */ /* 0x000f220008000800 */
[----:B------:R3:W-:Y:S01]  /*21a60*/  @P5 STG.E.U8 desc[UR14][R18.64], R23 ;  /* 0x0000001712005986 */ /* 0x0007e2000c10110e */
[----:B------:R-:W-:Y:S01]  /*21a70*/  IMAD.X R13, R24, 0x1, R21, P1 ;  /* 0x00000001180d7824 */ /* 0x000fe200008e0615 */
[----:B--2---:R-:W-:Y:S01]  /*21a80*/  ISETP.LT.AND P5, PT, R145, UR10, !P3 ;  /* 0x0000000a91007c0c */ /* 0x004fe2000dfa1270 */
[----:B------:R-:W2:Y:S01]  /*21a90*/  LDCU UR10, c[0x0][0x398] ;  /* 0x00007300ff0a77ac */ /* 0x000ea20008000800 */
[----:B------:R-:W-:-:S02]  /*21aa0*/  IADD3 R14, P6, PT, R8, R3, RZ ;  /* 0x00000003080e7210 */ /* 0x000fc40007fde0ff */
[----:B0-----:R-:W-:Y:S01]  /*21ab0*/  ISETP.GE.AND P1, PT, R4, UR6, PT ;  /* 0x0000000604007c0c */ /* 0x001fe2000bf26270 */
[----:B------:R-:W0:Y:S01]  /*21ac0*/  LDCU UR6, c[0x0][0x39c] ;  /* 0x00007380ff0677ac */ /* 0x000e220008000800 */
[----:B-1----:R-:W-:Y:S01]  /*21ad0*/  PRMT R25, R5, 0x7771, RZ ;  /* 0x0000777105197816 */ /* 0x002fe200000000ff */
[----:B------:R-:W-:Y:S02]  /*21ae0*/  VIADD R4, R8, UR4 ;  /* 0x0000000408047c36 */ /* 0x000fe40008000000 */
[----:B------:R-:W-:Y:S01]  /*21af0*/  IMAD.X R15, R26, 0x1, R0, P6 ;  /* 0x000000011a0f7824 */ /* 0x000fe200030e0600 */
[----:B---3--:R-:W-:Y:S01]  /*21b00*/  PRMT R23, R9, 0x7772, RZ ;  /* 0x0000777209177816 */ /* 0x008fe200000000ff */
[----:B------:R1:W-:Y:S01]  /*21b10*/  @P4 STG.E.U8 desc[UR14][R12.64], R25 ;  /* 0x000000190c004986 */ /* 0x0003e2000c10110e */
[----:B------:R-:W-:Y:S01]  /*21b20*/  ISETP.LT.AND P4, PT, R160, UR16, !P3 ;  /* 0x00000010a0007c0c */ /* 0x000fe2000df81270 */
[----:B------:R-:W3:Y:S01]  /*21b30*/  LDCU UR16, c[0x0][0x398] ;  /* 0x00007300ff1077ac */ /* 0x000ee20008000800 */
[----:B------:R-:W-:Y:S01]  /*21b40*/  IADD3 R16, P3, PT, R8, R20, RZ ;  /* 0x0000001408107210 */ /* 0x000fe20007f7e0ff */
[----:B------:R-:W-:Y:S01]  /*21b50*/  VIADD R8, R2, 0x29 ;  /* 0x0000002902087836 */ /* 0x000fe20000000000 */
[----:B------:R2:W-:Y:S01]  /*21b60*/  @P5 STG.E.U8 desc[UR14][R14.64], R23 ;  /* 0x000000170e005986 */ /* 0x0005e2000c10110e */
[----:B------:R-:W-:Y:S01]  /*21b70*/  ISETP.LT.AND P5, PT, R145, UR8, !P2 ;  /* 0x0000000891007c0c */ /* 0x000fe2000d7a1270 */
[----:B------:R-:W3:Y:S01]  /*21b80*/  LDCU UR8, c[0x0][0x398] ;  /* 0x00007300ff0877ac */ /* 0x000ee20008000800 */
[----:B------:R-:W-:Y:S01]  /*21b90*/  IMAD.X R17, R26, 0x1, R21, P3 ;  /* 0x000000011a117824 */ /* 0x000fe200018e0615 */
[----:B------:R-:W-:-:S02]  /*21ba0*/  SHF.R.S32.HI R24, RZ, 0x1f, R4 ;  /* 0x0000001fff187819 */ /* 0x000fc40000011404 */
[C---:B------:R-:W-:Y:S01]  /*21bb0*/  IADD3 R18, P6, PT, R4.reuse, R3, RZ ;  /* 0x0000000304127210 */ /* 0x040fe20007fde0ff */
[----:B-1----:R-:W-:Y:S01]  /*21bc0*/  VIADD R12, R4, UR4 ;  /* 0x00000004040c7c36 */ /* 0x002fe20008000000 */
[----:B0-----:R-:W-:Y:S01]  /*21bd0*/  ISETP.GE.AND P3, PT, R8, UR6, PT ;  /* 0x0000000608007c0c */ /* 0x001fe2000bf66270 */
[----:B------:R-:W0:Y:S01]  /*21be0*/  LDCU UR6, c[0x0][0x39c] ;  /* 0x00007380ff0677ac */ /* 0x000e220008000800 */
[----:B------:R-:W-:Y:S01]  /*21bf0*/  PRMT R13, R9, 0x7773, RZ ;  /* 0x00007773090d7816 */ /* 0x000fe200000000ff */
[----:B------:R-:W-:Y:S01]  /*21c00*/  IMAD.X R19, R24, 0x1, R0, P6 ;  /* 0x0000000118137824 */ /* 0x000fe200030e0600 */
[----:B--2---:R-:W-:Y:S01]  /*21c10*/  PRMT R15, R5, 0x7772, RZ ;  /* 0x00007772050f7816 */ /* 0x004fe200000000ff */
[----:B------:R-:W-:Y:S01]  /*21c20*/  VIADD R23, R2, 0x2a ;  /* 0x0000002a02177836 */ /* 0x000fe20000000000 */
[----:B------:R-:W-:-:S03]  /*21c30*/  SHF.R.S32.HI R14, RZ, 0x1f, R12 ;  /* 0x0000001fff0e7819 */ /* 0x000fc6000001140c */
[----:B------:R1:W-:Y:S01]  /*21c40*/  @P4 STG.E.U8 desc[UR14][R16.64], R15 ;  /* 0x0000000f10004986 */ /* 0x0003e2000c10110e */
[----:B------:R-:W-:Y:S01]  /*21c50*/  ISETP.LT.AND P4, PT, R160, UR18, !P2 ;  /* 0x00000012a0007c0c */ /* 0x000fe2000d781270 */
[----:B------:R-:W2:Y:S01]  /*21c60*/  LDCU UR18, c[0x0][0x398] ;  /* 0x00007300ff1277ac */ /* 0x000ea20008000800 */
[----:B------:R-:W-:Y:S01]  /*21c70*/  IADD3 R8, P2, PT, R4, R20, RZ ;  /* 0x0000001404087210 */ /* 0x000fe20007f5e0ff */
[----:B------:R3:W-:Y:S01]  /*21c80*/  @P5 STG.E.U8 desc[UR14][R18.64], R13 ;  /* 0x0000000d12005986 */ /* 0x0007e2000c10110e */
[----:B------:R-:W-:Y:S01]  /*21c90*/  ISETP.LT.AND P5, PT, R145, UR10, !P1 ;  /* 0x0000000a91007c0c */ /* 0x000fe2000cfa1270 */
[----:B------:R-:W2:Y:S01]  /*21ca0*/  LDCU UR10, c[0x0][0x398] ;  /* 0x00007300ff0a77ac */ /* 0x000ea20008000800 */
[----:B------:R-:W-:Y:S01]  /*21cb0*/  IADD3 R4, P6, PT, R12, R3, RZ ;  /* 0x000000030c047210 */ /* 0x000fe20007fde0ff */
[----:B------:R-:W-:Y:S01]  /*21cc0*/  IMAD.X R9, R24, 0x1, R21, P2 ;  /* 0x0000000118097824 */ /* 0x000fe200010e0615 */
[----:B0-----:R-:W-:Y:S01]  /*21cd0*/  ISETP.GE.AND P2, PT, R23, UR6, PT ;  /* 0x0000000617007c0c */ /* 0x001fe2000bf46270 */
[----:B------:R-:W0:Y:S01]  /*21ce0*/  LDCU UR6, c[0x0][0x39c] ;  /* 0x00007380ff0677ac */ /* 0x000e220008000800 */
[----:B-1----:R-:W-:Y:S01]  /*21cf0*/  VIADD R16, R12, UR4 ;  /* 0x000000040c107c36 */ /* 0x002fe20008000000 */
[----:B------:R-:W-:Y:S01]  /*21d00*/  PRMT R17, R10, 0x7770, RZ ;  /* 0x000077700a117816 */ /* 0x000fe200000000ff */
[----:B------:R-:W-:Y:S01]  /*21d10*/  VIADD R15, R2, 0x2b ;  /* 0x0000002b020f7836 */ /* 0x000fe20000000000 */
[----:B------:R-:W-:-:S02]  /*21d20*/  PRMT R23, R6, 0x7770, RZ ;  /* 0x0000777006177816 */ /* 0x000fc400000000ff */
[----:B---3--:R-:W-:Y:S01]  /*21d30*/  PRMT R19, R5, 0x7773, RZ ;  /* 0x0000777305137816 */ /* 0x008fe200000000ff */
[----:B------:R-:W-:Y:S01]  /*21d40*/  IMAD.X R5, R14, 0x1, R0, P6 ;  /* 0x000000010e057824 */ /* 0x000fe200030e0600 */
[----:B------:R-:W-:-:S03]  /*21d50*/  SHF.R.S32.HI R18, RZ, 0x1f, R16 ;  /* 0x0000001fff127819 */ /* 0x000fc60000011410 */
[----:B------:R1:W-:Y:S01]  /*21d60*/  @P4 STG.E.U8 desc[UR14][R8.64], R19 ;  /* 0x0000001308004986 */ /* 0x0003e2000c10110e */
[----:B----4-:R-:W-:Y:S01]  /*21d70*/  ISETP.LT.AND P4, PT, R160, UR12, !P1 ;  /* 0x0000000ca0007c0c */ /* 0x010fe2000cf81270 */
[----:B------:R-:W3:Y:S01]  /*21d80*/  LDCU UR12, c[0x0][0x398] ;  /* 0x00007300ff0c77ac */ /* 0x000ee20008000800 */
[-C--:B------:R-:W-:Y:S01]  /*21d90*/  IADD3 R12, P1, PT, R12, R20.reuse, RZ ;  /* 0x000000140c0c7210 */ /* 0x080fe20007f3e0ff */
[----:B------:R4:W-:Y:S01]  /*21da0*/  @P5 STG.E.U8 desc[UR14][R4.64], R17 ;  /* 0x0000001104005986 */ /* 0x0009e2000c10110e */
[----:B------:R-:W-:Y:S01]  /*21db0*/  ISETP.LT.AND P5, PT, R145, UR8, !P3 ;  /* 0x0000000891007c0c */ /* 0x000fe2000dfa1270 */
[----:B------:R-:W3:Y:S02]  /*21dc0*/  LDCU UR8, c[0x0][0x398] ;  /* 0x00007300ff0877ac */ /* 0x000ee40008000800 */
[--C-:B------:R-:W-:Y:S01]  /*21dd0*/  IMAD.X R13, R14, 0x1, R21.reuse, P1 ;  /* 0x000000010e0d7824 */ /* 0x100fe200008e0615 */
[----:B0-----:R-:W-:Y:S01]  /*21de0*/  ISETP.GE.AND P1, PT, R15, UR6, PT ;  /* 0x000000060f007c0c */ /* 0x001fe2000bf26270 */
[----:B------:R-:W0:Y:S01]  /*21df0*/  LDCU UR6, c[0x0][0x39c] ;  /* 0x00007380ff0677ac */ /* 0x000e220008000800 */
[----:B------:R-:W-:Y:S01]  /*21e00*/  IADD3 R14, P6, PT, R16, R3, RZ ;  /* 0x00000003100e7210 */ /* 0x000fe20007fde0ff */
[----:B-1----:R-:W-:Y:S01]  /*21e10*/  VIADD R9, R2, 0x2c ;  /* 0x0000002c02097836 */ /* 0x002fe20000000000 */
[----:B------:R-:W-:Y:S01]  /*21e20*/  PRMT R19, R10, 0x7771, RZ ;  /* 0x000077710a137816 */ /* 0x000fe200000000ff */
[----:B------:R1:W-:Y:S01]  /*21e30*/  @P4 STG.E.U8 desc[UR14][R12.64], R23 ;  /* 0x000000170c004986 */ /* 0x0003e2000c10110e */
[----:B------:R-:W-:Y:S01]  /*21e40*/  ISETP.LT.AND P4, PT, R160, UR16, !P3 ;  /* 0x00000010a0007c0c */ /* 0x000fe2000df81270 */
[----:B------:R-:W-:Y:S01]  /*21e50*/  IMAD.X R15, R18, 0x1, R0, P6 ;  /* 0x00000001120f7824 */ /* 0x000fe200030e0600 */
[C---:B----4-:R-:W-:Y:S01]  /*21e60*/  IADD3 R4, P3, PT, R16.reuse, R20, RZ ;  /* 0x0000001410047210 */ /* 0x050fe20007f7e0ff */
[----:B------:R-:W-:Y:S01]  /*21e70*/  VIADD R17, R16, UR4 ;  /* 0x0000000410117c36 */ /* 0x000fe20008000000 */
[----:B------:R-:W4:Y:S02]  /*21e80*/  LDCU UR16, c[0x0][0x398] ;  /* 0x00007300ff1077ac */ /* 0x000f240008000800 */
[----:B------:R3:W-:Y:S01]  /*21e90*/  @P5 STG.E.U8 desc[UR14][R14.64], R19 ;  /* 0x000000130e005986 */ /* 0x0007e2000c10110e */
[----:B------:R-:W-:Y:S01]  /*21ea0*/  IMAD.X R5, R18, 0x1, R21, P3 ;  /* 0x0000000112057824 */ /* 0x000fe200018e0615 */
[----:B--2---:R-:W-:Y:S01]  /*21eb0*/  ISETP.LT.AND P5, PT, R145, UR10, !P2 ;  /* 0x0000000a91007c0c */ /* 0x004fe2000d7a1270 */
[----:B------:R-:W2:Y:S01]  /*21ec0*/  LDCU UR10, c[0x0][0x398] ;  /* 0x00007300ff0a77ac */ /* 0x000ea20008000800 */
[----:B------:R-:W-:Y:S01]  /*21ed0*/  SHF.R.S32.HI R24, RZ, 0x1f, R17 ;  /* 0x0000001fff187819 */ /* 0x000fe20000011411 */
[----:B------:R-:W-:Y:S01]  /*21ee0*/  VIADD R16, R17, UR4 ;  /* 0x0000000411107c36 */ /* 0x000fe20008000000 */
[----:B-1----:R-:W-:-:S02]  /*21ef0*/  PRMT R23, R6, 0x7771, RZ ;  /* 0x0000777106177816 */ /* 0x002fc400000000ff */
[----:B0-----:R-:W-:Y:S01]  /*21f00*/  ISETP.GE.AND P3, PT, R9, UR6, PT ;  /* 0x0000000609007c0c */ /* 0x001fe2000bf66270 */
[----:B------:R-:W0:Y:S01]  /*21f10*/  LDCU UR6, c[0x0][0x39c] ;  /* 0x00007380ff0677ac */ /* 0x000e220008000800 */
[C---:B------:R-:W-:Y:S01]  /*21f20*/  IADD3 R8, P6, PT, R17.reuse, R3, RZ ;  /* 0x0000000311087210 */ /* 0x040fe20007fde0ff */
[----:B------:R1:W-:Y:S01]  /*21f30*/  @P4 STG.E.U8 desc[UR14][R4.64], R23 ;  /* 0x0000001704004986 */ /* 0x0003e2000c10110e */
[----:B------:R-:W-:Y:S01]  /*21f40*/  ISETP.LT.AND P4, PT, R160, UR18, !P2 ;  /* 0x00000012a0007c0c */ /* 0x000fe2000d781270 */
[----:B---3--:R-:W-:Y:S01]  /*21f50*/  VIADD R15, R2, 0x2d ;  /* 0x0000002d020f7836 */ /* 0x008fe20000000000 */
[----:B------:R-:W-:Y:S01]  /*21f60*/  PRMT R19, R10, 0x7772, RZ ;  /* 0x000077720a137816 */ /* 0x000fe200000000ff */
[----:B------:R-:W-:Y:S01]  /*21f70*/  IMAD.X R9, R24, 0x1, R0, P6 ;  /* 0x0000000118097824 */ /* 0x000fe200030e0600 */
[----:B------:R-:W-:Y:S01]  /*21f80*/  IADD3 R12, P2, PT, R17, R20, RZ ;  /* 0x00000014110c7210 */ /* 0x000fe20007f5e0ff */
[----:B------:R-:W3:Y:S01]  /*21f90*/  LDCU UR18, c[0x0][0x398] ;  /* 0x00007300ff1277ac */ /* 0x000ee20008000800 */
[----:B------:R-:W-:-:S02]  /*21fa0*/  SHF.R.S32.HI R18, RZ, 0x1f, R16 ;  /* 0x0000001fff127819 */ /* 0x000fc40000011410 */
[----:B------:R2:W-:Y:S01]  /*21fb0*/  @P5 STG.E.U8 desc[UR14][R8.64], R19 ;  /* 0x0000001308005986 */ /* 0x0005e2000c10110e */
[----:B------:R-:W-:Y:S01]  /*21fc0*/  ISETP.LT.AND P5, PT, R145, UR8, !P1 ;  /* 0x0000000891007c0c */ /* 0x000fe2000cfa1270 */
[----:B------:R-:W-:Y:S01]  /*21fd0*/  IMAD.X R13, R24, 0x1, R21, P2 ;  /* 0x00000001180d7824 */ /* 0x000fe200010e0615 */
[----:B------:R-:W-:Y:S01]  /*21fe0*/  IADD3 R14, P6, PT, R16, R3, RZ ;  /* 0x00000003100e7210 */ /* 0x000fe20007fde0ff */
[----:B------:R-:W3:Y:S01]  /*21ff0*/  LDCU UR8, c[0x0][0x39c] ;  /* 0x00007380ff0877ac */ /* 0x000ee20008000800 */
[----:B------:R-:W-:Y:S01]  /*22000*/  PRMT R17, R10, 0x7773, RZ ;  /* 0x000077730a117816 */ /* 0x000fe200000000ff */
[----:B------:R-:W-:Y:S01]  /*22010*/  VIADD R10, R16, UR4 ;  /* 0x00000004100a7c36 */ /* 0x000fe20008000000 */
[----:B0-----:R-:W-:Y:S01]  /*22020*/  ISETP.GE.AND P2, PT, R15, UR6, PT ;  /* 0x000000060f007c0c */ /* 0x001fe2000bf46270 */
[----:B------:R-:W0:Y:S01]  /*22030*/  LDCU UR6, c[0x0][0x39c] ;  /* 0x00007380ff0677ac */ /* 0x000e220008000800 */
[----:B------:R-:W-:Y:S01]  /*22040*/  IMAD.X R15, R18, 0x1, R0, P6 ;  /* 0x00000001120f7824 */ /* 0x000fe200030e0600 */
[----:B-1----:R-:W-:-:S02]  /*22050*/  PRMT R23, R11, 0x7772, RZ ;  /* 0x000077720b177816 */ /* 0x002fc400000000ff */
[----:B--2---:R-:W-:Y:S01]  /*22060*/  PRMT R19, R6, 0x7772, RZ ;  /* 0x0000777206137816 */ /* 0x004fe200000000ff */
[----:B------:R-:W-:Y:S01]  /*22070*/  VIADD R9, R2, 0x2e ;  /* 0x0000002e02097836 */ /* 0x000fe20000000000 */
[----:B------:R-:W-:-:S03]  /*22080*/  IADD3 R8, P6, PT, R10, R3, RZ ;  /* 0x000000030a087210 */ /* 0x000fc60007fde0ff */
[----:B------:R1:W-:Y:S01]  /*22090*/  @P4 STG.E.U8 desc[UR14][R12.64], R19 ;  /* 0x000000130c004986 */ /* 0x0003e2000c10110e */
[----:B------:R-:W-:Y:S01]  /*220a0*/  ISETP.LT.AND P4, PT, R160, UR12, !P1 ;  /* 0x0000000ca0007c0c */ /* 0x000fe2000cf81270 */
[----:B------:R-:W2:Y:S01]  /*220b0*/  LDCU UR12, c[0x0][0x398] ;  /* 0x00007300ff0c77ac */ /* 0x000ea20008000800 */
[----:B------:R-:W-:Y:S01]  /*220c0*/  IADD3 R4, P1, PT, R16, R20, RZ ;  /* 0x0000001410047210 */ /* 0x000fe20007f3e0ff */
[----:B------:R3:W-:Y:S01]  /*220d0*/  @P5 STG.E.U8 desc[UR14][R14.64], R17 ;  /* 0x000000110e005986 */ /* 0x0007e2000c10110e */
[----:B------:R-:W-:Y:S01]  /*220e0*/  ISETP.LT.AND P5, PT, R145, UR10, !P3 ;  /* 0x0000000a91007c0c */ /* 0x000fe2000dfa1270 */
[----:B------:R-:W2:Y:S01]  /*220f0*/  LDCU UR10, c[0x0][0x398] ;  /* 0x00007300ff0a77ac */ /* 0x000ea20008000800 */
[----:B------:R-:W-:Y:S01]  /*22100*/  SHF.R.S32.HI R16, RZ, 0x1f, R10 ;  /* 0x0000001fff107819 */ /* 0x000fe2000001140a */
[----:B------:R-:W-:Y:S01]  /*22110*/  IMAD.X R5, R18, 0x1, R21, P1 ;  /* 0x0000000112057824 */ /* 0x000fe200008e0615 */
[----:B0-----:R-:W-:Y:S01]  /*22120*/  ISETP.GE.AND P1, PT, R9, UR6, PT ;  /* 0x0000000609007c0c */ /* 0x001fe2000bf26270 */
[----:B------:R-:W0:Y:S01]  /*22130*/  LDCU UR6, c[0x0][0x39c] ;  /* 0x00007380ff0677ac */ /* 0x000e220008000800 */
[----:B-1----:R-:W-:Y:S01]  /*22140*/  PRMT R19, R6, 0x7773, RZ ;  /* 0x0000777306137816 */ /* 0x002fe200000000ff */
[----:B------:R-:W-:-:S02]  /*22150*/  IMAD.X R9, R16, 0x1, R0, P6 ;  /* 0x0000000110097824 */ /* 0x000fc400030e0600 */
[----:B------:R-:W-:Y:S01]  /*22160*/  VIADD R6, R10, UR4 ;  /* 0x000000040a067c36 */ /* 0x000fe20008000000 */
[----:B---3--:R-:W-:Y:S01]  /*22170*/  PRMT R17, R11, 0x7770, RZ ;  /* 0x000077700b117816 */ /* 0x008fe200000000ff */
[----:B------:R1:W-:Y:S01]  /*22180*/  @P4 STG.E.U8 desc[UR14][R4.64], R19 ;  /* 0x0000001304004986 */ /* 0x0003e2000c10110e */
[----:B----4-:R-:W-:Y:S01]  /*22190*/  ISETP.LT.AND P4, PT, R160, UR16, !P3 ;  /* 0x00000010a0007c0c */ /* 0x010fe2000df81270 */
[----:B------:R-:W-:Y:S01]  /*221a0*/  VIADD R15, R2, 0x2f ;  /* 0x0000002f020f7836 */ /* 0x000fe20000000000 */
[----:B------:R-:W-:Y:S01]  /*221b0*/  IADD3 R12, P3, PT, R10, R20, RZ ;  /* 0x000000140a0c7210 */ /* 0x000fe20007f7e0ff */
[----:B------:R3:W-:Y:S01]  /*221c0*/  @P5 STG.E.U8 desc[UR14][R8.64], R17 ;  /* 0x0000001108005986 */ /* 0x0007e2000c10110e */
[----:B------:R-:W-:Y:S01]  /*221d0*/  SHF.R.S32.HI R10, RZ, 0x1f, R6 ;  /* 0x0000001fff0a7819 */ /* 0x000fe20000011406 */
[C---:B------:R-:W-:Y:S01]  /*221e0*/  VIADD R24, R6.reuse, UR4 ;  /* 0x0000000406187c36 */ /* 0x040fe20008000000 */
[----:B------:R-:W-:Y:S01]  /*221f0*/  IADD3 R14, P6, PT, R6, R3, RZ ;  /* 0x00000003060e7210 */ /* 0x000fe20007fde0ff */
[----:B------:R-:W-:Y:S01]  /*22200*/  IMAD.X R13, R16, 0x1, R21, P3 ;  /* 0x00000001100d7824 */ /* 0x000fe200018e0615 */
[----:B------:R-:W-:Y:S01]  /*22210*/  ISETP.LT.AND P5, PT, R145, UR18, !P2 ;  /* 0x0000001291007c0c */ /* 0x000fe2000d7a1270 */
[----:B------:R-:W4:Y:S01]  /*22220*/  LDCU UR16, c[0x0][0x398] ;  /* 0x00007300ff1077ac */ /* 0x000f220008000800 */
[----:B------:R-:W-:Y:S01]  /*22230*/  ISETP.LT.AND P2, PT, R160, UR20, !P2 ;  /* 0x00000014a0007c0c */ /* 0x000fe2000d741270 */
[----:B-1----:R-:W-:Y:S01]  /*22240*/  VIADD R4, R2, 0x30 ;  /* 0x0000003002047836 */ /* 0x002fe20000000000 */
[----:B0-----:R-:W-:Y:S01]  /*22250*/  ISETP.GE.AND P3, PT, R15, UR6, PT ;  /* 0x000000060f007c0c */ /* 0x001fe2000bf66270 */
[----:B------:R-:W-:Y:S01]  /*22260*/  IMAD.X R15, R10, 0x1, R0, P6 ;  /* 0x000000010a0f7824 */ /* 0x000fe200030e0600 */
[----:B------:R-:W0:Y:S01]  /*22270*/  LDCU UR6, c[0x0][0x39c] ;  /* 0x00007380ff0677ac */ /* 0x000e220008000800 */
[----:B---3--:R-:W-:-:S02]  /*22280*/  PRMT R9, R7, 0x7770, RZ ;  /* 0x0000777007097816 */ /* 0x008fc400000000ff */
[----:B------:R-:W-:Y:S02]  /*22290*/  PRMT R17, R11, 0x7771, RZ ;  /* 0x000077710b117816 */ /* 0x000fe400000000ff */
[----:B------:R-:W-:Y:S01]  /*222a0*/  SHF.R.S32.HI R25, RZ, 0x1f, R24 ;  /* 0x0000001fff197819 */ /* 0x000fe20000011418 */
[----:B------:R1:W-:Y:S01]  /*222b0*/  @P4 STG.E.U8 desc[UR14][R12.64], R9 ;  /* 0x000000090c004986 */ /* 0x0003e2000c10110e */
[----:B------:R-:W-:Y:S01]  /*222c0*/  ISETP.GE.AND P4, PT, R4, UR8, PT ;  /* 0x0000000804007c0c */ /* 0x000fe2000bf86270 */
[----:B------:R-:W3:Y:S01]  /*222d0*/  LDCU UR8, c[0x0][0x398] ;  /* 0x00007300ff0877ac */ /* 0x000ee20008000800 */
[----:B------:R-:W-:Y:S01]  /*222e0*/  IADD3 R4, P6, PT, R6, R20, RZ ;  /* 0x0000001406047210 */ /* 0x000fe20007fde0ff */
[----:B------:R-:W-:Y:S01]  /*222f0*/  @P5 STG.E.U8 desc[UR14][R14.64], R17 ;  /* 0x000000110e005986 */ /* 0x000fe2000c10110e */
[----:B--2---:R-:W-:Y:S01]  /*22300*/  ISETP.LT.AND P5, PT, R145, UR10, !P1 ;  /* 0x0000000a91007c0c */ /* 0x004fe2000cfa1270 */
[----:B------:R-:W2:Y:S01]  /*22310*/  LDCU UR10, c[0x0][0x398] ;  /* 0x00007300ff0a77ac */ /* 0x000ea20008000800 */
[----:B------:R-:W-:Y:S01]  /*22320*/  VIADD R6, R24, UR4 ;  /* 0x0000000418067c36 */ /* 0x000fe20008000000 */
[----:B------:R-:W4:Y:S01]  /*22330*/  LDS.128 R12, [R22] ;  /* 0x00000000160c7984 */ /* 0x000f220000000c00 */
[----:B------:R-:W-:Y:S01]  /*22340*/  IMAD.X R5, R10, 0x1, R21, P6 ;  /* 0x000000010a057824 */ /* 0x000fe200030e0615 */
[----:B------:R-:W-:Y:S01]  /*22350*/  IADD3 R8, P6, PT, R24, R3, RZ ;  /* 0x0000000318087210 */ /* 0x000fe20007fde0ff */
[----:B------:R-:W-:Y:S01]  /*22360*/  VIADD R10, R2, 0x31 ;  /* 0x00000031020a7836 */ /* 0x000fe20000000000 */
[----:B------:R0:W4:Y:S01]  /*22370*/  LDS.128 R16, [R22+0x1000] ;  /* 0x0010000016107984 */ /* 0x0001220000000c00 */
[----:B------:R-:W-:-:S02]  /*22380*/  SHF.R.S32.HI R26, RZ, 0x1f, R6 ;  /* 0x0000001fff1a7819 */ /* 0x000fc40000011406 */
[--C-:B-1----:R-:W-:Y:S01]  /*22390*/  IMAD.X R9, R25, 0x1, R0.reuse, P6 ;  /* 0x0000000119097824 */ /* 0x102fe200030e0600 */
[----:B------:R1:W-:Y:S01]  /*223a0*/  @P2 STG.E.U8 desc[UR14][R4.64], R27 ;  /* 0x0000001b04002986 */ /* 0x0003e2000c10110e */
[----:B------:R-:W-:Y:S02]  /*223b0*/  PRMT R11, R11, 0x7773, RZ ;  /* 0x000077730b0b7816 */ /* 0x000fe400000000ff */
[----:B---3--:R-:W-:Y:S01]  /*223c0*/  ISETP.LT.AND P2, PT, R160, UR8, !P1 ;  /* 0x00000008a0007c0c */ /* 0x008fe2000cf41270 */
[----:B------:R3:W-:Y:S01]  /*223d0*/  @P5 STG.E.U8 desc[UR14][R8.64], R23 ;  /* 0x0000001708005986 */ /* 0x0007e2000c10110e */
[-C--:B------:R-:W-:Y:S01]  /*223e0*/  IADD3 R24, P1, PT, R24, R20.reuse, RZ ;  /* 0x0000001418187210 */ /* 0x080fe20007f3e0ff */
[----:B0-----:R-:W-:Y:S01]  /*223f0*/  VIADD R22, R2, 0x32 ;  /* 0x0000003202167836 */ /* 0x001fe20000000000 */
[----:B--2---:R-:W-:Y:S01]  /*22400*/  ISETP.LT.AND P5, PT, R145, UR10, !P3 ;  /* 0x0000000a91007c0c */ /* 0x004fe2000dfa1270 */
[----:B------:R-:W0:Y:S01]  /*22410*/  LDCU UR8, c[0x0][0x398] ;  /* 0x00007300ff0877ac */ /* 0x000e220008000800 */
[----:B------:R-:W-:Y:S01]  /*22420*/  ISETP.LT.AND P3, PT, R160, UR12, !P3 ;  /* 0x0000000ca0007c0c */ /* 0x000fe2000df61270 */
[--C-:B------:R-:W-:Y:S01]  /*22430*/  IMAD.X R25, R25, 0x1, R21.reuse, P1 ;  /* 0x0000000119197824 */ /* 0x100fe200008e0615 */
[----:B------:R-:W-:Y:S01]  /*22440*/  ISETP.GE.AND P1, PT, R10, UR6, PT ;  /* 0x000000060a007c0c */ /* 0x000fe2000bf26270 */
[----:B------:R-:W2:Y:S01]  /*22450*/  LDCU UR6, c[0x0][0x39c] ;  /* 0x00007380ff0677ac */ /* 0x000ea20008000800 */
[CC--:B-1----:R-:W-:Y:S01]  /*22460*/  IADD3 R4, P6, PT, R6.reuse, R3.reuse, RZ ;  /* 0x0000000306047210 */ /* 0x0c2fe20007fde0ff */
[----:B------:R-:W-:Y:S01]  /*22470*/  VIADD R10, R6, UR4 ;  /* 0x00000004060a7c36 */ /* 0x000fe20008000000 */
[----:B---3--:R-:W-:Y:S01]  /*22480*/  PRMT R23, R7, 0x7772, RZ ;  /* 0x0000777207177816 */ /* 0x008fe200000000ff */
[----:B------:R-:W1:Y:S02]  /*22490*/  LDCU UR10, c[0x0][0x398] ;  /* 0x00007300ff0a77ac */ /* 0x000e640008000800 */
[----:B------:R-:W-:Y:S01]  /*224a0*/  IMAD.X R5, R26, 0x1, R0, P6 ;  /* 0x000000011a057824 */ /* 0x000fe200030e0600 */
[----:B------:R-:W-:Y:S01]  /*224b0*/  SHF.R.S32.HI R27, RZ, 0x1f, R10 ;  /* 0x0000001fff1b7819 */ /* 0x000fe2000001140a */
[----:B------:R3:W-:Y:S01]  /*224c0*/  @P2 STG.E.U8 desc[UR14][R24.64], R23 ;  /* 0x0000001718002986 */ /* 0x0007e2000c10110e */
[-C--:B------:R-:W-:Y:S01]  /*224d0*/  IADD3 R8, P2, PT, R6, R20.reuse, RZ ;  /* 0x0000001406087210 */ /* 0x080fe20007f5e0ff */
[----:B------:R-:W1:Y:S01]  /*224e0*/  LDCU UR12, c[0x0][0x398] ;  /* 0x00007300ff0c77ac */ /* 0x000e620008000800 */
[-C--:B------:R-:W-:Y:S01]  /*224f0*/  IADD3 R6, P6, PT, R10, R3.reuse, RZ ;  /* 0x000000030a067210 */ /* 0x080fe20007fde0ff */
[----:B------:R4:W-:Y:S02]  /*22500*/  @P5 STG.E.U8 desc[UR14][R4.64], R11 ;  /* 0x0000000b04005986 */ /* 0x0009e4000c10110e */
[----:B----4-:R-:W-:Y:S01]  /*22510*/  ISETP.LT.AND P5, PT, R145, UR16, !P4 ;  /* 0x0000001091007c0c */ /* 0x010fe2000e7a1270 */
[--C-:B------:R-:W-:Y:S01]  /*22520*/  IMAD.X R9, R26, 0x1, R21.reuse, P2 ;  /* 0x000000011a097824 */ /* 0x100fe200010e0615 */
[----:B0-----:R-:W-:Y:S01]  /*22530*/  ISETP.LT.AND P4, PT, R160, UR8, !P4 ;  /* 0x00000008a0007c0c */ /* 0x001fe2000e781270 */
[----:B------:R-:W0:Y:S01]  /*22540*/  LDCU UR16, c[0x0][0x398] ;  /* 0x00007300ff1077ac */ /* 0x000e220008000800 */
[----:B--2---:R-:W-:Y:S01]  /*22550*/  ISETP.GE.AND P2, PT, R22, UR6, PT ;  /* 0x0000000616007c0c */ /* 0x004fe2000bf46270 */
[----:B------:R-:W-:Y:S01]  /*22560*/  VIADD R22, R10, UR4 ;  /* 0x000000040a167c36 */ /* 0x000fe20008000000 */
[----:B------:R-:W2:Y:S01]  /*22570*/  LDCU UR6, c[0x0][0x39c] ;  /* 0x00007380ff0677ac */ /* 0x000ea20008000800 */
[----:B---3--:R-:W-:Y:S01]  /*22580*/  PRMT R23, R7, 0x7773, RZ ;  /* 0x0000777307177816 */ /* 0x008fe200000000ff */
[----:B------:R-:W-:Y:S01]  /*22590*/  IMAD.X R7, R27, 0x1, R0, P6 ;  /* 0x000000011b077824 */ /* 0x000fe200030e0600 */
[----:B------:R-:W-:Y:S01]  /*225a0*/  PRMT R25, R12, 0x7770, RZ ;  /* 0x000077700c197816 */ /* 0x000fe200000000ff */
[----:B------:R-:W-:Y:S01]  /*225b0*/  VIADD R11, R2, 0x33 ;  /* 0x00000033020b7836 */ /* 0x000fe20000000000 */
[----:B------:R-:W-:Y:S01]  /*225c0*/  SHF.R.S32.HI R24, RZ, 0x1f, R22 ;  /* 0x0000001fff187819 */ /* 0x000fe20000011416 */
[----:B------:R-:W-:Y:S01]  /*225d0*/  @P3 STG.E.U8 desc[UR14][R8.64], R23 ;  /* 0x0000001708003986 */ /* 0x000fe2000c10110e */
[-C--:B------:R-:W-:Y:S01]  /*225e0*/  IADD3 R4, P3, PT, R10, R20.reuse, RZ ;  /* 0x000000140a047210 */ /* 0x080fe20007f7e0ff */
[----:B------:R-:W3:Y:S01]  /*225f0*/  LDCU UR8, c[0x0][0x398] ;  /* 0x00007300ff0877ac */ /* 0x000ee20008000800 */
[-C--:B------:R-:W-:Y:S01]  /*22600*/  IADD3 R10, P6, PT, R22, R3.reuse, RZ ;  /* 0x00000003160a7210 */ /* 0x080fe20007fde0ff */
[----:B------:R4:W-:Y:S01]  /*22610*/  @P5 STG.E.U8 desc[UR14][R6.64], R25 ;  /* 0x0000001906005986 */ /* 0x0009e2000c10110e */
[----:B-1----:R-:W-:Y:S01]  /*22620*/  ISETP.LT.AND P5, PT, R145, UR10, !P1 ;  /* 0x0000000a91007c0c */ /* 0x002fe2000cfa1270 */
[----:B------:R-:W-:Y:S01]  /*22630*/  IMAD.X R5, R27, 0x1, R21, P3 ;  /* 0x000000011b057824 */ /* 0x000fe200018e0615 */
[----:B------:R-:W-:Y:S01]  /*22640*/  PRMT R27, R16, 0x7770, RZ ;  /* 0x00007770101b7816 */ /* 0x000fe200000000ff */
[----:B------:R-:W1:Y:S01]  /*22650*/  LDCU UR10, c[0x0][0x398] ;  /* 0x00007300ff0a77ac */ /* 0x000e620008000800 */
[----:B--2---:R-:W-:Y:S01]  /*22660*/  ISETP.GE.AND P3, PT, R11, UR6, PT ;  /* 0x000000060b007c0c */ /* 0x004fe2000bf66270 */
[----:B------:R-:W2:Y:S01]  /*22670*/  LDCU UR6, c[0x0][0x39c] ;  /* 0x00007380ff0677ac */ /* 0x000ea20008000800 */
[----:B------:R-:W-:Y:S01]  /*22680*/  IMAD.X R11, R24, 0x1, R0, P6 ;  /* 0x00000001180b7824 */ /* 0x000fe200030e0600 */
[----:B------:R1:W-:Y:S01]  /*22690*/  @P4 STG.E.U8 desc[UR14][R4.64], R27 ;  /* 0x0000001b04004986 */ /* 0x0003e2000c10110e */
[----:B----4-:R-:W-:Y:S01]  /*226a0*/  PRMT R25, R12, 0x7771, RZ ;  /* 0x000077710c197816 */ /* 0x010fe200000000ff */
[----:B------:R-:W-:Y:S01]  /*226b0*/  VIADD R23, R22, UR4 ;  /* 0x0000000416177c36 */ /* 0x000fe20008000000 */
[----:B------:R-:W-:Y:S01]  /*226c0*/  ISETP.LT.AND P4, PT, R160, UR12, !P1 ;  /* 0x0000000ca0007c0c */ /* 0x000fe2000cf81270 */
[----:B------:R-:W-:Y:S01]  /*226d0*/  VIADD R9, R2, 0x34 ;  /* 0x0000003402097836 */ /* 0x000fe20000000000 */
[----:B------:R-:W-:Y:S01]  /*226e0*/  IADD3 R6, P1, PT, R22, R20, RZ ;  /* 0x0000001416067210 */ /* 0x000fe20007f3e0ff */
[----:B------:R4:W-:Y:S01]  /*226f0*/  @P5 STG.E.U8 desc[UR14][R10.64], R25 ;  /* 0x000000190a005986 */ /* 0x0009e2000c10110e */
[----:B0-----:R-:W-:Y:S01]  /*22700*/  ISETP.LT.AND P5, PT, R145, UR16, !P2 ;  /* 0x0000001091007c0c */ /* 0x001fe2000d7a1270 */
[C---:B------:R-:W-:Y:S01]  /*22710*/  VIADD R22, R23.reuse, UR4 ;  /* 0x0000000417167c36 */ /* 0x040fe20008000000 */
[----:B------:R-:W-:Y:S01]  /*22720*/  SHF.R.S32.HI R26, RZ, 0x1f, R23 ;  /* 0x0000001fff1a7819 */ /* 0x000fe20000011417 */
[----:B------:R-:W-:Y:S01]  /*22730*/  IMAD.X R7, R24, 0x1, R21, P1 ;  /* 0x0000000118077824 */ /* 0x000fe200008e0615 */
[----:B------:R-:W-:-:S02]  /*22740*/  IADD3 R8, P6, PT, R23, R3, RZ ;  /* 0x0000000317087210 */ /* 0x000fc40007fde0ff */
[----:B-1----:R-:W-:Y:S02]  /*22750*/  PRMT R27, R16, 0x7771, RZ ;  /* 0x00007771101b7816 */ /* 0x002fe400000000ff */
[----:B------:R-:W-:Y:S02]  /*22760*/  SHF.R.S32.HI R24, RZ, 0x1f, R22 ;  /* 0x0000001fff187819 */ /* 0x000fe40000011416 */
[----:B--2---:R-:W-:Y:S01]  /*22770*/  ISETP.GE.AND P1, PT, R9, UR6, PT ;  /* 0x0000000609007c0c */ /* 0x004fe2000bf26270 */
[----:B------:R-:W0:Y:S01]  /*22780*/  LDCU UR6, c[0x0][0x398] ;  /* 0x00007300ff0677ac */ /* 0x000e220008000800 */
[--C-:B------:R-:W-:Y:S01]  /*22790*/  IMAD.X R9, R26, 0x1, R0.reuse, P6 ;  /* 0x000000011a097824 */ /* 0x100fe200030e0600 */
[----:B----4-:R-:W-:Y:S01]  /*227a0*/  PRMT R25, R12, 0x7772, RZ ;  /* 0x000077720c197816 */ /* 0x010fe200000000ff */
[----:B------:R1:W-:Y:S01]  /*227b0*/  @P4 STG.E.U8 desc[UR14][R6.64], R27 ;  /* 0x0000001b06004986 */ /* 0x0003e2000c10110e */
[----:B---3--:R-:W-:Y:S01]  /*227c0*/  ISETP.LT.AND P4, PT, R160, UR8, !P2 ;  /* 0x00000008a0007c0c */ /* 0x008fe2000d781270 */
[----:B------:R-:W2:Y:S01]  /*227d0*/  LDCU UR8, c[0x0][0x398] ;  /* 0x00007300ff0877ac */ /* 0x000ea20008000800 */
[-C--:B------:R-:W-:Y:S01]  /*227e0*/  IADD3 R4, P2, PT, R23, R20.reuse, RZ ;  /* 0x0000001417047210 */ /* 0x080fe20007f5e0ff */
[----:B------:R3:W-:Y:S01]  /*227f0*/  @P5 STG.E.U8 desc[UR14][R8.64], R25 ;  /* 0x0000001908005986 */ /* 0x0007e2000c10110e */
[----:B------:R-:W-:Y:S01]  /*22800*/  VIADD R11, R2, 0x35 ;  /* 0x00000035020b7836 */ /* 0x000fe20000000000 */
[----:B------:R-:W-:Y:S01]  /*22810*/  ISETP.LT.AND P5, PT, R145, UR10, !P3 ;  /* 0x0000000a91007c0c */ /* 0x000fe2000dfa1270 */
[----:B------:R-:W4:Y:S01]  /*22820*/  LDCU UR10, c[0x0][0x398] ;  /* 0x00007300ff0a77ac */ /* 0x000f220008000800 */
[-C--:B------:R-:W-:Y:S01]  /*22830*/  IADD3 R10, P6, PT, R22, R3.reuse, RZ ;  /* 0x00000003160a7210 */ /* 0x080fe20007fde0ff */
[--C-:B------:R-:W-:Y:S01]  /*22840*/  IMAD.X R5, R26, 0x1, R21.reuse, P2 ;  /* 0x000000011a057824 */ /* 0x100fe200010e0615 */
[----:B------:R-:W-:Y:S01]  /*22850*/  ISETP.GE.AND P2, PT, R11, UR7, PT ;  /* 0x000000070b007c0c */ /* 0x000fe2000bf46270 */
[----:B------:R-:W4:Y:S01]  /*22860*/  LDCU UR7, c[0x0][0x398] ;  /* 0x00007300ff0777ac */ /* 0x000f220008000800 */
[----:B-1----:R-:W-:Y:S01]  /*22870*/  PRMT R27, R16, 0x7772, RZ ;  /* 0x00007772101b7816 */ /* 0x002fe200000000ff */
[----:B------:R-:W-:Y:S01]  /*22880*/  IMAD.X R11, R24, 0x1, R0, P6 ;  /* 0x00000001180b7824 */ /* 0x000fe200030e0600 */
[----:B------:R-:W-:Y:S01]  /*22890*/  PRMT R23, R12, 0x7773, RZ ;  /* 0x000077730c177816 */ /* 0x000fe200000000ff */
[----:B------:R-:W-:Y:S01]  /*228a0*/  VIADD R12, R22, UR4 ;  /* 0x00000004160c7c36 */ /* 0x000fe20008000000 */
[----:B---3--:R-:W-:Y:S01]  /*228b0*/  PRMT R25, R16, 0x7773, RZ ;  /* 0x0000777310197816 */ /* 0x008fe200000000ff */
[----:B------:R-:W-:Y:S01]  /*228c0*/  @P4 STG.E.U8 desc[UR14][R4.64], R27 ;  /* 0x0000001b04004986 */ /* 0x000fe2000c10110e */
[----:B0-----:R-:W-:Y:S01]  /*228d0*/  ISETP.LT.AND P4, PT, R160, UR6, !P3 ;  /* 0x00000006a0007c0c */ /* 0x001fe2000df81270 */
[----:B------:R-:W0:Y:S01]  /*228e0*/  LDCU UR6, c[0x0][0x398] ;  /* 0x00007300ff0677ac */ /* 0x000e220008000800 */
[----:B------:R-:W-:Y:S01]  /*228f0*/  IADD3 R6, P3, PT, R22, R20, RZ ;  /* 0x0000001416067210 */ /* 0x000fe20007f7e0ff */
[----:B------:R1:W-:Y:S01]  /*22900*/  @P5 STG.E.U8 desc[UR14][R10.64], R23 ;  /* 0x000000170a005986 */ /* 0x0003e2000c10110e */
[----:B--2---:R-:W-:Y:S01]  /*22910*/  ISETP.LT.AND P5, PT, R145, UR8, !P1 ;  /* 0x0000000891007c0c */ /* 0x004fe2000cfa1270 */
[----:B------:R-:W-:Y:S01]  /*22920*/  VIADD R9, R2, 0x36 ;  /* 0x0000003602097836 */ /* 0x000fe20000000000 */
[----:B------:R-:W-:Y:S01]  /*22930*/  SHF.R.S32.HI R22, RZ, 0x1f, R12 ;  /* 0x0000001fff167819 */ /* 0x000fe2000001140c */
[----:B------:R-:W-:Y:S01]  /*22940*/  IMAD.X R7, R24, 0x1, R21, P3 ;  /* 0x0000000118077824 */ /* 0x000fe200018e0615 */
[C---:B------:R-:W-:Y:S01]  /*22950*/  IADD3 R8, P6, PT, R12.reuse, R3, RZ ;  /* 0x000000030c087210 */ /* 0x040fe20007fde0ff */
[----:B------:R-:W2:Y:S01]  /*22960*/  LDCU UR8, c[0x0][0x398] ;  /* 0x00007300ff0877ac */ /* 0x000ea20008000800 */
[----:B------:R-:W-:Y:S01]  /*22970*/  ISETP.GE.AND P3, PT, R9, UR17, PT ;  /* 0x0000001109007c0c */ /* 0x000fe2000bf66270 */
[----:B------:R-:W-:-:S02]  /*22980*/  VIADD R16, R12, UR4 ;  /* 0x000000040c107c36 */ /* 0x000fc40008000000 */
[----:B------:R-:W-:Y:S01]  /*22990*/  IMAD.X R9, R22, 0x1, R0, P6 ;  /* 0x0000000116097824 */ /* 0x000fe200030e0600 */
[----:B------:R3:W-:Y:S01]  /*229a0*/  @P4 STG.E.U8 desc[UR14][R6.64], R25 ;  /* 0x0000001906004986 */ /* 0x0007e2000c10110e */
[----:B-1----:R-:W-:Y:S01]  /*229b0*/  PRMT R23, R13, 0x7770, RZ ;  /* 0x000077700d177816 */ /* 0x002fe200000000ff */
[----:B------:R-:W-:Y:S01]  /*229c0*/  VIADD R11, R2, 0x37 ;  /* 0x00000037020b7836 */ /* 0x000fe20000000000 */
[----:B----4-:R-:W-:Y:S01]  /*229d0*/  ISETP.LT.AND P4, PT, R160, UR7, !P1 ;  /* 0x00000007a0007c0c */ /* 0x010fe2000cf81270 */
[----:B------:R-:W1:Y:S01]  /*229e0*/  LDCU UR7, c[0x0][0x398] ;  /* 0x00007300ff0777ac */ /* 0x000e620008000800 */
[----:B------:R-:W-:Y:S01]  /*229f0*/  IADD3 R4, P1, PT, R12, R20, RZ ;  /* 0x000000140c047210 */ /* 0x000fe20007f3e0ff */
[----:B------:R4:W-:Y:S01]  /*22a00*/  @P5 STG.E.U8 desc[UR14][R8.64], R23 ;  /* 0x0000001708005986 */ /* 0x0009e2000c10110e */
[----:B0-----:R-:W-:Y:S01]  /*22a10*/  ISETP.LT.AND P5, PT, R145, UR6, !P2 ;  /* 0x0000000691007c0c */ /* 0x001fe2000d7a1270 */
[----:B------:R-:W0:Y:S01]  /*22a20*/  LDCU UR6, c[0x0][0x398] ;  /* 0x00007300ff0677ac */ /* 0x000e220008000800 */
[----:B------:R-:W-:Y:S01]  /*22a30*/  SHF.R.S32.HI R24, RZ, 0x1f, R16 ;  /* 0x0000001fff187819 */ /* 0x000fe20000011410 */
[----:B------:R-:W-:Y:S01]  /*22a40*/  IMAD.X R5, R22, 0x1, R21, P1 ;  /* 0x0000000116057824 */ /* 0x000fe200008e0615 */
[C---:B------:R-:W-:Y:S01]  /*22a50*/  IADD3 R10, P6, PT, R16.reuse, R3, RZ ;  /* 0x00000003100a7210 */ /* 0x040fe20007fde0ff */
[----:B------:R-:W-:Y:S01]  /*22a60*/  VIADD R12, R16, UR4 ;  /* 0x00000004100c7c36 */ /* 0x000fe20008000000 */
[----:B---3--:R-:W-:-:S02]  /*22a70*/  PRMT R25, R17, 0x7770, RZ ;  /* 0x0000777011197816 */ /* 0x008fc400000000ff */
[----:B------:R-:W-:Y:S01]  /*22a80*/  ISETP.GE.AND P1, PT, R11, UR13, PT ;  /* 0x0000000d0b007c0c */ /* 0x000fe2000bf26270 */
[----:B------:R-:W-:Y:S01]  /*22a90*/  IMAD.X R11, R24, 0x1, R0, P6 ;  /* 0x00000001180b7824 */ /* 0x000fe200030e0600 */
[----:B------:R-:W-:Y:S01]  /*22aa0*/  SHF.R.S32.HI R22, RZ, 0x1f, R12 ;  /* 0x0000001fff167819 */ /* 0x000fe2000001140c */
[----:B------:R3:W-:Y:S01]  /*22ab0*/  @P4 STG.E.U8 desc[UR14][R4.64], R25 ;  /* 0x0000001904004986 */ /* 0x0007e2000c10110e */
[----:B----4-:R-:W-:Y:S01]  /*22ac0*/  PRMT R23, R13, 0x7771, RZ ;  /* 0x000077710d177816 */ /* 0x010fe200000000ff */
[----:B------:R-:W-:Y:S01]  /*22ad0*/  VIADD R9, R2, 0x38 ;  /* 0x0000003802097836 */ /* 0x000fe20000000000 */
[----:B--2---:R-:W-:Y:S01]  /*22ae0*/  ISETP.LT.AND P4, PT, R160, UR8, !P2 ;  /* 0x00000008a0007c0c */ /* 0x004fe2000d781270 */
[----:B------:R-:W2:Y:S01]  /*22af0*/  LDCU UR8, c[0x0][0x398] ;  /* 0x00007300ff0877ac */ /* 0x000ea20008000800 */
[-C--:B------:R-:W-:Y:S01]  /*22b00*/  IADD3 R6, P2, PT, R16, R20.reuse, RZ ;  /* 0x0000001410067210 */ /* 0x080fe20007f5e0ff */
[----:B------:R4:W-:Y:S01]  /*22b10*/  @P5 STG.E.U8 desc[UR14][R10.64], R23 ;  /* 0x000000170a005986 */ /* 0x0009e2000c10110e */
[----:B-1----:R-:W-:Y:S01]  /*22b20*/  ISETP.LT.AND P5, PT, R145, UR7, !P3 ;  /* 0x0000000791007c0c */ /* 0x002fe2000dfa1270 */
[----:B------:R-:W1:Y:S01]  /*22b30*/  LDCU UR7, c[0x0][0x398] ;  /* 0x00007300ff0777ac */ /* 0x000e620008000800 */
[-C--:B------:R-:W-:Y:S01]  /*22b40*/  IADD3 R8, P6, PT, R12, R3.reuse, RZ ;  /* 0x000000030c087210 */ /* 0x080fe20007fde0ff */
[--C-:B------:R-:W-:Y:S01]  /*22b50*/  IMAD.X R7, R24, 0x1, R21.reuse, P2 ;  /* 0x0000000118077824 */ /* 0x100fe200010e0615 */
[----:B------:R-:W-:Y:S01]  /*22b60*/  ISETP.GE.AND P2, PT, R9, UR11, PT ;  /* 0x0000000b09007c0c */ /* 0x000fe2000bf46270 */
[----:B------:R-:W-:Y:S01]  /*22b70*/  VIADD R16, R12, UR4 ;  /* 0x000000040c107c36 */ /* 0x000fe20008000000 */
[----:B---3--:R-:W-:Y:S01]  /*22b80*/  PRMT R25, R17, 0x7771, RZ ;  /* 0x0000777111197816 */ /* 0x008fe200000000ff */
[----:B------:R-:W-:Y:S01]  /*22b90*/  IMAD.X R9, R22, 0x1, R0, P6 ;  /* 0x0000000116097824 */ /* 0x000fe200030e0600 */
[----:B------:R-:W3:Y:S02]  /*22ba0*/  LDCU UR11, c[0x0][0x398] ;  /* 0x00007300ff0b77ac */ /* 0x000ee40008000800 */
[----:B------:R-:W-:Y:S01]  /*22bb0*/  SHF.R.S32.HI R24, RZ, 0x1f, R16 ;  /* 0x0000001fff187819 */ /* 0x000fe20000011410 */
[----:B------:R1:W-:Y:S01]  /*22bc0*/  @P4 STG.E.U8 desc[UR14][R6.64], R25 ;  /* 0x0000001906004986 */ /* 0x0003e2000c10110e */
[----:B----4-:R-:W-:Y:S01]  /*22bd0*/  PRMT R23, R13, 0x7772, RZ ;  /* 0x000077720d177816 */ /* 0x010fe200000000ff */
[----:B------:R-:W-:Y:S01]  /*22be0*/  VIADD R11, R2, 0x39 ;  /* 0x00000039020b7836 */ /* 0x000fe20000000000 */
[----:B0-----:R-:W-:Y:S01]  /*22bf0*/  ISETP.LT.AND P4, PT, R160, UR6, !P3 ;  /* 0x00000006a0007c0c */ /* 0x001fe2000df81270 */
[----:B------:R-:W0:Y:S01]  /*22c00*/  LDCU UR6, c[0x0][0x398] ;  /* 0x00007300ff0677ac */ /* 0x000e220008000800 */
[-C--:B------:R-:W-:Y:S01]  /*22c10*/  IADD3 R4, P3, PT, R12, R20.reuse, RZ ;  /* 0x000000140c047210 */ /* 0x080fe20007f7e0ff */
[----:B------:R4:W-:Y:S01]  /*22c20*/  @P5 STG.E.U8 desc[UR14][R8.64], R23 ;  /* 0x0000001708005986 */ /* 0x0009e2000c10110e */
[----:B--2---:R-:W-:Y:S01]  /*22c30*/  ISETP.LT.AND P5, PT, R145, UR8, !P1 ;  /* 0x0000000891007c0c */ /* 0x004fe2000cfa1270 */
[----:B------:R-:W2:Y:S01]  /*22c40*/  LDCU UR8, c[0x0][0x398] ;  /* 0x00007300ff0877ac */ /* 0x000ea20008000800 */
[-C--:B------:R-:W-:Y:S01]  /*22c50*/  IADD3 R10, P6, PT, R16, R3.reuse, RZ ;  /* 0x00000003100a7210 */ /* 0x080fe20007fde0ff */
[--C-:B------:R-:W-:Y:S01]  /*22c60*/  IMAD.X R5, R22, 0x1, R21.reuse, P3 ;  /* 0x0000000116057824 */ /* 0x100fe200018e0615 */
[----:B------:R-:W-:Y:S01]  /*22c70*/  ISETP.GE.AND P3, PT, R11, UR9, PT ;  /* 0x000000090b007c0c */ /* 0x000fe2000bf66270 */
[----:B------:R-:W-:Y:S01]  /*22c80*/  VIADD R12, R16, UR4 ;  /* 0x00000004100c7c36 */ /* 0x000fe20008000000 */
[----:B-1----:R-:W-:Y:S01]  /*22c90*/  PRMT R25, R17, 0x7772, RZ ;  /* 0x0000777211197816 */ /* 0x002fe200000000ff */
[----:B------:R-:W-:Y:S01]  /*22ca0*/  IMAD.X R11, R24, 0x1, R0, P6 ;  /* 0x00000001180b7824 */ /* 0x000fe200030e0600 */
[----:B------:R-:W-:Y:S01]  /*22cb0*/  PRMT R13, R13, 0x7773, RZ ;  /* 0x000077730d0d7816 */ /* 0x000fe200000000ff */
[----:B------:R-:W1:Y:S01]  /*22cc0*/  LDCU UR9, c[0x0][0x398] ;  /* 0x00007300ff0977ac */ /* 0x000e620008000800 */
[----:B------:R-:W-:Y:S01]  /*22cd0*/  PRMT R17, R17, 0x7773, RZ ;  /* 0x0000777311117816 */ /* 0x000fe200000000ff */
[----:B------:R-:W-:Y:S01]  /*22ce0*/  @P4 STG.E.U8 desc[UR14][R4.64], R25 ;  /* 0x0000001904004986 */ /* 0x000fe2000c10110e */
[----:B------:R-:W-:Y:S01]  /*22cf0*/  ISETP.LT.AND P4, PT, R160, UR7, !P1 ;  /* 0x00000007a0007c0c */ /* 0x000fe2000cf81270 */
[----:B------:R-:W1:Y:S01]  /*22d00*/  LDCU UR7, c[0x0][0x398] ;  /* 0x00007300ff0777ac */ /* 0x000e620008000800 */
[----:B------:R-:W-:Y:S01]  /*22d10*/  IADD3 R6, P1, PT, R16, R20, RZ ;  /* 0x0000001410067210 */ /* 0x000fe20007f3e0ff */
[----:B------:R3:W-:Y:S01]  /*22d20*/  @P5 STG.E.U8 desc[UR14][R10.64], R13 ;  /* 0x0000000d0a005986 */ /* 0x0007e2000c10110e */
[----:B0-----:R-:W-:Y:S01]  /*22d30*/  ISETP.LT.AND P5, PT, R145, UR6, !P2 ;  /* 0x0000000691007c0c */ /* 0x001fe2000d7a1270 */
[----:B----4-:R-:W-:Y:S01]  /*22d40*/  VIADD R9, R2, 0x3a ;  /* 0x0000003a02097836 */ /* 0x010fe20000000000 */
[----:B------:R-:W-:Y:S01]  /*22d50*/  SHF.R.S32.HI R16, RZ, 0x1f, R12 ;  /* 0x0000001fff107819 */ /* 0x000fe2000001140c */
[----:B------:R-:W0:Y:S01]  /*22d60*/  LDCU UR6, c[0x0][0x398] ;  /* 0x00007300ff0677ac */ /* 0x000e220008000800 */
[----:B------:R-:W-:Y:S01]  /*22d70*/  IADD3 R8, P6, PT, R12, R3, RZ ;  /* 0x000000030c087210 */ /* 0x000fe20007fde0ff */
[----:B------:R-:W-:Y:S01]  /*22d80*/  IMAD.X R7, R24, 0x1, R21, P1 ;  /* 0x0000000118077824 */ /* 0x000fe200008e0615 */
[----:B------:R-:W-:-:S02]  /*22d90*/  ISETP.GE.AND P1, PT, R9, UR27, PT ;  /* 0x0000001b09007c0c */ /* 0x000fc4000bf26270 */
[----:B--2---:R-:W-:Y:S01]  /*22da0*/  ISETP.LT.AND P2, PT, R160, UR8, !P2 ;  /* 0x00000008a0007c0c */ /* 0x004fe2000d741270 */
[----:B------:R-:W-:Y:S01]  /*22db0*/  IMAD.X R9, R16, 0x1, R0, P6 ;  /* 0x0000000110097824 */ /* 0x000fe200030e0600 */
[----:B------:R-:W2:Y:S01]  /*22dc0*/  LDCU UR8, c[0x0][0x398] ;  /* 0x00007300ff0877ac */ /* 0x000ea20008000800 */
[----:B---3--:R-:W-:Y:S01]  /*22dd0*/  PRMT R11, R14, 0x7770, RZ ;  /* 0x000077700e0b7816 */ /* 0x008fe200000000ff */
[----:B------:R3:W-:Y:S01]  /*22de0*/  @P4 STG.E.U8 desc[UR14][R6.64], R17 ;  /* 0x0000001106004986 */ /* 0x0007e2000c10110e */
[C---:B------:R-:W-:Y:S01]  /*22df0*/  VIADD R10, R12.reuse, UR4 ;  /* 0x000000040c0a7c36 */ /* 0x040fe20008000000 */
[----:B------:R-:W-:Y:S01]  /*22e00*/  IADD3 R4, P4, PT, R12, R20, RZ ;  /* 0x000000140c047210 */ /* 0x000fe20007f9e0ff */
[----:B------:R-:W-:Y:S01]  /*22e10*/  VIADD R13, R2, 0x3b ;  /* 0x0000003b020d7836 */ /* 0x000fe20000000000 */
[----:B------:R4:W-:Y:S01]  /*22e20*/  @P5 STG.E.U8 desc[UR14][R8.64], R11 ;  /* 0x0000000b08005986 */ /* 0x0009e2000c10110e */
[----:B-1----:R-:W-:Y:S01]  /*22e30*/  ISETP.LT.AND P5, PT, R145, UR7, !P3 ;  /* 0x0000000791007c0c */ /* 0x002fe2000dfa1270 */
[----:B------:R-:W1:Y:S01]  /*22e40*/  LDCU UR7, c[0x0][0x398] ;  /* 0x00007300ff0777ac */ /* 0x000e620008000800 */
[----:B------:R-:W-:Y:S01]  /*22e50*/  SHF.R.S32.HI R12, RZ, 0x1f, R10 ;  /* 0x0000001fff0c7819 */ /* 0x000fe2000001140a */
[----:B------:R-:W-:Y:S01]  /*22e60*/  IMAD.X R5, R16, 0x1, R21, P4 ;  /* 0x0000000110057824 */ /* 0x000fe200020e0615 */
[----:B------:R-:W-:Y:S01]  /*22e70*/  ISETP.GE.AND P4, PT, R13, UR25, PT ;  /* 0x000000190d007c0c */ /* 0x000fe2000bf86270 */
[----:B------:R-:W-:Y:S01]  /*22e80*/  VIADD R16, R2, 0x3c ;  /* 0x0000003c02107836 */ /* 0x000fe20000000000 */
[----:B------:R-:W-:-:S02]  /*22e90*/  PRMT R13, R18, 0x7771, RZ ;  /* 0x00007771120d7816 */ /* 0x000fc400000000ff */
[----:B---3--:R-:W-:Y:S02]  /*22ea0*/  IADD3 R6, P6, PT, R10, R3, RZ ;  /* 0x000000030a067210 */ /* 0x008fe40007fde0ff */
[----:B------:R-:W-:Y:S02]  /*22eb0*/  PRMT R17, R18, 0x7770, RZ ;  /* 0x0000777012117816 */ /* 0x000fe400000000ff */
[----:B----4-:R-:W-:Y:S01]  /*22ec0*/  PRMT R11, R14, 0x7771, RZ ;  /* 0x000077710e0b7816 */ /* 0x010fe200000000ff */
[----:B------:R-:W-:Y:S01]  /*22ed0*/  IMAD.X R7, R12, 0x1, R0, P6 ;  /* 0x000000010c077824 */ /* 0x000fe200030e0600 */
[----:B------:R-:W-:Y:S01]  /*22ee0*/  PRMT R23, R19, 0x7770, RZ ;  /* 0x0000777013177816 */ /* 0x000fe200000000ff */
[----:B------:R3:W-:Y:S01]  /*22ef0*/  @P2 STG.E.U8 desc[UR14][R4.64], R17 ;  /* 0x0000001104002986 */ /* 0x0007e2000c10110e */
[----:B0-----:R-:W-:Y:S01]  /*22f00*/  ISETP.LT.AND P2, PT, R160, UR6, !P3 ;  /* 0x00000006a0007c0c */ /* 0x001fe2000df41270 */
[----:B------:R-:W0:Y:S01]  /*22f10*/  LDCU UR6, c[0x0][0x398] ;  /* 0x00007300ff0677ac */ /* 0x000e220008000800 */
[C---:B------:R-:W-:Y:S01]  /*22f20*/  IADD3 R8, P3, PT, R10.reuse, R20, RZ ;  /* 0x000000140a087210 */ /* 0x040fe20007f7e0ff */
[----:B------:R4:W-:Y:S01]  /*22f30*/  @P5 STG.E.U8 desc[UR14][R6.64], R11 ;  /* 0x0000000b06005986 */ /* 0x0009e2000c10110e */
[----:B------:R-:W-:Y:S01]  /*22f40*/  VIADD R10, R10, UR4 ;  /* 0x000000040a0a7c36 */ /* 0x000fe20008000000 */
[----:B--2---:R-:W-:Y:S01]  /*22f50*/  ISETP.LT.AND P5, PT, R145, UR8, !P1 ;  /* 0x0000000891007c0c */ /* 0x004fe2000cfa1270 */
[----:B------:R-:W2:Y:S01]  /*22f60*/  LDCU UR8, c[0x0][0x398] ;  /* 0x00007300ff0877ac */ /* 0x000ea20008000800 */
[----:B------:R-:W-:Y:S01]  /*22f70*/  IMAD.X R9, R12, 0x1, R21, P3 ;  /* 0x000000010c097824 */ /* 0x000fe200018e0615 */
[----:B-1----:R-:W-:-:S02]  /*22f80*/  ISETP.LT.AND P1, PT, R160, UR7, !P1 ;  /* 0x00000007a0007c0c */ /* 0x002fc4000cf21270 */
[----:B------:R-:W-:Y:S01]  /*22f90*/  SHF.R.S32.HI R12, RZ, 0x1f, R10 ;  /* 0x0000001fff0c7819 */ /* 0x000fe2000001140a */
[----:B------:R-:W1:Y:S01]  /*22fa0*/  LDCU UR7, c[0x0][0x398] ;  /* 0x00007300ff0777ac */ /* 0x000e620008000800 */
[----:B---3--:R-:W-:Y:S01]  /*22fb0*/  IADD3 R4, P6, PT, R10, R3, RZ ;  /* 0x000000030a047210 */ /* 0x008fe20007fde0ff */
[----:B------:R3:W-:Y:S01]  /*22fc0*/  @P2 STG.E.U8 desc[UR14][R8.64], R13 ;  /* 0x0000000d08002986 */ /* 0x0007e2000c10110e */
[----:B------:R-:W-:Y:S01]  /*22fd0*/  ISETP.GE.AND P3, PT, R16, UR23, PT ;  /* 0x0000001710007c0c */ /* 0x000fe2000bf66270 */
[----:B----4-:R-:W-:Y:S01]  /*22fe0*/  VIADD R6, R2, 0x3d ;  /* 0x0000003d02067836 */ /* 0x010fe20000000000 */
[----:B------:R-:W-:Y:S01]  /*22ff0*/  PRMT R11, R14, 0x7772, RZ ;  /* 0x000077720e0b7816 */ /* 0x000fe200000000ff */
[----:B------:R-:W-:Y:S01]  /*23000*/  IMAD.X R5, R12, 0x1, R0, P6 ;  /* 0x000000010c057824 */ /* 0x000fe200030e0600 */
[----:B------:R-:W-:Y:S01]  /*23010*/  PRMT R17, R15, 0x7770, RZ ;  /* 0x000077700f117816 */ /* 0x000fe200000000ff */
[----:B------:R-:W-:Y:S01]  /*23020*/  VIADD R2, R2, 0x3e ;  /* 0x0000003e02027836 */ /* 0x000fe20000000000 */
[----:B------:R-:W-:-:S02]  /*23030*/  ISETP.GE.AND P2, PT, R6, UR21, PT ;  /* 0x0000001506007c0c */ /* 0x000fc4000bf46270 */
[CC--:B------:R-:W-:Y:S01]  /*23040*/  IADD3 R6, P6, PT, R10.reuse, R20.reuse, RZ ;  /* 0x000000140a067210 */ /* 0x0c0fe20007fde0ff */
[----:B------:R-:W-:Y:S01]  /*23050*/  VIADD R10, R10, UR4 ;  /* 0x000000040a0a7c36 */ /* 0x000fe20008000000 */
[----:B------:R4:W-:Y:S01]  /*23060*/  @P5 STG.E.U8 desc[UR14][R4.64], R11 ;  /* 0x0000000b04005986 */ /* 0x0009e2000c10110e */
[C---:B0-----:R-:W-:Y:S01]  /*23070*/  ISETP.LT.AND P5, PT, R145.reuse, UR6, !P4 ;  /* 0x0000000691007c0c */ /* 0x041fe2000e7a1270 */
[----:B------:R-:W0:Y:S01]  /*23080*/  LDCU UR6, c[0x0][0x398] ;  /* 0x00007300ff0677ac */ /* 0x000e220008000800 */
[--C-:B------:R-:W-:Y:S01]  /*23090*/  IMAD.X R7, R12, 0x1, R21.reuse, P6 ;  /* 0x000000010c077824 */ /* 0x100fe200030e0615 */
[----:B------:R-:W-:Y:S02]  /*230a0*/  SHF.R.S32.HI R12, RZ, 0x1f, R10 ;  /* 0x0000001fff0c7819 */ /* 0x000fe4000001140a */
[----:B---3--:R-:W-:Y:S02]  /*230b0*/  IADD3 R8, P6, PT, R10, R3, RZ ;  /* 0x000000030a087210 */ /* 0x008fe40007fde0ff */
[----:B--2---:R-:W-:Y:S01]  /*230c0*/  ISETP.LT.AND P4, PT, R160, UR8, !P4 ;  /* 0x00000008a0007c0c */ /* 0x004fe2000e781270 */
[----:B------:R-:W2:Y:S01]  /*230d0*/  LDCU UR8, c[0x0][0x398] ;  /* 0x00007300ff0877ac */ /* 0x000ea20008000800 */
[----:B------:R-:W-:Y:S01]  /*230e0*/  PRMT R13, R18, 0x7772, RZ ;  /* 0x00007772120d7816 */ /* 0x000fe200000000ff */
[----:B------:R-:W-:Y:S01]  /*230f0*/  IMAD.X R9, R12, 0x1, R0, P6 ;  /* 0x000000010c097824 */ /* 0x000fe200030e0600 */
[C---:B----4-:R-:W-:Y:S01]  /*23100*/  IADD3 R4, P6, PT, R10.reuse, R20, RZ ;  /* 0x000000140a047210 */ /* 0x050fe20007fde0ff */
[----:B------:R-:W-:Y:S01]  /*23110*/  VIADD R10, R10, UR4 ;  /* 0x000000040a0a7c36 */ /* 0x000fe20008000000 */
[----:B------:R-:W-:Y:S01]  /*23120*/  PRMT R11, R14, 0x7773, RZ ;  /* 0x000077730e0b7816 */ /* 0x000fe200000000ff */
[----:B------:R3:W-:Y:S01]  /*23130*/  @P1 STG.E.U8 desc[UR14][R6.64], R13 ;  /* 0x0000000d06001986 */ /* 0x0007e2000c10110e */
[----:B------:R-:W-:Y:S01]  /*23140*/  ISETP.GE.AND P1, PT, R2, UR19, PT ;  /* 0x0000001302007c0c */ /* 0x000fe2000bf26270 */
[----:B------:R-:W-:Y:S01]  /*23150*/  IMAD.X R5, R12, 0x1, R21, P6 ;  /* 0x000000010c057824 */ /* 0x000fe200030e0615 */
[----:B------:R-:W-:Y:S01]  /*23160*/  SHF.R.S32.HI R2, RZ, 0x1f, R10 ;  /* 0x0000001fff027819 */ /* 0x000fe2000001140a */
[----:B------:R4:W-:Y:S01]  /*23170*/  @P5 STG.E.U8 desc[UR14][R8.64], R11 ;  /* 0x0000000b08005986 */ /* 0x0009e2000c10110e */
[----:B-1----:R-:W-:Y:S01]  /*23180*/  ISETP.LT.AND P5, PT, R145, UR7, !P3 ;  /* 0x0000000791007c0c */ /* 0x002fe2000dfa1270 */
[----:B------:R-:W1:Y:S01]  /*23190*/  LDCU UR7, c[0x0][0x398] ;  /* 0x00007300ff0777ac */ /* 0x000e620008000800 */
[----:B------:R-:W-:-:S02]  /*231a0*/  ISETP.LT.AND P3, PT, R160, UR9, !P3 ;  /* 0x00000009a0007c0c */ /* 0x000fc4000df61270 */
[----:B------:R-:W-:Y:S01]  /*231b0*/  PRMT R25, R19, 0x7771, RZ ;  /* 0x0000777113197816 */ /* 0x000fe200000000ff */
[----:B------:R-:W0:Y:S01]  /*231c0*/  LDCU UR9, c[0x0][0x398] ;  /* 0x00007300ff0977ac */ /* 0x000e220008000800 */
[----:B---3--:R-:W-:Y:S02]  /*231d0*/  PRMT R13, R18, 0x7773, RZ ;  /* 0x00007773120d7816 */ /* 0x008fe400000000ff */
[----:B------:R-:W-:-:S03]  /*231e0*/  IADD3 R6, P6, PT, R10, R3, RZ ;  /* 0x000000030a067210 */ /* 0x000fc60007fde0ff */
[----:B------:R3:W-:Y:S01]  /*231f0*/  @P4 STG.E.U8 desc[UR14][R4.64], R13 ;  /* 0x0000000d04004986 */ /* 0x0007e2000c10110e */
[C---:B----4-:R-:W-:Y:S01]  /*23200*/  IADD3 R8, P4, PT, R10.reuse, R20, RZ ;  /* 0x000000140a087210 */ /* 0x050fe20007f9e0ff */
[----:B------:R-:W-:Y:S02]  /*23210*/  VIADD R10, R10, UR4 ;  /* 0x000000040a0a7c36 */ /* 0x000fe40008000000 */
[C---:B------:R-:W-:Y:S02]  /*23220*/  IMAD.X R7, R2.reuse, 0x1, R0, P6 ;  /* 0x0000000102077824 */ /* 0x040fe400030e0600 */
[----:B------:R-:W-:Y:S01]  /*23230*/  IMAD.X R9, R2, 0x1, R21, P4 ;  /* 0x0000000102097824 */ /* 0x000fe200020e0615 */
[----:B------:R-:W-:Y:S01]  /*23240*/  SHF.R.S32.HI R11, RZ, 0x1f, R10 ;  /* 0x0000001fff0b7819 */ /* 0x000fe2000001140a */
[C---:B------:R-:W-:Y:S01]  /*23250*/  VIADD R12, R10.reuse, UR4 ;  /* 0x000000040a0c7c36 */ /* 0x040fe20008000000 */
[----:B------:R4:W-:Y:S01]  /*23260*/  @P5 STG.E.U8 desc[UR14][R6.64], R17 ;  /* 0x0000001106005986 */ /* 0x0009e2000c10110e */
[----:B---3--:R-:W-:-:S02]  /*23270*/  IADD3 R4, P4, PT, R10, R3, RZ ;  /* 0x000000030a047210 */ /* 0x008fc40007f9e0ff */
[----:B------:R-:W-:Y:S01]  /*23280*/  VIADD R13, R12, UR4 ;  /* 0x000000040c0d7c36 */ /* 0x000fe20008000000 */
[-C--:B------:R-:W-:Y:S01]  /*23290*/  IADD3 R10, P5, PT, R10, R20.reuse, RZ ;  /* 0x000000140a0a7210 */ /* 0x080fe20007fbe0ff */
[----:B------:R3:W-:Y:S01]  /*232a0*/  @P3 STG.E.U8 desc[UR14][R8.64], R23 ;  /* 0x0000001708003986 */ /* 0x0007e2000c10110e */
[----:B------:R-:W-:Y:S01]  /*232b0*/  ISETP.LT.AND P3, PT, R145, UR10, !P0 ;  /* 0x0000000a91007c0c */ /* 0x000fe2000c761270 */
[C---:B------:R-:W-:Y:S01]  /*232c0*/  IMAD.X R5, R11.reuse, 0x1, R0, P4 ;  /* 0x000000010b057824 */ /* 0x040fe200020e0600 */
[----:B------:R-:W-:Y:S01]  /*232d0*/  IADD3 R2, P4, PT, R12, R3, RZ ;  /* 0x000000030c027210 */ /* 0x000fe20007f9e0ff */
[----:B------:R-:W-:Y:S01]  /*232e0*/  IMAD.X R11, R11, 0x1, R21, P5 ;  /* 0x000000010b0b7824 */ /* 0x000fe200028e0615 */
[----:B------:R-:W-:Y:S02]  /*232f0*/  ISETP.LT.AND P0, PT, R160, UR11, !P0 ;  /* 0x0000000ba0007c0c */ /* 0x000fe4000c701270 */
[----:B----4-:R-:W-:Y:S02]  /*23300*/  SHF.R.S32.HI R7, RZ, 0x1f, R12 ;  /* 0x0000001fff077819 */ /* 0x010fe4000001140c */
[----:B------:R-:W-:-:S02]  /*23310*/  IADD3 R6, P5, PT, R12, R20, RZ ;  /* 0x000000140c067210 */ /* 0x000fc40007fbe0ff */
[----:B------:R-:W-:Y:S02]  /*23320*/  PRMT R17, R15, 0x7772, RZ ;  /* 0x000077720f117816 */ /* 0x000fe400000000ff */
[----:B---3--:R-:W-:Y:S01]  /*23330*/  IADD3 R8, P6, PT, R13, R3, RZ ;  /* 0x000000030d087210 */ /* 0x008fe20007fde0ff */
[--C-:B------:R-:W-:Y:S01]  /*23340*/  IMAD.X R3, R7, 0x1, R0.reuse, P4 ;  /* 0x0000000107037824 */ /* 0x100fe200020e0600 */
[----:B------:R-:W-:Y:S01]  /*23350*/  IADD3 R20, P4, PT, R13, R20, RZ ;  /* 0x000000140d147210 */ /* 0x000fe20007f9e0ff */
[----:B------:R-:W-:Y:S01]  /*23360*/  IMAD.X R7, R7, 0x1, R21, P5 ;  /* 0x0000000107077824 */ /* 0x000fe200028e0615 */
[----:B------:R-:W-:Y:S02]  /*23370*/  SHF.R.S32.HI R13, RZ, 0x1f, R13 ;  /* 0x0000001fff0d7819 */ /* 0x000fe4000001140d */
[----:B0-----:R-:W-:Y:S02]  /*23380*/  ISETP.LT.AND P5, PT, R145, UR6, !P2 ;  /* 0x0000000691007c0c */ /* 0x001fe4000d7a1270 */
[C---:B-1----:R-:W-:Y:S01]  /*23390*/  ISETP.LT.AND P2, PT, R160.reuse, UR7, !P2 ;  /* 0x00000007a0007c0c */ /* 0x042fe2000d741270 */
[----:B------:R-:W-:Y:S01]  /*233a0*/  IMAD.X R9, R13, 0x1, R0, P6 ;  /* 0x000000010d097824 */ /* 0x000fe200030e0600 */
[----:B--2---:R-:W-:Y:S01]  /*233b0*/  ISETP.LT.AND P6, PT, R145, UR8, !P1 ;  /* 0x0000000891007c0c */ /* 0x004fe2000cfc1270 */
[----:B------:R-:W-:Y:S01]  /*233c0*/  IMAD.X R21, R13, 0x1, R21, P4 ;  /* 0x000000010d157824 */ /* 0x000fe200020e0615 */
[----:B------:R-:W-:-:S02]  /*233d0*/  ISETP.LT.AND P1, PT, R160, UR9, !P1 ;  /* 0x00000009a0007c0c */ /* 0x000fc4000cf21270 */
[C---:B------:R-:W-:Y:S02]  /*233e0*/  PRMT R13, R15.reuse, 0x7773, RZ ;  /* 0x000077730f0d7816 */ /* 0x040fe400000000ff */
[----:B------:R-:W-:Y:S02]  /*233f0*/  PRMT R15, R15, 0x7771, RZ ;  /* 0x000077710f0f7816 */ /* 0x000fe400000000ff */
[C---:B------:R-:W-:Y:S02]  /*23400*/  PRMT R23, R19.reuse, 0x7773, RZ ;  /* 0x0000777313177816 */ /* 0x040fe400000000ff */
[----:B------:R-:W-:Y:S01]  /*23410*/  PRMT R19, R19, 0x7772, RZ ;  /* 0x0000777213137816 */ /* 0x000fe200000000ff */
[----:B------:R0:W-:Y:S04]  /*23420*/  @P5 STG.E.U8 desc[UR14][R4.64], R15 ;  /* 0x0000000f04005986 */ /* 0x0001e8000c10110e */
[----:B------:R0:W-:Y:S04]  /*23430*/  @P2 STG.E.U8 desc[UR14][R10.64], R25 ;  /* 0x000000190a002986 */ /* 0x0001e8000c10110e */
[----:B------:R0:W-:Y:S04]  /*23440*/  @P6 STG.E.U8 desc[UR14][R2.64], R17 ;  /* 0x0000001102006986 */ /* 0x0001e8000c10110e */
[----:B------:R0:W-:Y:S04]  /*23450*/  @P1 STG.E.U8 desc[UR14][R6.64], R19 ;  /* 0x0000001306001986 */ /* 0x0001e8000c10110e */
[----:B------:R0:W-:Y:S04]  /*23460*/  @P3 STG.E.U8 desc[UR14][R8.64], R13 ;  /* 0x0000000d08003986 */ /* 0x0001e8000c10110e */
[----:B------:R0:W-:Y:S01]  /*23470*/  @P0 STG.E.U8 desc[UR14][R20.64], R23 ;  /* 0x0000001714000986 */ /* 0x0001e2000c10110e */
[----:B------:R-:W-:Y:S06]  /*23480*/  BAR.SYNC.DEFER_BLOCKING 0x0 ;  /* 0x0000000000007b1d */ /* 0x000fec0000010000 */
[----:B------:R-:W-:Y:S05]  /*23490*/  BRA.U UP0, `(.L_x_13) ;  /* 0x0000000100a07547 */ /* 0x000fea000b800000 */
[----:B------:R-:W1:Y:S01]  /*234a0*/  S2UR UR6, SR_CgaCtaId ;  /* 0x00000000000679c3 */ /* 0x000e620000008800 */
[----:B------:R-:W-:Y:S01]  /*234b0*/  NOP ;  /* 0x0000000000007918 */ /* 0x000fe20000000000 */
[----:B------:R-:W-:Y:S01]  /*234c0*/  UMOV UR4, 0x50 ;  /* 0x0000005000047882 */ /* 0x000fe20000000000 */
[----:B------:R-:W-:Y:S02]  /*234d0*/  IMAD.U32 R0, RZ, RZ, UR5 ;  /* 0x00000005ff007e24 */ /* 0x000fe4000f8e00ff */
[----:B0-----:R-:W-:Y:S02]  /*234e0*/  IMAD.MOV.U32 R3, RZ, RZ, 0xff ;  /* 0x000000ffff037424 */ /* 0x001fe400078e00ff */
[----:B------:R-:W-:Y:S01]  /*234f0*/  IMAD.MOV.U32 R7, RZ, RZ, 0x1 ;  /* 0x00000001ff077424 */ /* 0x000fe200078e00ff */
[----:B------:R-:W-:-:S04]  /*23500*/  LOP3.LUT R0, R0, 0xffff, RZ, 0xc0, !PT ;  /* 0x0000ffff00007812 */ /* 0x000fc800078ec0ff */
[----:B------:R-:W-:-:S05]  /*23510*/  SHF.R.U32.HI R0, RZ, 0x5, R0 ;  /* 0x00000005ff007819 */ /* 0x000fca0000011600 */
[----:B------:R-:W-:Y:S01]  /*23520*/  VIADD R2, R0, 0x10 ;  /* 0x0000001000027836 */ /* 0x000fe20000000000 */
[----:B------:R-:W-:Y:S01]  /*23530*/  SHF.L.U32 R0, R3, R0, RZ ;  /* 0x0000000003007219 */ /* 0x000fe200000006ff */
[----:B-1----:R-:W-:-:S03]  /*23540*/  ULEA UR6, UR6, UR4, 0x18 ;  /* 0x0000000406067291 */ /* 0x002fc6000f8ec0ff */
[----:B------:R-:W-:-:S04]  /*23550*/  SHF.L.U32 R3, R7, R2, RZ ;  /* 0x0000000207037219 */ /* 0x000fc800000006ff */
[----:B------:R-:W-:Y:S02]  /*23560*/  LOP3.LUT R0, R3, R0, RZ, 0xfc, !PT ;  /* 0x0000000003007212 */ /* 0x000fe400078efcff */
[----:B------:R-:W0:Y:S02]  /*23570*/  LDS R5, [UR6] ;  /* 0x00000006ff057984 */ /* 0x000e240008000800 */
[C---:B------:R-:W-:Y:S02]  /*23580*/  LOP3.LUT R2, R0.reuse, 0xffff, RZ, 0xc0, !PT ;  /* 0x0000ffff00027812 */ /* 0x040fe400078ec0ff */
[----:B0-----:R-:W-:-:S04]  /*23590*/  LOP3.LUT R3, R0, 0xffff, R5, 0x80, !PT ;  /* 0x0000ffff00037812 */ /* 0x001fc800078e8005 */
[----:B------:R-:W-:-:S13]  /*235a0*/  ISETP.NE.AND P0, PT, R3, R2, PT ;  /* 0x000000020300720c */ /* 0x000fda0003f05270 */
[----:B------:R-:W-:Y:S05]  /*235b0*/  @P0 BRA `(.L_x_14) ;  /* 0x0000000000500947 */ /* 0x000fea0003800000 */
[----:B------:R-:W-:Y:S02]  /*235c0*/  SHF.R.U32.HI R5, RZ, 0x10, R5 ;  /* 0x00000010ff057819 */ /* 0x000fe40000011605 */
[----:B------:R-:W-:-:S04]  /*235d0*/  SHF.R.U32.HI R2, RZ, 0x10, R0 ;  /* 0x00000010ff027819 */ /* 0x000fc80000011600 */
[----:B------:R-:W-:-:S04]  /*235e0*/  LOP3.LUT R5, R5, R2, RZ, 0xc0, !PT ;  /* 0x0000000205057212 */ /* 0x000fc800078ec0ff */
[----:B------:R-:W-:-:S13]  /*235f0*/  ISETP.NE.AND P0, PT, R5, R2, PT ;  /* 0x000000020500720c */ /* 0x000fda0003f05270 */
[----:B------:R-:W-:Y:S05]  /*23600*/  @P0 BRA `(.L_x_15) ;  /* 0x0000000000300947 */ /* 0x000fea0003800000 */
[----:B------:R-:W-:Y:S01]  /*23610*/  R2UR UR4, R0 ;  /* 0x00000000000472ca */ /* 0x000fe200000e0000 */
[----:B------:R-:W-:Y:S01]  /*23620*/  VOTEU.ANY UR5, UPT, PT ;  /* 0x0000000000057886 */ /* 0x000fe200038e0100 */
[----:B------:R-:W0:Y:S01]  /*23630*/  S2R R0, SR_LANEID ;  /* 0x0000000000007919 */ /* 0x000e220000000000 */
[----:B------:R-:W-:-:S10]  /*23640*/  UFLO.U32 UR5, UR5 ;  /* 0x00000005000572bd */ /* 0x000fd400080e0000 */
[----:B------:R-:W-:-:S06]  /*23650*/  ULOP3.LUT UR4, URZ, UR4, URZ, 0x33, !UPT ;  /* 0x00000004ff047292 */ /* 0x000fcc000f8e33ff */
[----:B------:R-:W-:-:S04]  /*23660*/  IMAD.U32 R2, RZ, RZ, UR4 ;  /* 0x00000004ff027e24 */ /* 0x000fc8000f8e00ff */
[----:B------:R-:W1:Y:S02]  /*23670*/  REDUX UR7, R2 ;  /* 0x00000000020773c4 */ /* 0x000e640000000000 */
[----:B------:R2:W-:Y:S01]  /*23680*/  UTCATOMSWS.AND URZ, UR4 ;  /* 0x0000000400ff79e3 */ /* 0x0005e20008000000 */
[----:B0-----:R-:W-:Y:S01]  /*23690*/  ISETP.EQ.U32.AND P0, PT, R0, UR5, PT ;  /* 0x0000000500007c0c */ /* 0x001fe2000bf02070 */
[----:B-1----:R-:W-:-:S12]  /*236a0*/  IMAD.U32 R0, RZ, RZ, UR7 ;  /* 0x00000007ff007e24 */ /* 0x002fd8000f8e00ff */
[----:B------:R2:W-:Y:S01]  /*236b0*/  @P0 ATOMS.AND RZ, [UR6], R0 ;  /* 0x00000000ffff098c */ /* 0x0005e2000a800006 */
[----:B------:R-:W-:Y:S05]  /*236c0*/  BRA `(.L_x_13) ;  /* 0x0000000000147947 */ /* 0x000fea0003800000 */
.L_x_15:
[----:B------:R-:W-:-:S07]  /*236d0*/  MOV R2, 0x236f0 ;  /* 0x000236f000027802 */ /* 0x000fce0000000f00 */
[----:B------:R-:W-:Y:S05]  /*236e0*/  CALL.REL.NOINC `($__internal_0_$__cuda_sm10x_tcgen05_guardrail_trap_col_being_dealloced_not_returned_by_alloc) ;  /* 0x00000000002c7944 */ /* 0x000fea0003c00000 */
[----:B------:R-:W-:Y:S05]  /*236f0*/  BRA `(.L_x_13) ;  /* 0x0000000000087947 */ /* 0x000fea0003800000 */
.L_x_14:
[----:B------:R-:W-:-:S07]  /*23700*/  MOV R2, 0x23720 ;  /* 0x0002372000027802 */ /* 0x000fce0000000f00 */
[----:B------:R-:W-:Y:S05]  /*23710*/  CALL.REL.NOINC `($__internal_2_$__cuda_sm10x_tcgen05_guardrail_trap_unallocated_columns_being_dealloced) ;  /* 0x0000000000387944 */ /* 0x000fea0003c00000 */
.L_x_13:
[----:B------:R-:W-:Y:S01]  /*23720*/  NOP ;  /* 0x0000000000007918 */ /* 0x000fe20000000000 */
[----:B--2---:R-:W-:Y:S05]  /*23730*/  EXIT ;  /* 0x000000000000794d */ /* 0x004fea0003800000 */
.L_x_8:
[----:B------:R-:W0:Y:S02]  /*23740*/  SYNCS.PHASECHK.TRANS64.TRYWAIT P2, [UR6], R77 ;  /* 0x0000004dff0075a7 */ /* 0x000e240008041106 */
[----:B0-----:R-:W-:Y:S05]  /*23750*/  @!P2 BRA `(.L_x_8) ;  /* 0xfffffffc00f8a947 */ /* 0x001fea000383ffff */
[----:B------:R-:W-:Y:S05]  /*23760*/  BRA `(.L_x_16) ;  /* 0xffffff2000947947 */ /* 0x000fea000383ffff */
.L_x_12:
[----:B------:R-:W2:Y:S02]  /*23770*/  SYNCS.PHASECHK.TRANS64.TRYWAIT P0, [UR6], R3 ;  /* 0x00000003ff0075a7 */ /* 0x000ea40008001106 */
[----:B--2---:R-:W-:Y:S05]  /*23780*/  @!P0 BRA `(.L_x_12) ;  /* 0xfffffffc00f88947 */ /* 0x004fea000383ffff */
[----:B------:R-:W-:Y:S05]  /*23790*/  BRA `(.L_x_11) ;  /* 0xffffffb400007947 */ /* 0x000fea000383ffff */
        .weak           $__internal_0_$__cuda_sm10x_tcgen05_guardrail_trap_col_being_dealloced_not_returned_by_alloc
        .type           $__internal_0_$__cuda_sm10x_tcgen05_guardrail_trap_col_being_dealloced_not_returned_by_alloc,@function
        .size           $__internal_0_$__cuda_sm10x_tcgen05_guardrail_trap_col_being_dealloced_not_returned_by_alloc,($__internal_1_$__cuda_sm10x_tcgen05_guardrail_trap_phase_invalid_during_alloc - $__internal_0_$__cuda_sm10x_tcgen05_guardrail_trap_col_being_dealloced_not_returned_by_alloc)
$__internal_0_$__cuda_sm10x_tcgen05_guardrail_trap_col_being_dealloced_not_returned_by_alloc:
[----:B------:R-:W-:Y:S05]  /*237a0*/  BPT.TRAP 0x1 ;  /* 0x000000040000795c */ /* 0x000fea0000300000 */
[----:B------:R-:W-:-:S04]  /*237b0*/  IMAD.MOV.U32 R3, RZ, RZ, 0x0 ;  /* 0x00000000ff037424 */ /* 0x000fc800078e00ff */
[----:B------:R-:W-:Y:S05]  /*237c0*/  RET.REL.NODEC R2 `(matmul_kernel) ;  /* 0xfffffdc8020c7950 */ /* 0x000fea0003c3ffff */
        .weak           $__internal_1_$__cuda_sm10x_tcgen05_guardrail_trap_phase_invalid_during_alloc
        .type           $__internal_1_$__cuda_sm10x_tcgen05_guardrail_trap_phase_invalid_during_alloc,@function
        .size           $__internal_1_$__cuda_sm10x_tcgen05_guardrail_trap_phase_invalid_during_alloc,($__internal_2_$__cuda_sm10x_tcgen05_guardrail_trap_unallocated_columns_being_dealloced - $__internal_1_$__cuda_sm10x_tcgen05_guardrail_trap_phase_invalid_during_alloc)
$__internal_1_$__cuda_sm10x_tcgen05_guardrail_trap_phase_invalid_during_alloc:
[----:B------:R-:W-:Y:S05]  /*237d0*/  BPT.TRAP 0x1 ;  /* 0x000000040000795c */ /* 0x000fea0000300000 */
[----:B------:R-:W-:-:S04]  /*237e0*/  IMAD.MOV.U32 R3, RZ, RZ, 0x0 ;  /* 0x00000000ff037424 */ /* 0x000fc800078e00ff */
[----:B------:R-:W-:Y:S05]  /*237f0*/  RET.REL.NODEC R2 `(matmul_kernel) ;  /* 0xfffffdc802007950 */ /* 0x000fea0003c3ffff */
        .weak           $__internal_2_$__cuda_sm10x_tcgen05_guardrail_trap_unallocated_columns_being_dealloced
        .type           $__internal_2_$__cuda_sm10x_tcgen05_guardrail_trap_unallocated_columns_being_dealloced,@function
        .size           $__internal_2_$__cuda_sm10x_tcgen05_guardrail_trap_unallocated_columns_being_dealloced,(.L_x_20 - $__internal_2_$__cuda_sm10x_tcgen05_guardrail_trap_unallocated_columns_being_dealloced)
$__internal_2_$__cuda_sm10x_tcgen05_guardrail_trap_unallocated_columns_being_dealloced:
[----:B------:R-:W-:Y:S05]  /*23800*/  BPT.TRAP 0x1 ;  /* 0x000000040000795c */ /* 0x000fea0000300000 */
[----:B------:R-:W-:-:S04]  /*23810*/  IMAD.MOV.U32 R3, RZ, RZ, 0x0 ;  /* 0x00000000ff037424 */ /* 0x000fc800078e00ff */
[----:B------:R-:W-:Y:S05]  /*23820*/  RET.REL.NODEC R2 `(matmul_kernel) ;  /* 0xfffffdc402f47950 */ /* 0x000fea0003c3ffff */
.L_x_17:
[----:B------:R-:W-:-:S00]  /*23830*/  BRA `(.L_x_17) ;  /* 0xfffffffc00fc7947 */ /* 0x000fc0000383ffff */
[----:B------:R-:W-:-:S00]  /*23840*/  NOP ;  /* 0x0000000000007918 */ /* 0x000fc00000000000 */
        /* <DEDUP_REMOVED lines=11> */
.L_x_20:


//--------------------- .nv.shared.matmul_kernel  --------------------------
	.section	.nv.shared.matmul_kernel,"aw",@nobits
	.sectionflags	@""
	.align	16
	.zero		1024


//--------------------- .nv.shared.reserved.0     --------------------------
	.section	.nv.shared.reserved.0,"aw",@nobits
	.align	8
	.weak		__nv_reservedSMEM_offset_0_alias
	.size		__nv_reservedSMEM_offset_0_alias, 0, 64
	.other		__nv_reservedSMEM_offset_0_alias,@"STO_CUDA_RESERVED_SHARED STV_DEFAULT"
__nv_reservedSMEM_offset_0_alias:
	.zero		0
.nv.shared.reserved.0:
	.zero		64
	.weak		__nv_reservedSMEM_allocation_phase
	.type		__nv_reservedSMEM_allocation_phase,@object
	.size		__nv_reservedSMEM_allocation_phase,(.L_0 - __nv_reservedSMEM_allocation_phase)
__nv_reservedSMEM_allocation_phase:
	.zero		1
.L_0:
	.zero		7
	.weak		__nv_reservedSMEM_devtool_atexit_pc
	.type		__nv_reservedSMEM_devtool_atexit_pc,@object
	.size		__nv_reservedSMEM_devtool_atexit_pc,(__nv_reservedSMEM_allocation_mask - __nv_reservedSMEM_devtool_atexit_pc)
__nv_reservedSMEM_devtool_atexit_pc:
	.zero		8
	.weak		__nv_reservedSMEM_allocation_mask
	.type		__nv_reservedSMEM_allocation_mask,@object
	.size		__nv_reservedSMEM_allocation_mask,(.L_2 - __nv_reservedSMEM_allocation_mask)
__nv_reservedSMEM_allocation_mask:
	.zero		4
.L_2:


//--------------------- .nv.constant0.matmul_kernel --------------------------
	.section	.nv.constant0.matmul_kernel,"a",@progbits
	.sectionflags	@""
	.align	4
.nv.constant0.matmul_kernel:
	.zero		976


//--------------------- SYMBOLS --------------------------

	.type		.nv.reservedSmem.offset0,@object
	.size		.nv.reservedSmem.offset0,0x4
	.type		.nv.reservedSmem.cap,@object
	.size		.nv.reservedSmem.cap,0x4
